//
// Generated by NVIDIA NVVM Compiler
//
// Compiler Build ID: CL-36424714
// Cuda compilation tools, release 13.0, V13.0.88
// Based on NVVM 20.0.0
//

.version 9.0
.target sm_100
.address_size 64

	// .globl	steel_depthwise_conv2d_nchw_kernel
// _ZZ34steel_depthwise_conv2d_nhwc_kernelE11weight_smem has been demoted
// _ZZ29steel_separable_conv2d_kernelE13depthwise_out has been demoted

.visible .entry steel_depthwise_conv2d_nchw_kernel(
	.param .u64 .ptr .align 1 steel_depthwise_conv2d_nchw_kernel_param_0,
	.param .u64 .ptr .align 1 steel_depthwise_conv2d_nchw_kernel_param_1,
	.param .u64 .ptr .align 1 steel_depthwise_conv2d_nchw_kernel_param_2,
	.param .u64 .ptr .align 1 steel_depthwise_conv2d_nchw_kernel_param_3,
	.param .u32 steel_depthwise_conv2d_nchw_kernel_param_4,
	.param .u32 steel_depthwise_conv2d_nchw_kernel_param_5,
	.param .u32 steel_depthwise_conv2d_nchw_kernel_param_6,
	.param .u32 steel_depthwise_conv2d_nchw_kernel_param_7,
	.param .u32 steel_depthwise_conv2d_nchw_kernel_param_8,
	.param .u32 steel_depthwise_conv2d_nchw_kernel_param_9,
	.param .u32 steel_depthwise_conv2d_nchw_kernel_param_10,
	.param .u32 steel_depthwise_conv2d_nchw_kernel_param_11,
	.param .u32 steel_depthwise_conv2d_nchw_kernel_param_12,
	.param .u32 steel_depthwise_conv2d_nchw_kernel_param_13,
	.param .u32 steel_depthwise_conv2d_nchw_kernel_param_14,
	.param .u32 steel_depthwise_conv2d_nchw_kernel_param_15
)
{
	.reg .pred 	%p<93>;
	.reg .b32 	%r<141>;
	.reg .b32 	%f<105>;
	.reg .b64 	%rd<74>;

	ld.param.u64 	%rd5, [steel_depthwise_conv2d_nchw_kernel_param_1];
	ld.param.u64 	%rd6, [steel_depthwise_conv2d_nchw_kernel_param_2];
	ld.param.u64 	%rd4, [steel_depthwise_conv2d_nchw_kernel_param_3];
	ld.param.u32 	%r56, [steel_depthwise_conv2d_nchw_kernel_param_4];
	ld.param.u32 	%r45, [steel_depthwise_conv2d_nchw_kernel_param_5];
	ld.param.u32 	%r46, [steel_depthwise_conv2d_nchw_kernel_param_6];
	ld.param.u32 	%r47, [steel_depthwise_conv2d_nchw_kernel_param_7];
	ld.param.u32 	%r48, [steel_depthwise_conv2d_nchw_kernel_param_8];
	ld.param.u32 	%r49, [steel_depthwise_conv2d_nchw_kernel_param_9];
	ld.param.u32 	%r50, [steel_depthwise_conv2d_nchw_kernel_param_10];
	ld.param.u32 	%r51, [steel_depthwise_conv2d_nchw_kernel_param_11];
	ld.param.u32 	%r52, [steel_depthwise_conv2d_nchw_kernel_param_12];
	ld.param.u32 	%r53, [steel_depthwise_conv2d_nchw_kernel_param_13];
	ld.param.u32 	%r54, [steel_depthwise_conv2d_nchw_kernel_param_14];
	ld.param.u32 	%r55, [steel_depthwise_conv2d_nchw_kernel_param_15];
	cvta.to.global.u64 	%rd1, %rd6;
	cvta.to.global.u64 	%rd2, %rd5;
	shl.b32 	%r57, %r52, 1;
	add.s32 	%r58, %r57, %r46;
	add.s32 	%r59, %r48, -1;
	mul.lo.s32 	%r60, %r54, %r59;
	not.b32 	%r61, %r60;
	add.s32 	%r62, %r58, %r61;
	div.u32 	%r63, %r62, %r50;
	add.s32 	%r1, %r63, 1;
	shl.b32 	%r64, %r53, 1;
	add.s32 	%r65, %r64, %r47;
	add.s32 	%r66, %r49, -1;
	mul.lo.s32 	%r67, %r55, %r66;
	not.b32 	%r68, %r67;
	add.s32 	%r69, %r65, %r68;
	div.u32 	%r70, %r69, %r51;
	add.s32 	%r2, %r70, 1;
	mov.u32 	%r71, %ctaid.z;
	div.u32 	%r3, %r71, %r45;
	mul.lo.s32 	%r72, %r3, %r45;
	sub.s32 	%r4, %r71, %r72;
	mov.u32 	%r73, %ctaid.x;
	mov.u32 	%r74, %ntid.x;
	mov.u32 	%r75, %tid.x;
	mad.lo.s32 	%r76, %r73, %r74, %r75;
	setp.ge.u32 	%p2, %r3, %r56;
	mad.lo.s32 	%r77, %r63, %r70, %r63;
	add.s32 	%r78, %r77, %r2;
	setp.ge.u32 	%p3, %r76, %r78;
	or.pred  	%p4, %p2, %p3;
	mov.f32 	%f82, 0f00000000;
	@%p4 bra 	$L__BB0_48;
	div.u32 	%r6, %r76, %r2;
	mul.lo.s32 	%r80, %r6, %r2;
	sub.s32 	%r7, %r76, %r80;
	setp.eq.s32 	%p5, %r48, 0;
	@%p5 bra 	$L__BB0_45;
	setp.eq.s32 	%p6, %r49, 0;
	mul.lo.s32 	%r81, %r6, %r50;
	sub.s32 	%r8, %r81, %r52;
	mul.lo.s32 	%r82, %r7, %r51;
	sub.s32 	%r9, %r82, %r53;
	@%p6 bra 	$L__BB0_45;
	and.b32  	%r10, %r49, 7;
	and.b32  	%r11, %r49, 3;
	and.b32  	%r12, %r49, -8;
	and.b32  	%r13, %r49, 1;
	neg.s32 	%r14, %r12;
	mul.lo.s32 	%r15, %r4, %r48;
	mad.lo.s32 	%r84, %r3, %r45, %r4;
	mul.lo.s32 	%r16, %r84, %r46;
	mov.f32 	%f82, 0f00000000;
	mov.b32 	%r135, 0;
$L__BB0_4:
	setp.lt.u32 	%p7, %r49, 8;
	mad.lo.s32 	%r86, %r135, %r54, %r8;
	setp.gt.s32 	%p8, %r86, -1;
	setp.lt.s32 	%p9, %r86, %r46;
	and.pred  	%p1, %p8, %p9;
	add.s32 	%r87, %r86, %r16;
	mul.lo.s32 	%r18, %r87, %r47;
	add.s32 	%r88, %r135, %r15;
	mul.lo.s32 	%r19, %r88, %r49;
	mov.b32 	%r139, 0;
	@%p7 bra 	$L__BB0_23;
	mov.b32 	%r137, 0;
	mov.u32 	%r136, %r14;
$L__BB0_6:
	.pragma "nounroll";
	mad.lo.s32 	%r22, %r137, %r55, %r9;
	setp.gt.s32 	%p10, %r22, -1;
	setp.lt.s32 	%p11, %r22, %r47;
	and.pred  	%p12, %p10, %p11;
	and.pred  	%p13, %p1, %p12;
	not.pred 	%p14, %p13;
	@%p14 bra 	$L__BB0_8;
	add.s32 	%r90, %r22, %r18;
	mul.wide.u32 	%rd7, %r90, 4;
	add.s64 	%rd8, %rd2, %rd7;
	ld.global.nc.f32 	%f46, [%rd8];
	add.s32 	%r91, %r137, %r19;
	mul.wide.u32 	%rd9, %r91, 4;
	add.s64 	%rd10, %rd1, %rd9;
	ld.global.nc.f32 	%f47, [%rd10];
	fma.rn.f32 	%f82, %f46, %f47, %f82;
$L__BB0_8:
	add.s32 	%r23, %r22, %r55;
	setp.gt.s32 	%p15, %r23, -1;
	setp.lt.s32 	%p16, %r23, %r47;
	and.pred  	%p17, %p15, %p16;
	and.pred  	%p18, %p1, %p17;
	not.pred 	%p19, %p18;
	@%p19 bra 	$L__BB0_10;
	add.s32 	%r92, %r137, %r19;
	add.s32 	%r93, %r23, %r18;
	mul.wide.u32 	%rd11, %r93, 4;
	add.s64 	%rd12, %rd2, %rd11;
	ld.global.nc.f32 	%f48, [%rd12];
	add.s32 	%r94, %r92, 1;
	mul.wide.u32 	%rd13, %r94, 4;
	add.s64 	%rd14, %rd1, %rd13;
	ld.global.nc.f32 	%f49, [%rd14];
	fma.rn.f32 	%f82, %f48, %f49, %f82;
$L__BB0_10:
	add.s32 	%r24, %r23, %r55;
	setp.gt.s32 	%p20, %r24, -1;
	setp.lt.s32 	%p21, %r24, %r47;
	and.pred  	%p22, %p20, %p21;
	and.pred  	%p23, %p1, %p22;
	not.pred 	%p24, %p23;
	@%p24 bra 	$L__BB0_12;
	add.s32 	%r95, %r137, %r19;
	add.s32 	%r96, %r24, %r18;
	mul.wide.u32 	%rd15, %r96, 4;
	add.s64 	%rd16, %rd2, %rd15;
	ld.global.nc.f32 	%f50, [%rd16];
	add.s32 	%r97, %r95, 2;
	mul.wide.u32 	%rd17, %r97, 4;
	add.s64 	%rd18, %rd1, %rd17;
	ld.global.nc.f32 	%f51, [%rd18];
	fma.rn.f32 	%f82, %f50, %f51, %f82;
$L__BB0_12:
	add.s32 	%r25, %r24, %r55;
	setp.gt.s32 	%p25, %r25, -1;
	setp.lt.s32 	%p26, %r25, %r47;
	and.pred  	%p27, %p25, %p26;
	and.pred  	%p28, %p1, %p27;
	not.pred 	%p29, %p28;
	@%p29 bra 	$L__BB0_14;
	add.s32 	%r98, %r137, %r19;
	add.s32 	%r99, %r25, %r18;
	mul.wide.u32 	%rd19, %r99, 4;
	add.s64 	%rd20, %rd2, %rd19;
	ld.global.nc.f32 	%f52, [%rd20];
	add.s32 	%r100, %r98, 3;
	mul.wide.u32 	%rd21, %r100, 4;
	add.s64 	%rd22, %rd1, %rd21;
	ld.global.nc.f32 	%f53, [%rd22];
	fma.rn.f32 	%f82, %f52, %f53, %f82;
$L__BB0_14:
	add.s32 	%r26, %r25, %r55;
	setp.gt.s32 	%p30, %r26, -1;
	setp.lt.s32 	%p31, %r26, %r47;
	and.pred  	%p32, %p30, %p31;
	and.pred  	%p33, %p1, %p32;
	not.pred 	%p34, %p33;
	@%p34 bra 	$L__BB0_16;
	add.s32 	%r101, %r137, %r19;
	add.s32 	%r102, %r26, %r18;
	mul.wide.u32 	%rd23, %r102, 4;
	add.s64 	%rd24, %rd2, %rd23;
	ld.global.nc.f32 	%f54, [%rd24];
	add.s32 	%r103, %r101, 4;
	mul.wide.u32 	%rd25, %r103, 4;
	add.s64 	%rd26, %rd1, %rd25;
	ld.global.nc.f32 	%f55, [%rd26];
	fma.rn.f32 	%f82, %f54, %f55, %f82;
$L__BB0_16:
	add.s32 	%r27, %r26, %r55;
	setp.gt.s32 	%p35, %r27, -1;
	setp.lt.s32 	%p36, %r27, %r47;
	and.pred  	%p37, %p35, %p36;
	and.pred  	%p38, %p1, %p37;
	not.pred 	%p39, %p38;
	@%p39 bra 	$L__BB0_18;
	add.s32 	%r104, %r137, %r19;
	add.s32 	%r105, %r27, %r18;
	mul.wide.u32 	%rd27, %r105, 4;
	add.s64 	%rd28, %rd2, %rd27;
	ld.global.nc.f32 	%f56, [%rd28];
	add.s32 	%r106, %r104, 5;
	mul.wide.u32 	%rd29, %r106, 4;
	add.s64 	%rd30, %rd1, %rd29;
	ld.global.nc.f32 	%f57, [%rd30];
	fma.rn.f32 	%f82, %f56, %f57, %f82;
$L__BB0_18:
	add.s32 	%r28, %r27, %r55;
	setp.gt.s32 	%p40, %r28, -1;
	setp.lt.s32 	%p41, %r28, %r47;
	and.pred  	%p42, %p40, %p41;
	and.pred  	%p43, %p1, %p42;
	not.pred 	%p44, %p43;
	@%p44 bra 	$L__BB0_20;
	add.s32 	%r107, %r137, %r19;
	add.s32 	%r108, %r28, %r18;
	mul.wide.u32 	%rd31, %r108, 4;
	add.s64 	%rd32, %rd2, %rd31;
	ld.global.nc.f32 	%f58, [%rd32];
	add.s32 	%r109, %r107, 6;
	mul.wide.u32 	%rd33, %r109, 4;
	add.s64 	%rd34, %rd1, %rd33;
	ld.global.nc.f32 	%f59, [%rd34];
	fma.rn.f32 	%f82, %f58, %f59, %f82;
$L__BB0_20:
	add.s32 	%r29, %r28, %r55;
	setp.gt.s32 	%p45, %r29, -1;
	setp.lt.s32 	%p46, %r29, %r47;
	and.pred  	%p47, %p45, %p46;
	and.pred  	%p48, %p1, %p47;
	not.pred 	%p49, %p48;
	@%p49 bra 	$L__BB0_22;
	add.s32 	%r110, %r137, %r19;
	add.s32 	%r111, %r29, %r18;
	mul.wide.u32 	%rd35, %r111, 4;
	add.s64 	%rd36, %rd2, %rd35;
	ld.global.nc.f32 	%f60, [%rd36];
	add.s32 	%r112, %r110, 7;
	mul.wide.u32 	%rd37, %r112, 4;
	add.s64 	%rd38, %rd1, %rd37;
	ld.global.nc.f32 	%f61, [%rd38];
	fma.rn.f32 	%f82, %f60, %f61, %f82;
$L__BB0_22:
	add.s32 	%r137, %r137, 8;
	add.s32 	%r136, %r136, 8;
	setp.ne.s32 	%p50, %r136, 0;
	mov.u32 	%r139, %r12;
	@%p50 bra 	$L__BB0_6;
$L__BB0_23:
	setp.eq.s32 	%p51, %r10, 0;
	@%p51 bra 	$L__BB0_44;
	add.s32 	%r113, %r10, -1;
	setp.lt.u32 	%p52, %r113, 3;
	@%p52 bra 	$L__BB0_34;
	mad.lo.s32 	%r33, %r139, %r55, %r9;
	setp.gt.s32 	%p53, %r33, -1;
	setp.lt.s32 	%p54, %r33, %r47;
	and.pred  	%p55, %p53, %p54;
	and.pred  	%p56, %p1, %p55;
	not.pred 	%p57, %p56;
	@%p57 bra 	$L__BB0_27;
	add.s32 	%r114, %r33, %r18;
	mul.wide.u32 	%rd39, %r114, 4;
	add.s64 	%rd40, %rd2, %rd39;
	ld.global.nc.f32 	%f63, [%rd40];
	add.s32 	%r115, %r139, %r19;
	mul.wide.u32 	%rd41, %r115, 4;
	add.s64 	%rd42, %rd1, %rd41;
	ld.global.nc.f32 	%f64, [%rd42];
	fma.rn.f32 	%f82, %f63, %f64, %f82;
$L__BB0_27:
	add.s32 	%r34, %r33, %r55;
	setp.gt.s32 	%p58, %r34, -1;
	setp.lt.s32 	%p59, %r34, %r47;
	and.pred  	%p60, %p58, %p59;
	and.pred  	%p61, %p1, %p60;
	not.pred 	%p62, %p61;
	@%p62 bra 	$L__BB0_29;
	add.s32 	%r116, %r139, %r19;
	add.s32 	%r117, %r34, %r18;
	mul.wide.u32 	%rd43, %r117, 4;
	add.s64 	%rd44, %rd2, %rd43;
	ld.global.nc.f32 	%f65, [%rd44];
	add.s32 	%r118, %r116, 1;
	mul.wide.u32 	%rd45, %r118, 4;
	add.s64 	%rd46, %rd1, %rd45;
	ld.global.nc.f32 	%f66, [%rd46];
	fma.rn.f32 	%f82, %f65, %f66, %f82;
$L__BB0_29:
	add.s32 	%r35, %r34, %r55;
	setp.gt.s32 	%p63, %r35, -1;
	setp.lt.s32 	%p64, %r35, %r47;
	and.pred  	%p65, %p63, %p64;
	and.pred  	%p66, %p1, %p65;
	not.pred 	%p67, %p66;
	@%p67 bra 	$L__BB0_31;
	add.s32 	%r119, %r139, %r19;
	add.s32 	%r120, %r35, %r18;
	mul.wide.u32 	%rd47, %r120, 4;
	add.s64 	%rd48, %rd2, %rd47;
	ld.global.nc.f32 	%f67, [%rd48];
	add.s32 	%r121, %r119, 2;
	mul.wide.u32 	%rd49, %r121, 4;
	add.s64 	%rd50, %rd1, %rd49;
	ld.global.nc.f32 	%f68, [%rd50];
	fma.rn.f32 	%f82, %f67, %f68, %f82;
$L__BB0_31:
	add.s32 	%r36, %r35, %r55;
	setp.gt.s32 	%p68, %r36, -1;
	setp.lt.s32 	%p69, %r36, %r47;
	and.pred  	%p70, %p68, %p69;
	and.pred  	%p71, %p1, %p70;
	not.pred 	%p72, %p71;
	@%p72 bra 	$L__BB0_33;
	add.s32 	%r122, %r139, %r19;
	add.s32 	%r123, %r36, %r18;
	mul.wide.u32 	%rd51, %r123, 4;
	add.s64 	%rd52, %rd2, %rd51;
	ld.global.nc.f32 	%f69, [%rd52];
	add.s32 	%r124, %r122, 3;
	mul.wide.u32 	%rd53, %r124, 4;
	add.s64 	%rd54, %rd1, %rd53;
	ld.global.nc.f32 	%f70, [%rd54];
	fma.rn.f32 	%f82, %f69, %f70, %f82;
$L__BB0_33:
	add.s32 	%r139, %r139, 4;
$L__BB0_34:
	setp.eq.s32 	%p73, %r11, 0;
	@%p73 bra 	$L__BB0_44;
	setp.eq.s32 	%p74, %r11, 1;
	@%p74 bra 	$L__BB0_41;
	mad.lo.s32 	%r39, %r139, %r55, %r9;
	setp.gt.s32 	%p75, %r39, -1;
	setp.lt.s32 	%p76, %r39, %r47;
	and.pred  	%p77, %p75, %p76;
	and.pred  	%p78, %p1, %p77;
	not.pred 	%p79, %p78;
	@%p79 bra 	$L__BB0_38;
	add.s32 	%r125, %r39, %r18;
	mul.wide.u32 	%rd55, %r125, 4;
	add.s64 	%rd56, %rd2, %rd55;
	ld.global.nc.f32 	%f72, [%rd56];
	add.s32 	%r126, %r139, %r19;
	mul.wide.u32 	%rd57, %r126, 4;
	add.s64 	%rd58, %rd1, %rd57;
	ld.global.nc.f32 	%f73, [%rd58];
	fma.rn.f32 	%f82, %f72, %f73, %f82;
$L__BB0_38:
	add.s32 	%r40, %r39, %r55;
	setp.gt.s32 	%p80, %r40, -1;
	setp.lt.s32 	%p81, %r40, %r47;
	and.pred  	%p82, %p80, %p81;
	and.pred  	%p83, %p1, %p82;
	not.pred 	%p84, %p83;
	@%p84 bra 	$L__BB0_40;
	add.s32 	%r127, %r139, %r19;
	add.s32 	%r128, %r40, %r18;
	mul.wide.u32 	%rd59, %r128, 4;
	add.s64 	%rd60, %rd2, %rd59;
	ld.global.nc.f32 	%f74, [%rd60];
	add.s32 	%r129, %r127, 1;
	mul.wide.u32 	%rd61, %r129, 4;
	add.s64 	%rd62, %rd1, %rd61;
	ld.global.nc.f32 	%f75, [%rd62];
	fma.rn.f32 	%f82, %f74, %f75, %f82;
$L__BB0_40:
	add.s32 	%r139, %r139, 2;
$L__BB0_41:
	setp.eq.s32 	%p85, %r13, 0;
	@%p85 bra 	$L__BB0_44;
	mad.lo.s32 	%r43, %r139, %r55, %r9;
	setp.gt.s32 	%p86, %r43, -1;
	setp.lt.s32 	%p87, %r43, %r47;
	and.pred  	%p88, %p86, %p87;
	and.pred  	%p89, %p1, %p88;
	not.pred 	%p90, %p89;
	@%p90 bra 	$L__BB0_44;
	add.s32 	%r130, %r43, %r18;
	mul.wide.u32 	%rd63, %r130, 4;
	add.s64 	%rd64, %rd2, %rd63;
	ld.global.nc.f32 	%f76, [%rd64];
	add.s32 	%r131, %r139, %r19;
	mul.wide.u32 	%rd65, %r131, 4;
	add.s64 	%rd66, %rd1, %rd65;
	ld.global.nc.f32 	%f77, [%rd66];
	fma.rn.f32 	%f82, %f76, %f77, %f82;
$L__BB0_44:
	add.s32 	%r135, %r135, 1;
	setp.ne.s32 	%p91, %r135, %r48;
	@%p91 bra 	$L__BB0_4;
$L__BB0_45:
	setp.eq.s64 	%p92, %rd4, 0;
	@%p92 bra 	$L__BB0_47;
	cvta.to.global.u64 	%rd67, %rd4;
	mul.wide.u32 	%rd68, %r4, 4;
	add.s64 	%rd69, %rd67, %rd68;
	ld.global.nc.f32 	%f78, [%rd69];
	add.f32 	%f82, %f82, %f78;
$L__BB0_47:
	ld.param.u64 	%rd73, [steel_depthwise_conv2d_nchw_kernel_param_0];
	mad.lo.s32 	%r132, %r3, %r45, %r4;
	mad.lo.s32 	%r133, %r132, %r1, %r6;
	mad.lo.s32 	%r134, %r133, %r2, %r7;
	cvta.to.global.u64 	%rd70, %rd73;
	mul.wide.u32 	%rd71, %r134, 4;
	add.s64 	%rd72, %rd70, %rd71;
	st.global.f32 	[%rd72], %f82;
$L__BB0_48:
	ret;

}
	// .globl	steel_depthwise_conv2d_nhwc_kernel
.visible .entry steel_depthwise_conv2d_nhwc_kernel(
	.param .u64 .ptr .align 1 steel_depthwise_conv2d_nhwc_kernel_param_0,
	.param .u64 .ptr .align 1 steel_depthwise_conv2d_nhwc_kernel_param_1,
	.param .u64 .ptr .align 1 steel_depthwise_conv2d_nhwc_kernel_param_2,
	.param .u64 .ptr .align 1 steel_depthwise_conv2d_nhwc_kernel_param_3,
	.param .u32 steel_depthwise_conv2d_nhwc_kernel_param_4,
	.param .u32 steel_depthwise_conv2d_nhwc_kernel_param_5,
	.param .u32 steel_depthwise_conv2d_nhwc_kernel_param_6,
	.param .u32 steel_depthwise_conv2d_nhwc_kernel_param_7,
	.param .u32 steel_depthwise_conv2d_nhwc_kernel_param_8,
	.param .u32 steel_depthwise_conv2d_nhwc_kernel_param_9,
	.param .u32 steel_depthwise_conv2d_nhwc_kernel_param_10,
	.param .u32 steel_depthwise_conv2d_nhwc_kernel_param_11,
	.param .u32 steel_depthwise_conv2d_nhwc_kernel_param_12,
	.param .u32 steel_depthwise_conv2d_nhwc_kernel_param_13
)
{
	.reg .pred 	%p<210>;
	.reg .b32 	%r<436>;
	.reg .b32 	%f<214>;
	.reg .b64 	%rd<170>;
	// demoted variable
	.shared .align 4 .b8 _ZZ34steel_depthwise_conv2d_nhwc_kernelE11weight_smem[4608];
	ld.param.u64 	%rd18, [steel_depthwise_conv2d_nhwc_kernel_param_0];
	ld.param.u64 	%rd19, [steel_depthwise_conv2d_nhwc_kernel_param_1];
	ld.param.u32 	%r153, [steel_depthwise_conv2d_nhwc_kernel_param_4];
	ld.param.u32 	%r144, [steel_depthwise_conv2d_nhwc_kernel_param_5];
	ld.param.u32 	%r145, [steel_depthwise_conv2d_nhwc_kernel_param_6];
	ld.param.u32 	%r146, [steel_depthwise_conv2d_nhwc_kernel_param_7];
	ld.param.u32 	%r147, [steel_depthwise_conv2d_nhwc_kernel_param_8];
	ld.param.u32 	%r148, [steel_depthwise_conv2d_nhwc_kernel_param_9];
	ld.param.u32 	%r149, [steel_depthwise_conv2d_nhwc_kernel_param_10];
	ld.param.u32 	%r150, [steel_depthwise_conv2d_nhwc_kernel_param_11];
	ld.param.u32 	%r151, [steel_depthwise_conv2d_nhwc_kernel_param_12];
	ld.param.u32 	%r152, [steel_depthwise_conv2d_nhwc_kernel_param_13];
	cvta.to.global.u64 	%rd1, %rd19;
	cvta.to.global.u64 	%rd2, %rd18;
	shl.b32 	%r154, %r151, 1;
	sub.s32 	%r155, %r145, %r147;
	add.s32 	%r156, %r155, %r154;
	div.u32 	%r157, %r156, %r149;
	add.s32 	%r1, %r157, 1;
	shl.b32 	%r158, %r152, 1;
	sub.s32 	%r159, %r146, %r148;
	add.s32 	%r160, %r159, %r158;
	div.u32 	%r161, %r160, %r150;
	add.s32 	%r2, %r161, 1;
	mov.u32 	%r3, %ctaid.z;
	mov.u32 	%r162, %ctaid.x;
	mov.u32 	%r4, %ntid.x;
	mov.u32 	%r402, %tid.x;
	mad.lo.s32 	%r6, %r162, %r4, %r402;
	setp.ge.u32 	%p3, %r3, %r153;
	mad.lo.s32 	%r163, %r157, %r161, %r157;
	add.s32 	%r164, %r163, %r2;
	setp.ge.u32 	%p4, %r6, %r164;
	or.pred  	%p5, %p3, %p4;
	@%p5 bra 	$L__BB1_128;
	mov.u32 	%r7, %ctaid.y;
	shl.b32 	%r8, %r7, 7;
	sub.s32 	%r9, %r144, %r8;
	min.u32 	%r10, %r9, 128;
	mul.lo.s32 	%r165, %r147, %r10;
	mul.lo.s32 	%r11, %r165, %r148;
	setp.ge.u32 	%p6, %r402, %r11;
	@%p6 bra 	$L__BB1_3;
$L__BB1_2:
	ld.param.u64 	%rd160, [steel_depthwise_conv2d_nhwc_kernel_param_2];
	div.u32 	%r166, %r402, %r10;
	mul.lo.s32 	%r167, %r166, %r10;
	sub.s32 	%r168, %r402, %r167;
	mad.lo.s32 	%r169, %r166, %r144, %r8;
	add.s32 	%r170, %r169, %r168;
	cvta.to.global.u64 	%rd20, %rd160;
	mul.wide.u32 	%rd21, %r170, 4;
	add.s64 	%rd22, %rd20, %rd21;
	ld.global.nc.f32 	%f77, [%rd22];
	shl.b32 	%r171, %r166, 7;
	add.s32 	%r172, %r171, %r168;
	shl.b32 	%r173, %r172, 2;
	mov.u32 	%r174, _ZZ34steel_depthwise_conv2d_nhwc_kernelE11weight_smem;
	add.s32 	%r175, %r174, %r173;
	st.shared.f32 	[%r175], %f77;
	add.s32 	%r402, %r402, %r4;
	setp.lt.u32 	%p7, %r402, %r11;
	@%p7 bra 	$L__BB1_2;
$L__BB1_3:
	bar.sync 	0;
	setp.eq.s32 	%p8, %r9, 0;
	@%p8 bra 	$L__BB1_128;
	ld.param.u64 	%rd161, [steel_depthwise_conv2d_nhwc_kernel_param_3];
	cvta.to.global.u64 	%rd3, %rd161;
	div.u32 	%r176, %r6, %r2;
	mul.lo.s32 	%r177, %r176, %r2;
	sub.s32 	%r178, %r6, %r177;
	setp.ne.s32 	%p9, %r147, 0;
	mul.lo.s32 	%r179, %r176, %r149;
	sub.s32 	%r14, %r179, %r151;
	mul.lo.s32 	%r180, %r178, %r150;
	sub.s32 	%r15, %r180, %r152;
	mad.lo.s32 	%r181, %r1, %r3, %r176;
	mad.lo.s32 	%r182, %r181, %r2, %r178;
	mul.lo.s32 	%r16, %r182, %r144;
	@%p9 bra 	$L__BB1_23;
	ld.param.u64 	%rd165, [steel_depthwise_conv2d_nhwc_kernel_param_3];
	setp.ne.s64 	%p197, %rd165, 0;
	@%p197 bra 	$L__BB1_17;
	max.u32 	%r17, %r10, 1;
	and.b32  	%r18, %r17, 7;
	setp.lt.u32 	%p202, %r9, 8;
	mov.b32 	%r406, 0;
	@%p202 bra 	$L__BB1_9;
	and.b32  	%r406, %r17, 248;
	add.s32 	%r20, %r8, %r16;
	neg.s32 	%r403, %r406;
	mov.b32 	%r404, 0;
$L__BB1_8:
	.pragma "nounroll";
	add.s32 	%r379, %r404, %r20;
	mul.wide.u32 	%rd130, %r379, 4;
	add.s64 	%rd131, %rd2, %rd130;
	mov.b32 	%r380, 0;
	st.global.u32 	[%rd131], %r380;
	add.s32 	%r381, %r379, 1;
	mul.wide.u32 	%rd132, %r381, 4;
	add.s64 	%rd133, %rd2, %rd132;
	st.global.u32 	[%rd133], %r380;
	add.s32 	%r382, %r379, 2;
	mul.wide.u32 	%rd134, %r382, 4;
	add.s64 	%rd135, %rd2, %rd134;
	st.global.u32 	[%rd135], %r380;
	add.s32 	%r383, %r379, 3;
	mul.wide.u32 	%rd136, %r383, 4;
	add.s64 	%rd137, %rd2, %rd136;
	st.global.u32 	[%rd137], %r380;
	add.s32 	%r384, %r379, 4;
	mul.wide.u32 	%rd138, %r384, 4;
	add.s64 	%rd139, %rd2, %rd138;
	st.global.u32 	[%rd139], %r380;
	add.s32 	%r385, %r379, 5;
	mul.wide.u32 	%rd140, %r385, 4;
	add.s64 	%rd141, %rd2, %rd140;
	st.global.u32 	[%rd141], %r380;
	add.s32 	%r386, %r379, 6;
	mul.wide.u32 	%rd142, %r386, 4;
	add.s64 	%rd143, %rd2, %rd142;
	st.global.u32 	[%rd143], %r380;
	add.s32 	%r387, %r379, 7;
	mul.wide.u32 	%rd144, %r387, 4;
	add.s64 	%rd145, %rd2, %rd144;
	st.global.u32 	[%rd145], %r380;
	add.s32 	%r404, %r404, 8;
	add.s32 	%r403, %r403, 8;
	setp.ne.s32 	%p203, %r403, 0;
	@%p203 bra 	$L__BB1_8;
$L__BB1_9:
	setp.eq.s32 	%p204, %r18, 0;
	@%p204 bra 	$L__BB1_128;
	and.b32  	%r27, %r17, 3;
	setp.lt.u32 	%p205, %r18, 4;
	@%p205 bra 	$L__BB1_12;
	add.s32 	%r388, %r406, %r8;
	add.s32 	%r389, %r388, %r16;
	mul.wide.u32 	%rd146, %r389, 4;
	add.s64 	%rd147, %rd2, %rd146;
	mov.b32 	%r390, 0;
	st.global.u32 	[%rd147], %r390;
	add.s32 	%r391, %r389, 1;
	mul.wide.u32 	%rd148, %r391, 4;
	add.s64 	%rd149, %rd2, %rd148;
	st.global.u32 	[%rd149], %r390;
	add.s32 	%r392, %r389, 2;
	mul.wide.u32 	%rd150, %r392, 4;
	add.s64 	%rd151, %rd2, %rd150;
	st.global.u32 	[%rd151], %r390;
	add.s32 	%r393, %r389, 3;
	mul.wide.u32 	%rd152, %r393, 4;
	add.s64 	%rd153, %rd2, %rd152;
	st.global.u32 	[%rd153], %r390;
	add.s32 	%r406, %r406, 4;
$L__BB1_12:
	setp.eq.s32 	%p206, %r27, 0;
	@%p206 bra 	$L__BB1_128;
	setp.eq.s32 	%p207, %r27, 1;
	@%p207 bra 	$L__BB1_15;
	add.s32 	%r394, %r406, %r8;
	add.s32 	%r395, %r394, %r16;
	mul.wide.u32 	%rd154, %r395, 4;
	add.s64 	%rd155, %rd2, %rd154;
	mov.b32 	%r396, 0;
	st.global.u32 	[%rd155], %r396;
	add.s32 	%r397, %r395, 1;
	mul.wide.u32 	%rd156, %r397, 4;
	add.s64 	%rd157, %rd2, %rd156;
	st.global.u32 	[%rd157], %r396;
	add.s32 	%r406, %r406, 2;
$L__BB1_15:
	and.b32  	%r398, %r17, 1;
	setp.eq.b32 	%p208, %r398, 1;
	not.pred 	%p209, %p208;
	@%p209 bra 	$L__BB1_128;
	add.s32 	%r399, %r406, %r8;
	add.s32 	%r400, %r399, %r16;
	mul.wide.u32 	%rd158, %r400, 4;
	add.s64 	%rd159, %rd2, %rd158;
	mov.b32 	%r401, 0;
	st.global.u32 	[%rd159], %r401;
	bra.uni 	$L__BB1_128;
$L__BB1_17:
	max.u32 	%r32, %r10, 1;
	and.b32  	%r33, %r32, 3;
	setp.lt.u32 	%p198, %r9, 4;
	mov.b32 	%r412, 0;
	@%p198 bra 	$L__BB1_20;
	and.b32  	%r412, %r32, 252;
	neg.s32 	%r408, %r412;
	mul.wide.u32 	%rd117, %r7, 512;
	add.s64 	%rd118, %rd117, %rd3;
	add.s64 	%rd166, %rd118, 8;
	mov.b32 	%r409, 0;
$L__BB1_19:
	add.s32 	%r369, %r409, %r8;
	ld.global.nc.f32 	%f158, [%rd166+-8];
	add.f32 	%f159, %f158, 0f00000000;
	add.s32 	%r370, %r369, %r16;
	mul.wide.u32 	%rd119, %r370, 4;
	add.s64 	%rd120, %rd2, %rd119;
	st.global.f32 	[%rd120], %f159;
	ld.global.nc.f32 	%f160, [%rd166+-4];
	add.f32 	%f161, %f160, 0f00000000;
	add.s32 	%r371, %r370, 1;
	mul.wide.u32 	%rd121, %r371, 4;
	add.s64 	%rd122, %rd2, %rd121;
	st.global.f32 	[%rd122], %f161;
	ld.global.nc.f32 	%f162, [%rd166];
	add.f32 	%f163, %f162, 0f00000000;
	add.s32 	%r372, %r370, 2;
	mul.wide.u32 	%rd123, %r372, 4;
	add.s64 	%rd124, %rd2, %rd123;
	st.global.f32 	[%rd124], %f163;
	ld.global.nc.f32 	%f164, [%rd166+4];
	add.f32 	%f165, %f164, 0f00000000;
	add.s32 	%r373, %r370, 3;
	mul.wide.u32 	%rd125, %r373, 4;
	add.s64 	%rd126, %rd2, %rd125;
	st.global.f32 	[%rd126], %f165;
	add.s32 	%r409, %r409, 4;
	add.s32 	%r408, %r408, 4;
	add.s64 	%rd166, %rd166, 16;
	setp.ne.s32 	%p199, %r408, 0;
	@%p199 bra 	$L__BB1_19;
$L__BB1_20:
	setp.eq.s32 	%p200, %r33, 0;
	@%p200 bra 	$L__BB1_128;
	add.s32 	%r374, %r412, %r8;
	mul.wide.u32 	%rd127, %r374, 4;
	add.s64 	%rd167, %rd3, %rd127;
	neg.s32 	%r411, %r33;
$L__BB1_22:
	.pragma "nounroll";
	add.s32 	%r375, %r412, %r8;
	ld.global.nc.f32 	%f166, [%rd167];
	add.f32 	%f167, %f166, 0f00000000;
	add.s32 	%r376, %r375, %r16;
	mul.wide.u32 	%rd128, %r376, 4;
	add.s64 	%rd129, %rd2, %rd128;
	st.global.f32 	[%rd129], %f167;
	add.s32 	%r412, %r412, 1;
	add.s64 	%rd167, %rd167, 4;
	add.s32 	%r411, %r411, 1;
	setp.eq.s32 	%p201, %r411, 0;
	@%p201 bra 	$L__BB1_128;
	bra.uni 	$L__BB1_22;
$L__BB1_23:
	setp.ne.s32 	%p10, %r148, 0;
	@%p10 bra 	$L__BB1_39;
	ld.param.u64 	%rd164, [steel_depthwise_conv2d_nhwc_kernel_param_3];
	setp.ne.s64 	%p186, %rd164, 0;
	@%p186 bra 	$L__BB1_33;
	max.u32 	%r46, %r10, 1;
	and.b32  	%r47, %r46, 3;
	setp.lt.u32 	%p191, %r9, 4;
	mov.b32 	%r416, 0;
	@%p191 bra 	$L__BB1_28;
	and.b32  	%r416, %r46, 252;
	add.s32 	%r49, %r8, %r16;
	neg.s32 	%r413, %r416;
	mov.b32 	%r414, 0;
$L__BB1_27:
	.pragma "nounroll";
	add.s32 	%r354, %r414, %r49;
	mul.wide.u32 	%rd103, %r354, 4;
	add.s64 	%rd104, %rd2, %rd103;
	mov.b32 	%r355, 0;
	st.global.u32 	[%rd104], %r355;
	add.s32 	%r356, %r354, 1;
	mul.wide.u32 	%rd105, %r356, 4;
	add.s64 	%rd106, %rd2, %rd105;
	st.global.u32 	[%rd106], %r355;
	add.s32 	%r357, %r354, 2;
	mul.wide.u32 	%rd107, %r357, 4;
	add.s64 	%rd108, %rd2, %rd107;
	st.global.u32 	[%rd108], %r355;
	add.s32 	%r358, %r354, 3;
	mul.wide.u32 	%rd109, %r358, 4;
	add.s64 	%rd110, %rd2, %rd109;
	st.global.u32 	[%rd110], %r355;
	add.s32 	%r414, %r414, 4;
	add.s32 	%r413, %r413, 4;
	setp.ne.s32 	%p192, %r413, 0;
	@%p192 bra 	$L__BB1_27;
$L__BB1_28:
	setp.eq.s32 	%p193, %r47, 0;
	@%p193 bra 	$L__BB1_128;
	setp.eq.s32 	%p194, %r47, 1;
	@%p194 bra 	$L__BB1_31;
	add.s32 	%r359, %r416, %r8;
	add.s32 	%r360, %r359, %r16;
	mul.wide.u32 	%rd111, %r360, 4;
	add.s64 	%rd112, %rd2, %rd111;
	mov.b32 	%r361, 0;
	st.global.u32 	[%rd112], %r361;
	add.s32 	%r362, %r360, 1;
	mul.wide.u32 	%rd113, %r362, 4;
	add.s64 	%rd114, %rd2, %rd113;
	st.global.u32 	[%rd114], %r361;
	add.s32 	%r416, %r416, 2;
$L__BB1_31:
	and.b32  	%r363, %r46, 1;
	setp.eq.b32 	%p195, %r363, 1;
	not.pred 	%p196, %p195;
	@%p196 bra 	$L__BB1_128;
	add.s32 	%r364, %r416, %r8;
	add.s32 	%r365, %r364, %r16;
	mul.wide.u32 	%rd115, %r365, 4;
	add.s64 	%rd116, %rd2, %rd115;
	mov.b32 	%r366, 0;
	st.global.u32 	[%rd116], %r366;
	bra.uni 	$L__BB1_128;
$L__BB1_33:
	max.u32 	%r58, %r10, 1;
	and.b32  	%r59, %r58, 3;
	setp.lt.u32 	%p187, %r9, 4;
	mov.b32 	%r421, 0;
	@%p187 bra 	$L__BB1_36;
	and.b32  	%r421, %r58, 252;
	neg.s32 	%r417, %r421;
	mul.wide.u32 	%rd90, %r7, 512;
	add.s64 	%rd91, %rd90, %rd3;
	add.s64 	%rd168, %rd91, 8;
	mov.b32 	%r418, 0;
$L__BB1_35:
	add.s32 	%r344, %r418, %r8;
	ld.global.nc.f32 	%f148, [%rd168+-8];
	add.f32 	%f149, %f148, 0f00000000;
	add.s32 	%r345, %r344, %r16;
	mul.wide.u32 	%rd92, %r345, 4;
	add.s64 	%rd93, %rd2, %rd92;
	st.global.f32 	[%rd93], %f149;
	ld.global.nc.f32 	%f150, [%rd168+-4];
	add.f32 	%f151, %f150, 0f00000000;
	add.s32 	%r346, %r345, 1;
	mul.wide.u32 	%rd94, %r346, 4;
	add.s64 	%rd95, %rd2, %rd94;
	st.global.f32 	[%rd95], %f151;
	ld.global.nc.f32 	%f152, [%rd168];
	add.f32 	%f153, %f152, 0f00000000;
	add.s32 	%r347, %r345, 2;
	mul.wide.u32 	%rd96, %r347, 4;
	add.s64 	%rd97, %rd2, %rd96;
	st.global.f32 	[%rd97], %f153;
	ld.global.nc.f32 	%f154, [%rd168+4];
	add.f32 	%f155, %f154, 0f00000000;
	add.s32 	%r348, %r345, 3;
	mul.wide.u32 	%rd98, %r348, 4;
	add.s64 	%rd99, %rd2, %rd98;
	st.global.f32 	[%rd99], %f155;
	add.s32 	%r418, %r418, 4;
	add.s32 	%r417, %r417, 4;
	add.s64 	%rd168, %rd168, 16;
	setp.ne.s32 	%p188, %r417, 0;
	@%p188 bra 	$L__BB1_35;
$L__BB1_36:
	setp.eq.s32 	%p189, %r59, 0;
	@%p189 bra 	$L__BB1_128;
	add.s32 	%r349, %r421, %r8;
	mul.wide.u32 	%rd100, %r349, 4;
	add.s64 	%rd169, %rd3, %rd100;
	neg.s32 	%r420, %r59;
$L__BB1_38:
	.pragma "nounroll";
	add.s32 	%r350, %r421, %r8;
	ld.global.nc.f32 	%f156, [%rd169];
	add.f32 	%f157, %f156, 0f00000000;
	add.s32 	%r351, %r350, %r16;
	mul.wide.u32 	%rd101, %r351, 4;
	add.s64 	%rd102, %rd2, %rd101;
	st.global.f32 	[%rd102], %f157;
	add.s32 	%r421, %r421, 1;
	add.s64 	%rd169, %rd169, 4;
	add.s32 	%r420, %r420, 1;
	setp.eq.s32 	%p190, %r420, 0;
	@%p190 bra 	$L__BB1_128;
	bra.uni 	$L__BB1_38;
$L__BB1_39:
	ld.param.u64 	%rd162, [steel_depthwise_conv2d_nhwc_kernel_param_3];
	setp.ne.s64 	%p11, %rd162, 0;
	@%p11 bra 	$L__BB1_84;
	max.u32 	%r72, %r10, 1;
	and.b32  	%r73, %r148, -8;
	mov.b32 	%r422, 0;
$L__BB1_41:
	add.s32 	%r75, %r422, %r8;
	mov.f32 	%f170, 0f00000000;
	mov.b32 	%r423, 0;
$L__BB1_42:
	setp.lt.u32 	%p99, %r148, 8;
	add.s32 	%r274, %r14, %r423;
	setp.gt.s32 	%p100, %r274, -1;
	setp.lt.s32 	%p101, %r274, %r145;
	and.pred  	%p1, %p100, %p101;
	mad.lo.s32 	%r276, %r145, %r3, %r274;
	mul.lo.s32 	%r77, %r276, %r146;
	mov.b32 	%r428, 0;
	@%p99 bra 	$L__BB1_61;
	and.b32  	%r278, %r148, -8;
	neg.s32 	%r425, %r278;
	mul.lo.s32 	%r279, %r148, %r423;
	shl.b32 	%r280, %r279, 9;
	shl.b32 	%r281, %r422, 2;
	mov.u32 	%r282, _ZZ34steel_depthwise_conv2d_nhwc_kernelE11weight_smem;
	add.s32 	%r283, %r282, %r281;
	add.s32 	%r284, %r283, %r280;
	add.s32 	%r424, %r284, 2048;
	mov.b32 	%r426, 0;
$L__BB1_44:
	.pragma "nounroll";
	add.s32 	%r83, %r15, %r426;
	setp.gt.s32 	%p102, %r83, -1;
	setp.lt.s32 	%p103, %r83, %r146;
	and.pred  	%p104, %p102, %p103;
	and.pred  	%p105, %p1, %p104;
	not.pred 	%p106, %p105;
	@%p106 bra 	$L__BB1_46;
	add.s32 	%r285, %r83, %r77;
	mad.lo.s32 	%r286, %r285, %r144, %r75;
	mul.wide.u32 	%rd58, %r286, 4;
	add.s64 	%rd59, %rd1, %rd58;
	ld.global.nc.f32 	%f116, [%rd59];
	ld.shared.f32 	%f117, [%r424+-2048];
	fma.rn.f32 	%f170, %f116, %f117, %f170;
$L__BB1_46:
	add.s32 	%r84, %r83, 1;
	setp.gt.s32 	%p107, %r84, -1;
	setp.lt.s32 	%p108, %r84, %r146;
	and.pred  	%p109, %p107, %p108;
	and.pred  	%p110, %p1, %p109;
	not.pred 	%p111, %p110;
	@%p111 bra 	$L__BB1_48;
	add.s32 	%r287, %r84, %r77;
	mad.lo.s32 	%r288, %r287, %r144, %r75;
	mul.wide.u32 	%rd60, %r288, 4;
	add.s64 	%rd61, %rd1, %rd60;
	ld.global.nc.f32 	%f118, [%rd61];
	ld.shared.f32 	%f119, [%r424+-1536];
	fma.rn.f32 	%f170, %f118, %f119, %f170;
$L__BB1_48:
	add.s32 	%r85, %r83, 2;
	setp.gt.s32 	%p112, %r85, -1;
	setp.lt.s32 	%p113, %r85, %r146;
	and.pred  	%p114, %p112, %p113;
	and.pred  	%p115, %p1, %p114;
	not.pred 	%p116, %p115;
	@%p116 bra 	$L__BB1_50;
	add.s32 	%r289, %r85, %r77;
	mad.lo.s32 	%r290, %r289, %r144, %r75;
	mul.wide.u32 	%rd62, %r290, 4;
	add.s64 	%rd63, %rd1, %rd62;
	ld.global.nc.f32 	%f120, [%rd63];
	ld.shared.f32 	%f121, [%r424+-1024];
	fma.rn.f32 	%f170, %f120, %f121, %f170;
$L__BB1_50:
	add.s32 	%r86, %r83, 3;
	setp.gt.s32 	%p117, %r86, -1;
	setp.lt.s32 	%p118, %r86, %r146;
	and.pred  	%p119, %p117, %p118;
	and.pred  	%p120, %p1, %p119;
	not.pred 	%p121, %p120;
	@%p121 bra 	$L__BB1_52;
	add.s32 	%r291, %r86, %r77;
	mad.lo.s32 	%r292, %r291, %r144, %r75;
	mul.wide.u32 	%rd64, %r292, 4;
	add.s64 	%rd65, %rd1, %rd64;
	ld.global.nc.f32 	%f122, [%rd65];
	ld.shared.f32 	%f123, [%r424+-512];
	fma.rn.f32 	%f170, %f122, %f123, %f170;
$L__BB1_52:
	add.s32 	%r87, %r83, 4;
	setp.gt.s32 	%p122, %r87, -1;
	setp.lt.s32 	%p123, %r87, %r146;
	and.pred  	%p124, %p122, %p123;
	and.pred  	%p125, %p1, %p124;
	not.pred 	%p126, %p125;
	@%p126 bra 	$L__BB1_54;
	add.s32 	%r293, %r87, %r77;
	mad.lo.s32 	%r294, %r293, %r144, %r75;
	mul.wide.u32 	%rd66, %r294, 4;
	add.s64 	%rd67, %rd1, %rd66;
	ld.global.nc.f32 	%f124, [%rd67];
	ld.shared.f32 	%f125, [%r424];
	fma.rn.f32 	%f170, %f124, %f125, %f170;
$L__BB1_54:
	add.s32 	%r88, %r83, 5;
	setp.gt.s32 	%p127, %r88, -1;
	setp.lt.s32 	%p128, %r88, %r146;
	and.pred  	%p129, %p127, %p128;
	and.pred  	%p130, %p1, %p129;
	not.pred 	%p131, %p130;
	@%p131 bra 	$L__BB1_56;
	add.s32 	%r295, %r88, %r77;
	mad.lo.s32 	%r296, %r295, %r144, %r75;
	mul.wide.u32 	%rd68, %r296, 4;
	add.s64 	%rd69, %rd1, %rd68;
	ld.global.nc.f32 	%f126, [%rd69];
	ld.shared.f32 	%f127, [%r424+512];
	fma.rn.f32 	%f170, %f126, %f127, %f170;
$L__BB1_56:
	add.s32 	%r89, %r83, 6;
	setp.gt.s32 	%p132, %r89, -1;
	setp.lt.s32 	%p133, %r89, %r146;
	and.pred  	%p134, %p132, %p133;
	and.pred  	%p135, %p1, %p134;
	not.pred 	%p136, %p135;
	@%p136 bra 	$L__BB1_58;
	add.s32 	%r297, %r89, %r77;
	mad.lo.s32 	%r298, %r297, %r144, %r75;
	mul.wide.u32 	%rd70, %r298, 4;
	add.s64 	%rd71, %rd1, %rd70;
	ld.global.nc.f32 	%f128, [%rd71];
	ld.shared.f32 	%f129, [%r424+1024];
	fma.rn.f32 	%f170, %f128, %f129, %f170;
$L__BB1_58:
	add.s32 	%r90, %r83, 7;
	setp.gt.s32 	%p137, %r90, -1;
	setp.lt.s32 	%p138, %r90, %r146;
	and.pred  	%p139, %p137, %p138;
	and.pred  	%p140, %p1, %p139;
	not.pred 	%p141, %p140;
	@%p141 bra 	$L__BB1_60;
	add.s32 	%r299, %r90, %r77;
	mad.lo.s32 	%r300, %r299, %r144, %r75;
	mul.wide.u32 	%rd72, %r300, 4;
	add.s64 	%rd73, %rd1, %rd72;
	ld.global.nc.f32 	%f130, [%rd73];
	ld.shared.f32 	%f131, [%r424+1536];
	fma.rn.f32 	%f170, %f130, %f131, %f170;
$L__BB1_60:
	add.s32 	%r426, %r426, 8;
	add.s32 	%r425, %r425, 8;
	add.s32 	%r424, %r424, 4096;
	setp.ne.s32 	%p142, %r425, 0;
	mov.u32 	%r428, %r73;
	@%p142 bra 	$L__BB1_44;
$L__BB1_61:
	and.b32  	%r95, %r148, 7;
	setp.eq.s32 	%p143, %r95, 0;
	@%p143 bra 	$L__BB1_82;
	add.s32 	%r301, %r95, -1;
	setp.lt.u32 	%p144, %r301, 3;
	@%p144 bra 	$L__BB1_72;
	add.s32 	%r96, %r15, %r428;
	setp.gt.s32 	%p145, %r96, -1;
	setp.lt.s32 	%p146, %r96, %r146;
	and.pred  	%p147, %p145, %p146;
	and.pred  	%p148, %p1, %p147;
	mad.lo.s32 	%r302, %r423, %r148, %r428;
	shl.b32 	%r303, %r302, 7;
	add.s32 	%r304, %r303, %r422;
	shl.b32 	%r305, %r304, 2;
	mov.u32 	%r306, _ZZ34steel_depthwise_conv2d_nhwc_kernelE11weight_smem;
	add.s32 	%r97, %r306, %r305;
	not.pred 	%p149, %p148;
	@%p149 bra 	$L__BB1_65;
	add.s32 	%r307, %r96, %r77;
	mad.lo.s32 	%r308, %r307, %r144, %r75;
	mul.wide.u32 	%rd74, %r308, 4;
	add.s64 	%rd75, %rd1, %rd74;
	ld.global.nc.f32 	%f133, [%rd75];
	ld.shared.f32 	%f134, [%r97];
	fma.rn.f32 	%f170, %f133, %f134, %f170;
$L__BB1_65:
	add.s32 	%r98, %r96, 1;
	setp.gt.s32 	%p150, %r98, -1;
	setp.lt.s32 	%p151, %r98, %r146;
	and.pred  	%p152, %p150, %p151;
	and.pred  	%p153, %p1, %p152;
	not.pred 	%p154, %p153;
	@%p154 bra 	$L__BB1_67;
	add.s32 	%r309, %r98, %r77;
	mad.lo.s32 	%r310, %r309, %r144, %r75;
	mul.wide.u32 	%rd76, %r310, 4;
	add.s64 	%rd77, %rd1, %rd76;
	ld.global.nc.f32 	%f135, [%rd77];
	ld.shared.f32 	%f136, [%r97+512];
	fma.rn.f32 	%f170, %f135, %f136, %f170;
$L__BB1_67:
	add.s32 	%r99, %r96, 2;
	setp.gt.s32 	%p155, %r99, -1;
	setp.lt.s32 	%p156, %r99, %r146;
	and.pred  	%p157, %p155, %p156;
	and.pred  	%p158, %p1, %p157;
	not.pred 	%p159, %p158;
	@%p159 bra 	$L__BB1_69;
	add.s32 	%r311, %r99, %r77;
	mad.lo.s32 	%r312, %r311, %r144, %r75;
	mul.wide.u32 	%rd78, %r312, 4;
	add.s64 	%rd79, %rd1, %rd78;
	ld.global.nc.f32 	%f137, [%rd79];
	ld.shared.f32 	%f138, [%r97+1024];
	fma.rn.f32 	%f170, %f137, %f138, %f170;
$L__BB1_69:
	add.s32 	%r100, %r96, 3;
	setp.gt.s32 	%p160, %r100, -1;
	setp.lt.s32 	%p161, %r100, %r146;
	and.pred  	%p162, %p160, %p161;
	and.pred  	%p163, %p1, %p162;
	not.pred 	%p164, %p163;
	@%p164 bra 	$L__BB1_71;
	add.s32 	%r313, %r100, %r77;
	mad.lo.s32 	%r314, %r313, %r144, %r75;
	mul.wide.u32 	%rd80, %r314, 4;
	add.s64 	%rd81, %rd1, %rd80;
	ld.global.nc.f32 	%f139, [%rd81];
	ld.shared.f32 	%f140, [%r97+1536];
	fma.rn.f32 	%f170, %f139, %f140, %f170;
$L__BB1_71:
	add.s32 	%r428, %r428, 4;
$L__BB1_72:
	mul.lo.s32 	%r103, %r423, %r148;
	and.b32  	%r315, %r148, 3;
	setp.eq.s32 	%p165, %r315, 0;
	@%p165 bra 	$L__BB1_82;
	setp.eq.s32 	%p166, %r315, 1;
	@%p166 bra 	$L__BB1_79;
	add.s32 	%r104, %r15, %r428;
	setp.gt.s32 	%p167, %r104, -1;
	setp.lt.s32 	%p168, %r104, %r146;
	and.pred  	%p169, %p167, %p168;
	and.pred  	%p170, %p1, %p169;
	not.pred 	%p171, %p170;
	@%p171 bra 	$L__BB1_76;
	add.s32 	%r316, %r104, %r77;
	mad.lo.s32 	%r317, %r316, %r144, %r75;
	mul.wide.u32 	%rd82, %r317, 4;
	add.s64 	%rd83, %rd1, %rd82;
	ld.global.nc.f32 	%f142, [%rd83];
	add.s32 	%r318, %r428, %r103;
	shl.b32 	%r319, %r318, 7;
	add.s32 	%r320, %r319, %r422;
	shl.b32 	%r321, %r320, 2;
	mov.u32 	%r322, _ZZ34steel_depthwise_conv2d_nhwc_kernelE11weight_smem;
	add.s32 	%r323, %r322, %r321;
	ld.shared.f32 	%f143, [%r323];
	fma.rn.f32 	%f170, %f142, %f143, %f170;
$L__BB1_76:
	add.s32 	%r105, %r104, 1;
	setp.gt.s32 	%p172, %r105, -1;
	setp.lt.s32 	%p173, %r105, %r146;
	and.pred  	%p174, %p172, %p173;
	and.pred  	%p175, %p1, %p174;
	not.pred 	%p176, %p175;
	@%p176 bra 	$L__BB1_78;
	add.s32 	%r324, %r105, %r77;
	mad.lo.s32 	%r325, %r324, %r144, %r75;
	mul.wide.u32 	%rd84, %r325, 4;
	add.s64 	%rd85, %rd1, %rd84;
	ld.global.nc.f32 	%f144, [%rd85];
	add.s32 	%r326, %r428, %r103;
	shl.b32 	%r327, %r326, 7;
	add.s32 	%r328, %r327, %r422;
	shl.b32 	%r329, %r328, 2;
	mov.u32 	%r330, _ZZ34steel_depthwise_conv2d_nhwc_kernelE11weight_smem;
	add.s32 	%r331, %r330, %r329;
	ld.shared.f32 	%f145, [%r331+512];
	fma.rn.f32 	%f170, %f144, %f145, %f170;
$L__BB1_78:
	add.s32 	%r428, %r428, 2;
$L__BB1_79:
	and.b32  	%r332, %r148, 1;
	setp.eq.b32 	%p177, %r332, 1;
	not.pred 	%p178, %p177;
	@%p178 bra 	$L__BB1_82;
	add.s32 	%r108, %r15, %r428;
	setp.gt.s32 	%p179, %r108, -1;
	setp.lt.s32 	%p180, %r108, %r146;
	and.pred  	%p181, %p179, %p180;
	and.pred  	%p182, %p1, %p181;
	not.pred 	%p183, %p182;
	@%p183 bra 	$L__BB1_82;
	add.s32 	%r333, %r108, %r77;
	mad.lo.s32 	%r334, %r333, %r144, %r75;
	mul.wide.u32 	%rd86, %r334, 4;
	add.s64 	%rd87, %rd1, %rd86;
	ld.global.nc.f32 	%f146, [%rd87];
	add.s32 	%r335, %r428, %r103;
	shl.b32 	%r336, %r335, 7;
	add.s32 	%r337, %r336, %r422;
	shl.b32 	%r338, %r337, 2;
	mov.u32 	%r339, _ZZ34steel_depthwise_conv2d_nhwc_kernelE11weight_smem;
	add.s32 	%r340, %r339, %r338;
	ld.shared.f32 	%f147, [%r340];
	fma.rn.f32 	%f170, %f146, %f147, %f170;
$L__BB1_82:
	add.s32 	%r423, %r423, 1;
	setp.ne.s32 	%p184, %r423, %r147;
	@%p184 bra 	$L__BB1_42;
	add.s32 	%r341, %r75, %r16;
	mul.wide.u32 	%rd88, %r341, 4;
	add.s64 	%rd89, %rd2, %rd88;
	st.global.f32 	[%rd89], %f170;
	add.s32 	%r422, %r422, 1;
	setp.eq.s32 	%p185, %r422, %r72;
	@%p185 bra 	$L__BB1_128;
	bra.uni 	$L__BB1_41;
$L__BB1_84:
	max.u32 	%r111, %r10, 1;
	and.b32  	%r112, %r148, 7;
	and.b32  	%r113, %r148, -8;
	mov.b32 	%r430, 0;
$L__BB1_85:
	add.s32 	%r115, %r430, %r8;
	mov.f32 	%f193, 0f00000000;
	mov.b32 	%r431, 0;
$L__BB1_86:
	setp.lt.u32 	%p12, %r148, 8;
	add.s32 	%r186, %r14, %r431;
	setp.gt.s32 	%p13, %r186, -1;
	setp.lt.s32 	%p14, %r186, %r145;
	and.pred  	%p2, %p13, %p14;
	mad.lo.s32 	%r188, %r145, %r3, %r186;
	mul.lo.s32 	%r117, %r188, %r146;
	mul.lo.s32 	%r118, %r431, %r148;
	mov.b32 	%r434, 0;
	@%p12 bra 	$L__BB1_105;
	mov.b32 	%r432, 0;
$L__BB1_88:
	.pragma "nounroll";
	add.s32 	%r120, %r15, %r432;
	setp.gt.s32 	%p15, %r120, -1;
	setp.lt.s32 	%p16, %r120, %r146;
	and.pred  	%p17, %p15, %p16;
	and.pred  	%p18, %p2, %p17;
	add.s32 	%r190, %r432, %r118;
	shl.b32 	%r191, %r190, 7;
	add.s32 	%r192, %r191, %r430;
	shl.b32 	%r193, %r192, 2;
	mov.u32 	%r194, _ZZ34steel_depthwise_conv2d_nhwc_kernelE11weight_smem;
	add.s32 	%r121, %r194, %r193;
	not.pred 	%p19, %p18;
	@%p19 bra 	$L__BB1_90;
	add.s32 	%r195, %r120, %r117;
	mad.lo.s32 	%r196, %r195, %r144, %r115;
	mul.wide.u32 	%rd23, %r196, 4;
	add.s64 	%rd24, %rd1, %rd23;
	ld.global.nc.f32 	%f80, [%rd24];
	ld.shared.f32 	%f81, [%r121];
	fma.rn.f32 	%f193, %f80, %f81, %f193;
$L__BB1_90:
	add.s32 	%r122, %r120, 1;
	setp.gt.s32 	%p20, %r122, -1;
	setp.lt.s32 	%p21, %r122, %r146;
	and.pred  	%p22, %p20, %p21;
	and.pred  	%p23, %p2, %p22;
	not.pred 	%p24, %p23;
	@%p24 bra 	$L__BB1_92;
	add.s32 	%r197, %r122, %r117;
	mad.lo.s32 	%r198, %r197, %r144, %r115;
	mul.wide.u32 	%rd25, %r198, 4;
	add.s64 	%rd26, %rd1, %rd25;
	ld.global.nc.f32 	%f82, [%rd26];
	ld.shared.f32 	%f83, [%r121+512];
	fma.rn.f32 	%f193, %f82, %f83, %f193;
$L__BB1_92:
	add.s32 	%r123, %r120, 2;
	setp.gt.s32 	%p25, %r123, -1;
	setp.lt.s32 	%p26, %r123, %r146;
	and.pred  	%p27, %p25, %p26;
	and.pred  	%p28, %p2, %p27;
	not.pred 	%p29, %p28;
	@%p29 bra 	$L__BB1_94;
	add.s32 	%r199, %r123, %r117;
	mad.lo.s32 	%r200, %r199, %r144, %r115;
	mul.wide.u32 	%rd27, %r200, 4;
	add.s64 	%rd28, %rd1, %rd27;
	ld.global.nc.f32 	%f84, [%rd28];
	ld.shared.f32 	%f85, [%r121+1024];
	fma.rn.f32 	%f193, %f84, %f85, %f193;
$L__BB1_94:
	add.s32 	%r124, %r120, 3;
	setp.gt.s32 	%p30, %r124, -1;
	setp.lt.s32 	%p31, %r124, %r146;
	and.pred  	%p32, %p30, %p31;
	and.pred  	%p33, %p2, %p32;
	not.pred 	%p34, %p33;
	@%p34 bra 	$L__BB1_96;
	add.s32 	%r201, %r124, %r117;
	mad.lo.s32 	%r202, %r201, %r144, %r115;
	mul.wide.u32 	%rd29, %r202, 4;
	add.s64 	%rd30, %rd1, %rd29;
	ld.global.nc.f32 	%f86, [%rd30];
	ld.shared.f32 	%f87, [%r121+1536];
	fma.rn.f32 	%f193, %f86, %f87, %f193;
$L__BB1_96:
	add.s32 	%r125, %r120, 4;
	setp.gt.s32 	%p35, %r125, -1;
	setp.lt.s32 	%p36, %r125, %r146;
	and.pred  	%p37, %p35, %p36;
	and.pred  	%p38, %p2, %p37;
	not.pred 	%p39, %p38;
	@%p39 bra 	$L__BB1_98;
	add.s32 	%r203, %r125, %r117;
	mad.lo.s32 	%r204, %r203, %r144, %r115;
	mul.wide.u32 	%rd31, %r204, 4;
	add.s64 	%rd32, %rd1, %rd31;
	ld.global.nc.f32 	%f88, [%rd32];
	ld.shared.f32 	%f89, [%r121+2048];
	fma.rn.f32 	%f193, %f88, %f89, %f193;
$L__BB1_98:
	add.s32 	%r126, %r120, 5;
	setp.gt.s32 	%p40, %r126, -1;
	setp.lt.s32 	%p41, %r126, %r146;
	and.pred  	%p42, %p40, %p41;
	and.pred  	%p43, %p2, %p42;
	not.pred 	%p44, %p43;
	@%p44 bra 	$L__BB1_100;
	add.s32 	%r205, %r126, %r117;
	mad.lo.s32 	%r206, %r205, %r144, %r115;
	mul.wide.u32 	%rd33, %r206, 4;
	add.s64 	%rd34, %rd1, %rd33;
	ld.global.nc.f32 	%f90, [%rd34];
	ld.shared.f32 	%f91, [%r121+2560];
	fma.rn.f32 	%f193, %f90, %f91, %f193;
$L__BB1_100:
	add.s32 	%r127, %r120, 6;
	setp.gt.s32 	%p45, %r127, -1;
	setp.lt.s32 	%p46, %r127, %r146;
	and.pred  	%p47, %p45, %p46;
	and.pred  	%p48, %p2, %p47;
	not.pred 	%p49, %p48;
	@%p49 bra 	$L__BB1_102;
	add.s32 	%r207, %r127, %r117;
	mad.lo.s32 	%r208, %r207, %r144, %r115;
	mul.wide.u32 	%rd35, %r208, 4;
	add.s64 	%rd36, %rd1, %rd35;
	ld.global.nc.f32 	%f92, [%rd36];
	ld.shared.f32 	%f93, [%r121+3072];
	fma.rn.f32 	%f193, %f92, %f93, %f193;
$L__BB1_102:
	add.s32 	%r128, %r120, 7;
	setp.gt.s32 	%p50, %r128, -1;
	setp.lt.s32 	%p51, %r128, %r146;
	and.pred  	%p52, %p50, %p51;
	and.pred  	%p53, %p2, %p52;
	not.pred 	%p54, %p53;
	@%p54 bra 	$L__BB1_104;
	add.s32 	%r209, %r128, %r117;
	mad.lo.s32 	%r210, %r209, %r144, %r115;
	mul.wide.u32 	%rd37, %r210, 4;
	add.s64 	%rd38, %rd1, %rd37;
	ld.global.nc.f32 	%f94, [%rd38];
	ld.shared.f32 	%f95, [%r121+3584];
	fma.rn.f32 	%f193, %f94, %f95, %f193;
$L__BB1_104:
	add.s32 	%r432, %r432, 8;
	setp.ne.s32 	%p55, %r432, %r113;
	mov.u32 	%r434, %r113;
	@%p55 bra 	$L__BB1_88;
$L__BB1_105:
	setp.eq.s32 	%p56, %r112, 0;
	@%p56 bra 	$L__BB1_126;
	add.s32 	%r211, %r112, -1;
	setp.lt.u32 	%p57, %r211, 3;
	@%p57 bra 	$L__BB1_116;
	add.s32 	%r131, %r15, %r434;
	setp.gt.s32 	%p58, %r131, -1;
	setp.lt.s32 	%p59, %r131, %r146;
	and.pred  	%p60, %p58, %p59;
	and.pred  	%p61, %p2, %p60;
	not.pred 	%p62, %p61;
	@%p62 bra 	$L__BB1_109;
	add.s32 	%r212, %r131, %r117;
	mad.lo.s32 	%r213, %r212, %r144, %r115;
	mul.wide.u32 	%rd39, %r213, 4;
	add.s64 	%rd40, %rd1, %rd39;
	ld.global.nc.f32 	%f97, [%rd40];
	add.s32 	%r214, %r434, %r118;
	shl.b32 	%r215, %r214, 7;
	add.s32 	%r216, %r215, %r430;
	shl.b32 	%r217, %r216, 2;
	mov.u32 	%r218, _ZZ34steel_depthwise_conv2d_nhwc_kernelE11weight_smem;
	add.s32 	%r219, %r218, %r217;
	ld.shared.f32 	%f98, [%r219];
	fma.rn.f32 	%f193, %f97, %f98, %f193;
$L__BB1_109:
	add.s32 	%r132, %r131, 1;
	setp.gt.s32 	%p63, %r132, -1;
	setp.lt.s32 	%p64, %r132, %r146;
	and.pred  	%p65, %p63, %p64;
	and.pred  	%p66, %p2, %p65;
	not.pred 	%p67, %p66;
	@%p67 bra 	$L__BB1_111;
	add.s32 	%r220, %r132, %r117;
	mad.lo.s32 	%r221, %r220, %r144, %r115;
	mul.wide.u32 	%rd41, %r221, 4;
	add.s64 	%rd42, %rd1, %rd41;
	ld.global.nc.f32 	%f99, [%rd42];
	add.s32 	%r222, %r434, %r118;
	shl.b32 	%r223, %r222, 7;
	add.s32 	%r224, %r223, %r430;
	shl.b32 	%r225, %r224, 2;
	mov.u32 	%r226, _ZZ34steel_depthwise_conv2d_nhwc_kernelE11weight_smem;
	add.s32 	%r227, %r226, %r225;
	ld.shared.f32 	%f100, [%r227+512];
	fma.rn.f32 	%f193, %f99, %f100, %f193;
$L__BB1_111:
	add.s32 	%r133, %r131, 2;
	setp.gt.s32 	%p68, %r133, -1;
	setp.lt.s32 	%p69, %r133, %r146;
	and.pred  	%p70, %p68, %p69;
	and.pred  	%p71, %p2, %p70;
	not.pred 	%p72, %p71;
	@%p72 bra 	$L__BB1_113;
	add.s32 	%r228, %r133, %r117;
	mad.lo.s32 	%r229, %r228, %r144, %r115;
	mul.wide.u32 	%rd43, %r229, 4;
	add.s64 	%rd44, %rd1, %rd43;
	ld.global.nc.f32 	%f101, [%rd44];
	add.s32 	%r230, %r434, %r118;
	shl.b32 	%r231, %r230, 7;
	add.s32 	%r232, %r231, %r430;
	shl.b32 	%r233, %r232, 2;
	mov.u32 	%r234, _ZZ34steel_depthwise_conv2d_nhwc_kernelE11weight_smem;
	add.s32 	%r235, %r234, %r233;
	ld.shared.f32 	%f102, [%r235+1024];
	fma.rn.f32 	%f193, %f101, %f102, %f193;
$L__BB1_113:
	add.s32 	%r134, %r131, 3;
	setp.gt.s32 	%p73, %r134, -1;
	setp.lt.s32 	%p74, %r134, %r146;
	and.pred  	%p75, %p73, %p74;
	and.pred  	%p76, %p2, %p75;
	not.pred 	%p77, %p76;
	@%p77 bra 	$L__BB1_115;
	add.s32 	%r236, %r134, %r117;
	mad.lo.s32 	%r237, %r236, %r144, %r115;
	mul.wide.u32 	%rd45, %r237, 4;
	add.s64 	%rd46, %rd1, %rd45;
	ld.global.nc.f32 	%f103, [%rd46];
	add.s32 	%r238, %r434, %r118;
	shl.b32 	%r239, %r238, 7;
	add.s32 	%r240, %r239, %r430;
	shl.b32 	%r241, %r240, 2;
	mov.u32 	%r242, _ZZ34steel_depthwise_conv2d_nhwc_kernelE11weight_smem;
	add.s32 	%r243, %r242, %r241;
	ld.shared.f32 	%f104, [%r243+1536];
	fma.rn.f32 	%f193, %f103, %f104, %f193;
$L__BB1_115:
	add.s32 	%r434, %r434, 4;
$L__BB1_116:
	and.b32  	%r244, %r148, 3;
	setp.eq.s32 	%p78, %r244, 0;
	@%p78 bra 	$L__BB1_126;
	setp.eq.s32 	%p79, %r244, 1;
	@%p79 bra 	$L__BB1_123;
	add.s32 	%r137, %r15, %r434;
	setp.gt.s32 	%p80, %r137, -1;
	setp.lt.s32 	%p81, %r137, %r146;
	and.pred  	%p82, %p80, %p81;
	and.pred  	%p83, %p2, %p82;
	not.pred 	%p84, %p83;
	@%p84 bra 	$L__BB1_120;
	add.s32 	%r245, %r137, %r117;
	mad.lo.s32 	%r246, %r245, %r144, %r115;
	mul.wide.u32 	%rd47, %r246, 4;
	add.s64 	%rd48, %rd1, %rd47;
	ld.global.nc.f32 	%f106, [%rd48];
	add.s32 	%r247, %r434, %r118;
	shl.b32 	%r248, %r247, 7;
	add.s32 	%r249, %r248, %r430;
	shl.b32 	%r250, %r249, 2;
	mov.u32 	%r251, _ZZ34steel_depthwise_conv2d_nhwc_kernelE11weight_smem;
	add.s32 	%r252, %r251, %r250;
	ld.shared.f32 	%f107, [%r252];
	fma.rn.f32 	%f193, %f106, %f107, %f193;
$L__BB1_120:
	add.s32 	%r138, %r137, 1;
	setp.gt.s32 	%p85, %r138, -1;
	setp.lt.s32 	%p86, %r138, %r146;
	and.pred  	%p87, %p85, %p86;
	and.pred  	%p88, %p2, %p87;
	not.pred 	%p89, %p88;
	@%p89 bra 	$L__BB1_122;
	add.s32 	%r253, %r138, %r117;
	mad.lo.s32 	%r254, %r253, %r144, %r115;
	mul.wide.u32 	%rd49, %r254, 4;
	add.s64 	%rd50, %rd1, %rd49;
	ld.global.nc.f32 	%f108, [%rd50];
	add.s32 	%r255, %r434, %r118;
	shl.b32 	%r256, %r255, 7;
	add.s32 	%r257, %r256, %r430;
	shl.b32 	%r258, %r257, 2;
	mov.u32 	%r259, _ZZ34steel_depthwise_conv2d_nhwc_kernelE11weight_smem;
	add.s32 	%r260, %r259, %r258;
	ld.shared.f32 	%f109, [%r260+512];
	fma.rn.f32 	%f193, %f108, %f109, %f193;
$L__BB1_122:
	add.s32 	%r434, %r434, 2;
$L__BB1_123:
	and.b32  	%r261, %r148, 1;
	setp.eq.b32 	%p90, %r261, 1;
	not.pred 	%p91, %p90;
	@%p91 bra 	$L__BB1_126;
	add.s32 	%r141, %r15, %r434;
	setp.gt.s32 	%p92, %r141, -1;
	setp.lt.s32 	%p93, %r141, %r146;
	and.pred  	%p94, %p92, %p93;
	and.pred  	%p95, %p2, %p94;
	not.pred 	%p96, %p95;
	@%p96 bra 	$L__BB1_126;
	add.s32 	%r262, %r141, %r117;
	mad.lo.s32 	%r263, %r262, %r144, %r115;
	mul.wide.u32 	%rd51, %r263, 4;
	add.s64 	%rd52, %rd1, %rd51;
	ld.global.nc.f32 	%f110, [%rd52];
	add.s32 	%r264, %r434, %r118;
	shl.b32 	%r265, %r264, 7;
	add.s32 	%r266, %r265, %r430;
	shl.b32 	%r267, %r266, 2;
	mov.u32 	%r268, _ZZ34steel_depthwise_conv2d_nhwc_kernelE11weight_smem;
	add.s32 	%r269, %r268, %r267;
	ld.shared.f32 	%f111, [%r269];
	fma.rn.f32 	%f193, %f110, %f111, %f193;
$L__BB1_126:
	add.s32 	%r431, %r431, 1;
	setp.ne.s32 	%p97, %r431, %r147;
	@%p97 bra 	$L__BB1_86;
	ld.param.u64 	%rd163, [steel_depthwise_conv2d_nhwc_kernel_param_3];
	cvta.to.global.u64 	%rd53, %rd163;
	mul.wide.u32 	%rd54, %r115, 4;
	add.s64 	%rd55, %rd53, %rd54;
	ld.global.nc.f32 	%f112, [%rd55];
	add.f32 	%f113, %f193, %f112;
	add.s32 	%r270, %r115, %r16;
	mul.wide.u32 	%rd56, %r270, 4;
	add.s64 	%rd57, %rd2, %rd56;
	st.global.f32 	[%rd57], %f113;
	add.s32 	%r430, %r430, 1;
	setp.ne.s32 	%p98, %r430, %r111;
	@%p98 bra 	$L__BB1_85;
$L__BB1_128:
	ret;

}
	// .globl	steel_depthwise_conv2d_multiplier_kernel
.visible .entry steel_depthwise_conv2d_multiplier_kernel(
	.param .u64 .ptr .align 1 steel_depthwise_conv2d_multiplier_kernel_param_0,
	.param .u64 .ptr .align 1 steel_depthwise_conv2d_multiplier_kernel_param_1,
	.param .u64 .ptr .align 1 steel_depthwise_conv2d_multiplier_kernel_param_2,
	.param .u64 .ptr .align 1 steel_depthwise_conv2d_multiplier_kernel_param_3,
	.param .u32 steel_depthwise_conv2d_multiplier_kernel_param_4,
	.param .u32 steel_depthwise_conv2d_multiplier_kernel_param_5,
	.param .u32 steel_depthwise_conv2d_multiplier_kernel_param_6,
	.param .u32 steel_depthwise_conv2d_multiplier_kernel_param_7,
	.param .u32 steel_depthwise_conv2d_multiplier_kernel_param_8,
	.param .u32 steel_depthwise_conv2d_multiplier_kernel_param_9,
	.param .u32 steel_depthwise_conv2d_multiplier_kernel_param_10,
	.param .u32 steel_depthwise_conv2d_multiplier_kernel_param_11,
	.param .u32 steel_depthwise_conv2d_multiplier_kernel_param_12,
	.param .u32 steel_depthwise_conv2d_multiplier_kernel_param_13,
	.param .u32 steel_depthwise_conv2d_multiplier_kernel_param_14
)
{
	.reg .pred 	%p<94>;
	.reg .b32 	%r<136>;
	.reg .b32 	%f<105>;
	.reg .b64 	%rd<76>;

	ld.param.u64 	%rd5, [steel_depthwise_conv2d_multiplier_kernel_param_1];
	ld.param.u64 	%rd6, [steel_depthwise_conv2d_multiplier_kernel_param_2];
	ld.param.u32 	%r55, [steel_depthwise_conv2d_multiplier_kernel_param_4];
	ld.param.u32 	%r45, [steel_depthwise_conv2d_multiplier_kernel_param_5];
	ld.param.u32 	%r46, [steel_depthwise_conv2d_multiplier_kernel_param_6];
	ld.param.u32 	%r47, [steel_depthwise_conv2d_multiplier_kernel_param_7];
	ld.param.u32 	%r48, [steel_depthwise_conv2d_multiplier_kernel_param_8];
	ld.param.u32 	%r49, [steel_depthwise_conv2d_multiplier_kernel_param_9];
	ld.param.u32 	%r50, [steel_depthwise_conv2d_multiplier_kernel_param_10];
	ld.param.u32 	%r51, [steel_depthwise_conv2d_multiplier_kernel_param_11];
	ld.param.u32 	%r52, [steel_depthwise_conv2d_multiplier_kernel_param_12];
	ld.param.u32 	%r53, [steel_depthwise_conv2d_multiplier_kernel_param_13];
	ld.param.u32 	%r54, [steel_depthwise_conv2d_multiplier_kernel_param_14];
	cvta.to.global.u64 	%rd1, %rd6;
	cvta.to.global.u64 	%rd2, %rd5;
	shl.b32 	%r56, %r53, 1;
	sub.s32 	%r57, %r47, %r49;
	add.s32 	%r58, %r57, %r56;
	div.u32 	%r59, %r58, %r51;
	add.s32 	%r1, %r59, 1;
	shl.b32 	%r60, %r54, 1;
	sub.s32 	%r61, %r48, %r50;
	add.s32 	%r62, %r61, %r60;
	div.u32 	%r63, %r62, %r52;
	add.s32 	%r2, %r63, 1;
	mul.lo.s32 	%r3, %r46, %r45;
	mov.u32 	%r64, %ctaid.z;
	div.u32 	%r4, %r64, %r3;
	mul.lo.s32 	%r65, %r4, %r3;
	sub.s32 	%r5, %r64, %r65;
	mov.u32 	%r66, %ctaid.x;
	mov.u32 	%r67, %ntid.x;
	mov.u32 	%r68, %tid.x;
	mad.lo.s32 	%r6, %r66, %r67, %r68;
	setp.ge.u32 	%p2, %r4, %r55;
	mad.lo.s32 	%r69, %r59, %r63, %r59;
	add.s32 	%r70, %r69, %r2;
	setp.ge.u32 	%p3, %r6, %r70;
	or.pred  	%p4, %p2, %p3;
	mov.f32 	%f82, 0f00000000;
	@%p4 bra 	$L__BB2_48;
	div.u32 	%r7, %r6, %r2;
	mul.lo.s32 	%r71, %r7, %r2;
	sub.s32 	%r8, %r6, %r71;
	setp.eq.s32 	%p5, %r49, 0;
	@%p5 bra 	$L__BB2_45;
	div.u32 	%r72, %r5, %r46;
	setp.eq.s32 	%p6, %r50, 0;
	mul.lo.s32 	%r73, %r7, %r51;
	sub.s32 	%r9, %r73, %r53;
	mul.lo.s32 	%r74, %r8, %r52;
	sub.s32 	%r10, %r74, %r54;
	mad.lo.s32 	%r75, %r4, %r45, %r72;
	mul.lo.s32 	%r11, %r75, %r47;
	@%p6 bra 	$L__BB2_45;
	and.b32  	%r13, %r50, 7;
	mul.lo.s32 	%r14, %r5, %r49;
	mov.f32 	%f82, 0f00000000;
	mov.b32 	%r130, 0;
$L__BB2_4:
	setp.lt.u32 	%p7, %r50, 8;
	add.s32 	%r78, %r9, %r130;
	setp.gt.s32 	%p8, %r78, -1;
	setp.lt.s32 	%p9, %r78, %r47;
	and.pred  	%p1, %p8, %p9;
	add.s32 	%r79, %r78, %r11;
	mul.lo.s32 	%r16, %r79, %r48;
	add.s32 	%r80, %r130, %r14;
	mul.lo.s32 	%r17, %r80, %r50;
	mov.b32 	%r134, 0;
	@%p7 bra 	$L__BB2_23;
	and.b32  	%r82, %r50, -8;
	neg.s32 	%r131, %r82;
	mov.b32 	%r132, 0;
$L__BB2_6:
	.pragma "nounroll";
	add.s32 	%r21, %r10, %r132;
	setp.gt.s32 	%p10, %r21, -1;
	setp.lt.s32 	%p11, %r21, %r48;
	and.pred  	%p12, %p10, %p11;
	and.pred  	%p13, %p1, %p12;
	not.pred 	%p14, %p13;
	@%p14 bra 	$L__BB2_8;
	add.s32 	%r83, %r21, %r16;
	mul.wide.u32 	%rd7, %r83, 4;
	add.s64 	%rd8, %rd2, %rd7;
	ld.global.nc.f32 	%f46, [%rd8];
	add.s32 	%r84, %r132, %r17;
	mul.wide.u32 	%rd9, %r84, 4;
	add.s64 	%rd10, %rd1, %rd9;
	ld.global.nc.f32 	%f47, [%rd10];
	fma.rn.f32 	%f82, %f46, %f47, %f82;
$L__BB2_8:
	add.s32 	%r22, %r21, 1;
	setp.gt.s32 	%p15, %r22, -1;
	setp.lt.s32 	%p16, %r22, %r48;
	and.pred  	%p17, %p15, %p16;
	and.pred  	%p18, %p1, %p17;
	not.pred 	%p19, %p18;
	@%p19 bra 	$L__BB2_10;
	add.s32 	%r85, %r132, %r17;
	add.s32 	%r86, %r22, %r16;
	mul.wide.u32 	%rd11, %r86, 4;
	add.s64 	%rd12, %rd2, %rd11;
	ld.global.nc.f32 	%f48, [%rd12];
	add.s32 	%r87, %r85, 1;
	mul.wide.u32 	%rd13, %r87, 4;
	add.s64 	%rd14, %rd1, %rd13;
	ld.global.nc.f32 	%f49, [%rd14];
	fma.rn.f32 	%f82, %f48, %f49, %f82;
$L__BB2_10:
	add.s32 	%r23, %r21, 2;
	setp.gt.s32 	%p20, %r23, -1;
	setp.lt.s32 	%p21, %r23, %r48;
	and.pred  	%p22, %p20, %p21;
	and.pred  	%p23, %p1, %p22;
	not.pred 	%p24, %p23;
	@%p24 bra 	$L__BB2_12;
	add.s32 	%r88, %r132, %r17;
	add.s32 	%r89, %r23, %r16;
	mul.wide.u32 	%rd15, %r89, 4;
	add.s64 	%rd16, %rd2, %rd15;
	ld.global.nc.f32 	%f50, [%rd16];
	add.s32 	%r90, %r88, 2;
	mul.wide.u32 	%rd17, %r90, 4;
	add.s64 	%rd18, %rd1, %rd17;
	ld.global.nc.f32 	%f51, [%rd18];
	fma.rn.f32 	%f82, %f50, %f51, %f82;
$L__BB2_12:
	add.s32 	%r24, %r21, 3;
	setp.gt.s32 	%p25, %r24, -1;
	setp.lt.s32 	%p26, %r24, %r48;
	and.pred  	%p27, %p25, %p26;
	and.pred  	%p28, %p1, %p27;
	not.pred 	%p29, %p28;
	@%p29 bra 	$L__BB2_14;
	add.s32 	%r91, %r132, %r17;
	add.s32 	%r92, %r24, %r16;
	mul.wide.u32 	%rd19, %r92, 4;
	add.s64 	%rd20, %rd2, %rd19;
	ld.global.nc.f32 	%f52, [%rd20];
	add.s32 	%r93, %r91, 3;
	mul.wide.u32 	%rd21, %r93, 4;
	add.s64 	%rd22, %rd1, %rd21;
	ld.global.nc.f32 	%f53, [%rd22];
	fma.rn.f32 	%f82, %f52, %f53, %f82;
$L__BB2_14:
	add.s32 	%r25, %r21, 4;
	setp.gt.s32 	%p30, %r25, -1;
	setp.lt.s32 	%p31, %r25, %r48;
	and.pred  	%p32, %p30, %p31;
	and.pred  	%p33, %p1, %p32;
	not.pred 	%p34, %p33;
	@%p34 bra 	$L__BB2_16;
	add.s32 	%r94, %r132, %r17;
	add.s32 	%r95, %r25, %r16;
	mul.wide.u32 	%rd23, %r95, 4;
	add.s64 	%rd24, %rd2, %rd23;
	ld.global.nc.f32 	%f54, [%rd24];
	add.s32 	%r96, %r94, 4;
	mul.wide.u32 	%rd25, %r96, 4;
	add.s64 	%rd26, %rd1, %rd25;
	ld.global.nc.f32 	%f55, [%rd26];
	fma.rn.f32 	%f82, %f54, %f55, %f82;
$L__BB2_16:
	add.s32 	%r26, %r21, 5;
	setp.gt.s32 	%p35, %r26, -1;
	setp.lt.s32 	%p36, %r26, %r48;
	and.pred  	%p37, %p35, %p36;
	and.pred  	%p38, %p1, %p37;
	not.pred 	%p39, %p38;
	@%p39 bra 	$L__BB2_18;
	add.s32 	%r97, %r132, %r17;
	add.s32 	%r98, %r26, %r16;
	mul.wide.u32 	%rd27, %r98, 4;
	add.s64 	%rd28, %rd2, %rd27;
	ld.global.nc.f32 	%f56, [%rd28];
	add.s32 	%r99, %r97, 5;
	mul.wide.u32 	%rd29, %r99, 4;
	add.s64 	%rd30, %rd1, %rd29;
	ld.global.nc.f32 	%f57, [%rd30];
	fma.rn.f32 	%f82, %f56, %f57, %f82;
$L__BB2_18:
	add.s32 	%r27, %r21, 6;
	setp.gt.s32 	%p40, %r27, -1;
	setp.lt.s32 	%p41, %r27, %r48;
	and.pred  	%p42, %p40, %p41;
	and.pred  	%p43, %p1, %p42;
	not.pred 	%p44, %p43;
	@%p44 bra 	$L__BB2_20;
	add.s32 	%r100, %r132, %r17;
	add.s32 	%r101, %r27, %r16;
	mul.wide.u32 	%rd31, %r101, 4;
	add.s64 	%rd32, %rd2, %rd31;
	ld.global.nc.f32 	%f58, [%rd32];
	add.s32 	%r102, %r100, 6;
	mul.wide.u32 	%rd33, %r102, 4;
	add.s64 	%rd34, %rd1, %rd33;
	ld.global.nc.f32 	%f59, [%rd34];
	fma.rn.f32 	%f82, %f58, %f59, %f82;
$L__BB2_20:
	add.s32 	%r28, %r21, 7;
	setp.gt.s32 	%p45, %r28, -1;
	setp.lt.s32 	%p46, %r28, %r48;
	and.pred  	%p47, %p45, %p46;
	and.pred  	%p48, %p1, %p47;
	not.pred 	%p49, %p48;
	@%p49 bra 	$L__BB2_22;
	add.s32 	%r103, %r132, %r17;
	add.s32 	%r104, %r28, %r16;
	mul.wide.u32 	%rd35, %r104, 4;
	add.s64 	%rd36, %rd2, %rd35;
	ld.global.nc.f32 	%f60, [%rd36];
	add.s32 	%r105, %r103, 7;
	mul.wide.u32 	%rd37, %r105, 4;
	add.s64 	%rd38, %rd1, %rd37;
	ld.global.nc.f32 	%f61, [%rd38];
	fma.rn.f32 	%f82, %f60, %f61, %f82;
$L__BB2_22:
	and.b32  	%r134, %r50, -8;
	add.s32 	%r132, %r132, 8;
	add.s32 	%r131, %r131, 8;
	setp.ne.s32 	%p50, %r131, 0;
	@%p50 bra 	$L__BB2_6;
$L__BB2_23:
	setp.eq.s32 	%p51, %r13, 0;
	@%p51 bra 	$L__BB2_44;
	add.s32 	%r106, %r13, -1;
	setp.lt.u32 	%p52, %r106, 3;
	@%p52 bra 	$L__BB2_34;
	add.s32 	%r33, %r10, %r134;
	setp.gt.s32 	%p53, %r33, -1;
	setp.lt.s32 	%p54, %r33, %r48;
	and.pred  	%p55, %p53, %p54;
	and.pred  	%p56, %p1, %p55;
	not.pred 	%p57, %p56;
	@%p57 bra 	$L__BB2_27;
	add.s32 	%r107, %r33, %r16;
	mul.wide.u32 	%rd39, %r107, 4;
	add.s64 	%rd40, %rd2, %rd39;
	ld.global.nc.f32 	%f63, [%rd40];
	add.s32 	%r108, %r134, %r17;
	mul.wide.u32 	%rd41, %r108, 4;
	add.s64 	%rd42, %rd1, %rd41;
	ld.global.nc.f32 	%f64, [%rd42];
	fma.rn.f32 	%f82, %f63, %f64, %f82;
$L__BB2_27:
	add.s32 	%r34, %r33, 1;
	setp.gt.s32 	%p58, %r34, -1;
	setp.lt.s32 	%p59, %r34, %r48;
	and.pred  	%p60, %p58, %p59;
	and.pred  	%p61, %p1, %p60;
	not.pred 	%p62, %p61;
	@%p62 bra 	$L__BB2_29;
	add.s32 	%r109, %r134, %r17;
	add.s32 	%r110, %r34, %r16;
	mul.wide.u32 	%rd43, %r110, 4;
	add.s64 	%rd44, %rd2, %rd43;
	ld.global.nc.f32 	%f65, [%rd44];
	add.s32 	%r111, %r109, 1;
	mul.wide.u32 	%rd45, %r111, 4;
	add.s64 	%rd46, %rd1, %rd45;
	ld.global.nc.f32 	%f66, [%rd46];
	fma.rn.f32 	%f82, %f65, %f66, %f82;
$L__BB2_29:
	add.s32 	%r35, %r33, 2;
	setp.gt.s32 	%p63, %r35, -1;
	setp.lt.s32 	%p64, %r35, %r48;
	and.pred  	%p65, %p63, %p64;
	and.pred  	%p66, %p1, %p65;
	not.pred 	%p67, %p66;
	@%p67 bra 	$L__BB2_31;
	add.s32 	%r112, %r134, %r17;
	add.s32 	%r113, %r35, %r16;
	mul.wide.u32 	%rd47, %r113, 4;
	add.s64 	%rd48, %rd2, %rd47;
	ld.global.nc.f32 	%f67, [%rd48];
	add.s32 	%r114, %r112, 2;
	mul.wide.u32 	%rd49, %r114, 4;
	add.s64 	%rd50, %rd1, %rd49;
	ld.global.nc.f32 	%f68, [%rd50];
	fma.rn.f32 	%f82, %f67, %f68, %f82;
$L__BB2_31:
	add.s32 	%r36, %r33, 3;
	setp.gt.s32 	%p68, %r36, -1;
	setp.lt.s32 	%p69, %r36, %r48;
	and.pred  	%p70, %p68, %p69;
	and.pred  	%p71, %p1, %p70;
	not.pred 	%p72, %p71;
	@%p72 bra 	$L__BB2_33;
	add.s32 	%r115, %r134, %r17;
	add.s32 	%r116, %r36, %r16;
	mul.wide.u32 	%rd51, %r116, 4;
	add.s64 	%rd52, %rd2, %rd51;
	ld.global.nc.f32 	%f69, [%rd52];
	add.s32 	%r117, %r115, 3;
	mul.wide.u32 	%rd53, %r117, 4;
	add.s64 	%rd54, %rd1, %rd53;
	ld.global.nc.f32 	%f70, [%rd54];
	fma.rn.f32 	%f82, %f69, %f70, %f82;
$L__BB2_33:
	add.s32 	%r134, %r134, 4;
$L__BB2_34:
	and.b32  	%r118, %r50, 3;
	setp.eq.s32 	%p73, %r118, 0;
	@%p73 bra 	$L__BB2_44;
	setp.eq.s32 	%p74, %r118, 1;
	@%p74 bra 	$L__BB2_41;
	add.s32 	%r39, %r10, %r134;
	setp.gt.s32 	%p75, %r39, -1;
	setp.lt.s32 	%p76, %r39, %r48;
	and.pred  	%p77, %p75, %p76;
	and.pred  	%p78, %p1, %p77;
	not.pred 	%p79, %p78;
	@%p79 bra 	$L__BB2_38;
	add.s32 	%r119, %r39, %r16;
	mul.wide.u32 	%rd55, %r119, 4;
	add.s64 	%rd56, %rd2, %rd55;
	ld.global.nc.f32 	%f72, [%rd56];
	add.s32 	%r120, %r134, %r17;
	mul.wide.u32 	%rd57, %r120, 4;
	add.s64 	%rd58, %rd1, %rd57;
	ld.global.nc.f32 	%f73, [%rd58];
	fma.rn.f32 	%f82, %f72, %f73, %f82;
$L__BB2_38:
	add.s32 	%r40, %r39, 1;
	setp.gt.s32 	%p80, %r40, -1;
	setp.lt.s32 	%p81, %r40, %r48;
	and.pred  	%p82, %p80, %p81;
	and.pred  	%p83, %p1, %p82;
	not.pred 	%p84, %p83;
	@%p84 bra 	$L__BB2_40;
	add.s32 	%r121, %r134, %r17;
	add.s32 	%r122, %r40, %r16;
	mul.wide.u32 	%rd59, %r122, 4;
	add.s64 	%rd60, %rd2, %rd59;
	ld.global.nc.f32 	%f74, [%rd60];
	add.s32 	%r123, %r121, 1;
	mul.wide.u32 	%rd61, %r123, 4;
	add.s64 	%rd62, %rd1, %rd61;
	ld.global.nc.f32 	%f75, [%rd62];
	fma.rn.f32 	%f82, %f74, %f75, %f82;
$L__BB2_40:
	add.s32 	%r134, %r134, 2;
$L__BB2_41:
	and.b32  	%r124, %r50, 1;
	setp.eq.b32 	%p85, %r124, 1;
	not.pred 	%p86, %p85;
	@%p86 bra 	$L__BB2_44;
	add.s32 	%r43, %r10, %r134;
	setp.gt.s32 	%p87, %r43, -1;
	setp.lt.s32 	%p88, %r43, %r48;
	and.pred  	%p89, %p87, %p88;
	and.pred  	%p90, %p1, %p89;
	not.pred 	%p91, %p90;
	@%p91 bra 	$L__BB2_44;
	add.s32 	%r125, %r43, %r16;
	mul.wide.u32 	%rd63, %r125, 4;
	add.s64 	%rd64, %rd2, %rd63;
	ld.global.nc.f32 	%f76, [%rd64];
	add.s32 	%r126, %r134, %r17;
	mul.wide.u32 	%rd65, %r126, 4;
	add.s64 	%rd66, %rd1, %rd65;
	ld.global.nc.f32 	%f77, [%rd66];
	fma.rn.f32 	%f82, %f76, %f77, %f82;
$L__BB2_44:
	add.s32 	%r130, %r130, 1;
	setp.ne.s32 	%p92, %r130, %r49;
	@%p92 bra 	$L__BB2_4;
$L__BB2_45:
	ld.param.u64 	%rd74, [steel_depthwise_conv2d_multiplier_kernel_param_3];
	setp.eq.s64 	%p93, %rd74, 0;
	@%p93 bra 	$L__BB2_47;
	ld.param.u64 	%rd75, [steel_depthwise_conv2d_multiplier_kernel_param_3];
	cvta.to.global.u64 	%rd67, %rd75;
	mul.wide.u32 	%rd68, %r5, 4;
	add.s64 	%rd69, %rd67, %rd68;
	ld.global.nc.f32 	%f78, [%rd69];
	add.f32 	%f82, %f82, %f78;
$L__BB2_47:
	ld.param.u64 	%rd73, [steel_depthwise_conv2d_multiplier_kernel_param_0];
	mad.lo.s32 	%r127, %r4, %r3, %r5;
	mad.lo.s32 	%r128, %r127, %r1, %r7;
	mad.lo.s32 	%r129, %r128, %r2, %r8;
	cvta.to.global.u64 	%rd70, %rd73;
	mul.wide.u32 	%rd71, %r129, 4;
	add.s64 	%rd72, %rd70, %rd71;
	st.global.f32 	[%rd72], %f82;
$L__BB2_48:
	ret;

}
	// .globl	steel_separable_conv2d_kernel
.visible .entry steel_separable_conv2d_kernel(
	.param .u64 .ptr .align 1 steel_separable_conv2d_kernel_param_0,
	.param .u64 .ptr .align 1 steel_separable_conv2d_kernel_param_1,
	.param .u64 .ptr .align 1 steel_separable_conv2d_kernel_param_2,
	.param .u64 .ptr .align 1 steel_separable_conv2d_kernel_param_3,
	.param .u64 .ptr .align 1 steel_separable_conv2d_kernel_param_4,
	.param .u32 steel_separable_conv2d_kernel_param_5,
	.param .u32 steel_separable_conv2d_kernel_param_6,
	.param .u32 steel_separable_conv2d_kernel_param_7,
	.param .u32 steel_separable_conv2d_kernel_param_8,
	.param .u32 steel_separable_conv2d_kernel_param_9,
	.param .u32 steel_separable_conv2d_kernel_param_10,
	.param .u32 steel_separable_conv2d_kernel_param_11,
	.param .u32 steel_separable_conv2d_kernel_param_12,
	.param .u32 steel_separable_conv2d_kernel_param_13,
	.param .u32 steel_separable_conv2d_kernel_param_14,
	.param .u32 steel_separable_conv2d_kernel_param_15
)
{
	.local .align 16 .b8 	__local_depot3[128];
	.reg .b64 	%SP;
	.reg .b64 	%SPL;
	.reg .pred 	%p<134>;
	.reg .b32 	%r<333>;
	.reg .b32 	%f<233>;
	.reg .b64 	%rd<185>;
	// demoted variable
	.shared .align 4 .b8 _ZZ29steel_separable_conv2d_kernelE13depthwise_out[32768];
	mov.u64 	%SPL, __local_depot3;
	ld.param.u64 	%rd22, [steel_separable_conv2d_kernel_param_1];
	ld.param.u64 	%rd23, [steel_separable_conv2d_kernel_param_2];
	ld.param.u64 	%rd24, [steel_separable_conv2d_kernel_param_3];
	ld.param.u32 	%r124, [steel_separable_conv2d_kernel_param_5];
	ld.param.u32 	%r114, [steel_separable_conv2d_kernel_param_6];
	ld.param.u32 	%r115, [steel_separable_conv2d_kernel_param_7];
	ld.param.u32 	%r116, [steel_separable_conv2d_kernel_param_8];
	ld.param.u32 	%r117, [steel_separable_conv2d_kernel_param_9];
	ld.param.u32 	%r118, [steel_separable_conv2d_kernel_param_10];
	ld.param.u32 	%r119, [steel_separable_conv2d_kernel_param_11];
	ld.param.u32 	%r120, [steel_separable_conv2d_kernel_param_12];
	ld.param.u32 	%r121, [steel_separable_conv2d_kernel_param_13];
	ld.param.u32 	%r122, [steel_separable_conv2d_kernel_param_14];
	ld.param.u32 	%r123, [steel_separable_conv2d_kernel_param_15];
	cvta.to.global.u64 	%rd1, %rd23;
	cvta.to.global.u64 	%rd2, %rd22;
	cvta.to.global.u64 	%rd3, %rd24;
	add.u64 	%rd4, %SPL, 0;
	shl.b32 	%r125, %r122, 1;
	sub.s32 	%r126, %r116, %r118;
	add.s32 	%r127, %r126, %r125;
	div.u32 	%r128, %r127, %r120;
	add.s32 	%r1, %r128, 1;
	shl.b32 	%r129, %r123, 1;
	sub.s32 	%r130, %r117, %r119;
	add.s32 	%r131, %r130, %r129;
	div.u32 	%r132, %r131, %r121;
	add.s32 	%r2, %r132, 1;
	mov.u32 	%r3, %ctaid.z;
	mov.u32 	%r4, %ctaid.x;
	add.s32 	%r133, %r132, 16;
	shr.u32 	%r5, %r133, 4;
	setp.ge.u32 	%p4, %r3, %r124;
	@%p4 bra 	$L__BB3_88;
	div.u32 	%r134, %r4, %r5;
	mul.lo.s32 	%r135, %r134, %r5;
	sub.s32 	%r136, %r4, %r135;
	shl.b32 	%r137, %r136, 4;
	shl.b32 	%r138, %r134, 4;
	mov.u32 	%r6, %tid.x;
	mov.u32 	%r139, %ctaid.y;
	shr.u32 	%r140, %r6, 4;
	and.b32  	%r7, %r6, 15;
	add.s32 	%r8, %r138, %r140;
	or.b32  	%r9, %r137, %r7;
	shl.b32 	%r10, %r139, 5;
	add.s32 	%r141, %r114, 31;
	mov.f32 	%f55, 0f00000000;
	st.local.v4.f32 	[%rd4], {%f55, %f55, %f55, %f55};
	st.local.v4.f32 	[%rd4+16], {%f55, %f55, %f55, %f55};
	st.local.v4.f32 	[%rd4+32], {%f55, %f55, %f55, %f55};
	st.local.v4.f32 	[%rd4+48], {%f55, %f55, %f55, %f55};
	st.local.v4.f32 	[%rd4+64], {%f55, %f55, %f55, %f55};
	st.local.v4.f32 	[%rd4+80], {%f55, %f55, %f55, %f55};
	st.local.v4.f32 	[%rd4+96], {%f55, %f55, %f55, %f55};
	st.local.v4.f32 	[%rd4+112], {%f55, %f55, %f55, %f55};
	setp.lt.u32 	%p5, %r141, 32;
	@%p5 bra 	$L__BB3_74;
	setp.ge.u32 	%p6, %r8, %r1;
	setp.ge.u32 	%p7, %r9, %r2;
	or.pred  	%p8, %p6, %p7;
	setp.eq.s32 	%p9, %r118, 0;
	or.pred  	%p1, %p8, %p9;
	mul.lo.s32 	%r143, %r8, %r120;
	sub.s32 	%r11, %r143, %r122;
	mul.lo.s32 	%r144, %r9, %r121;
	sub.s32 	%r12, %r144, %r123;
	and.b32  	%r145, %r6, 1008;
	or.b32  	%r146, %r145, %r7;
	shl.b32 	%r13, %r146, 5;
	setp.ge.u32 	%p10, %r10, %r115;
	or.pred  	%p2, %p8, %p10;
	and.b32  	%r14, %r119, 7;
	and.b32  	%r15, %r119, 3;
	and.b32  	%r16, %r119, -8;
	neg.s32 	%r17, %r16;
	mov.b32 	%r306, 0;
	mov.u32 	%r305, %r114;
$L__BB3_3:
	min.u32 	%r148, %r305, 32;
	max.u32 	%r20, %r148, 1;
	and.b32  	%r21, %r20, 7;
	and.b32  	%r22, %r20, 15;
	shl.b32 	%r149, %r306, 5;
	setp.eq.s32 	%p11, %r114, %r149;
	@%p11 bra 	$L__BB3_57;
	setp.eq.s32 	%p12, %r119, 0;
	@%p12 bra 	$L__BB3_50;
	mov.b32 	%r309, 0;
$L__BB3_6:
	mov.f32 	%f203, 0f00000000;
	@%p1 bra 	$L__BB3_49;
	shl.b32 	%r152, %r306, 5;
	add.s32 	%r153, %r309, %r152;
	mad.lo.s32 	%r154, %r114, %r3, %r153;
	mul.lo.s32 	%r30, %r154, %r116;
	mul.lo.s32 	%r31, %r153, %r118;
	mov.f32 	%f203, 0f00000000;
	mov.b32 	%r310, 0;
$L__BB3_8:
	setp.lt.u32 	%p13, %r119, 8;
	add.s32 	%r156, %r11, %r310;
	setp.gt.s32 	%p14, %r156, -1;
	setp.lt.s32 	%p15, %r156, %r116;
	and.pred  	%p3, %p14, %p15;
	add.s32 	%r157, %r156, %r30;
	mul.lo.s32 	%r33, %r157, %r117;
	add.s32 	%r158, %r310, %r31;
	mul.lo.s32 	%r34, %r158, %r119;
	mov.b32 	%r315, 0;
	@%p13 bra 	$L__BB3_27;
	add.s32 	%r311, %r34, 3;
	mov.b32 	%r313, 0;
	mov.u32 	%r312, %r17;
$L__BB3_10:
	.pragma "nounroll";
	add.s32 	%r39, %r12, %r313;
	setp.gt.s32 	%p16, %r39, -1;
	setp.lt.s32 	%p17, %r39, %r117;
	and.pred  	%p18, %p16, %p17;
	and.pred  	%p19, %p3, %p18;
	not.pred 	%p20, %p19;
	@%p20 bra 	$L__BB3_12;
	add.s32 	%r160, %r39, %r33;
	mul.wide.u32 	%rd26, %r160, 4;
	add.s64 	%rd27, %rd2, %rd26;
	ld.global.nc.f32 	%f59, [%rd27];
	add.s32 	%r161, %r311, -3;
	mul.wide.u32 	%rd28, %r161, 4;
	add.s64 	%rd29, %rd1, %rd28;
	ld.global.nc.f32 	%f60, [%rd29];
	fma.rn.f32 	%f203, %f59, %f60, %f203;
$L__BB3_12:
	add.s32 	%r40, %r39, 1;
	setp.gt.s32 	%p21, %r40, -1;
	setp.lt.s32 	%p22, %r40, %r117;
	and.pred  	%p23, %p21, %p22;
	and.pred  	%p24, %p3, %p23;
	not.pred 	%p25, %p24;
	@%p25 bra 	$L__BB3_14;
	add.s32 	%r162, %r40, %r33;
	mul.wide.u32 	%rd30, %r162, 4;
	add.s64 	%rd31, %rd2, %rd30;
	ld.global.nc.f32 	%f61, [%rd31];
	add.s32 	%r163, %r311, -2;
	mul.wide.u32 	%rd32, %r163, 4;
	add.s64 	%rd33, %rd1, %rd32;
	ld.global.nc.f32 	%f62, [%rd33];
	fma.rn.f32 	%f203, %f61, %f62, %f203;
$L__BB3_14:
	add.s32 	%r41, %r39, 2;
	setp.gt.s32 	%p26, %r41, -1;
	setp.lt.s32 	%p27, %r41, %r117;
	and.pred  	%p28, %p26, %p27;
	and.pred  	%p29, %p3, %p28;
	not.pred 	%p30, %p29;
	@%p30 bra 	$L__BB3_16;
	add.s32 	%r164, %r41, %r33;
	mul.wide.u32 	%rd34, %r164, 4;
	add.s64 	%rd35, %rd2, %rd34;
	ld.global.nc.f32 	%f63, [%rd35];
	add.s32 	%r165, %r311, -1;
	mul.wide.u32 	%rd36, %r165, 4;
	add.s64 	%rd37, %rd1, %rd36;
	ld.global.nc.f32 	%f64, [%rd37];
	fma.rn.f32 	%f203, %f63, %f64, %f203;
$L__BB3_16:
	add.s32 	%r42, %r39, 3;
	setp.gt.s32 	%p31, %r42, -1;
	setp.lt.s32 	%p32, %r42, %r117;
	and.pred  	%p33, %p31, %p32;
	and.pred  	%p34, %p3, %p33;
	not.pred 	%p35, %p34;
	@%p35 bra 	$L__BB3_18;
	add.s32 	%r166, %r42, %r33;
	mul.wide.u32 	%rd38, %r166, 4;
	add.s64 	%rd39, %rd2, %rd38;
	ld.global.nc.f32 	%f65, [%rd39];
	mul.wide.u32 	%rd40, %r311, 4;
	add.s64 	%rd41, %rd1, %rd40;
	ld.global.nc.f32 	%f66, [%rd41];
	fma.rn.f32 	%f203, %f65, %f66, %f203;
$L__BB3_18:
	add.s32 	%r43, %r39, 4;
	setp.gt.s32 	%p36, %r43, -1;
	setp.lt.s32 	%p37, %r43, %r117;
	and.pred  	%p38, %p36, %p37;
	and.pred  	%p39, %p3, %p38;
	not.pred 	%p40, %p39;
	@%p40 bra 	$L__BB3_20;
	add.s32 	%r167, %r43, %r33;
	mul.wide.u32 	%rd42, %r167, 4;
	add.s64 	%rd43, %rd2, %rd42;
	ld.global.nc.f32 	%f67, [%rd43];
	add.s32 	%r168, %r311, 1;
	mul.wide.u32 	%rd44, %r168, 4;
	add.s64 	%rd45, %rd1, %rd44;
	ld.global.nc.f32 	%f68, [%rd45];
	fma.rn.f32 	%f203, %f67, %f68, %f203;
$L__BB3_20:
	add.s32 	%r44, %r39, 5;
	setp.gt.s32 	%p41, %r44, -1;
	setp.lt.s32 	%p42, %r44, %r117;
	and.pred  	%p43, %p41, %p42;
	and.pred  	%p44, %p3, %p43;
	not.pred 	%p45, %p44;
	@%p45 bra 	$L__BB3_22;
	add.s32 	%r169, %r44, %r33;
	mul.wide.u32 	%rd46, %r169, 4;
	add.s64 	%rd47, %rd2, %rd46;
	ld.global.nc.f32 	%f69, [%rd47];
	add.s32 	%r170, %r311, 2;
	mul.wide.u32 	%rd48, %r170, 4;
	add.s64 	%rd49, %rd1, %rd48;
	ld.global.nc.f32 	%f70, [%rd49];
	fma.rn.f32 	%f203, %f69, %f70, %f203;
$L__BB3_22:
	add.s32 	%r45, %r39, 6;
	setp.gt.s32 	%p46, %r45, -1;
	setp.lt.s32 	%p47, %r45, %r117;
	and.pred  	%p48, %p46, %p47;
	and.pred  	%p49, %p3, %p48;
	not.pred 	%p50, %p49;
	@%p50 bra 	$L__BB3_24;
	add.s32 	%r171, %r45, %r33;
	mul.wide.u32 	%rd50, %r171, 4;
	add.s64 	%rd51, %rd2, %rd50;
	ld.global.nc.f32 	%f71, [%rd51];
	add.s32 	%r172, %r311, 3;
	mul.wide.u32 	%rd52, %r172, 4;
	add.s64 	%rd53, %rd1, %rd52;
	ld.global.nc.f32 	%f72, [%rd53];
	fma.rn.f32 	%f203, %f71, %f72, %f203;
$L__BB3_24:
	add.s32 	%r46, %r39, 7;
	setp.gt.s32 	%p51, %r46, -1;
	setp.lt.s32 	%p52, %r46, %r117;
	and.pred  	%p53, %p51, %p52;
	and.pred  	%p54, %p3, %p53;
	not.pred 	%p55, %p54;
	@%p55 bra 	$L__BB3_26;
	add.s32 	%r173, %r46, %r33;
	mul.wide.u32 	%rd54, %r173, 4;
	add.s64 	%rd55, %rd2, %rd54;
	ld.global.nc.f32 	%f73, [%rd55];
	add.s32 	%r174, %r311, 4;
	mul.wide.u32 	%rd56, %r174, 4;
	add.s64 	%rd57, %rd1, %rd56;
	ld.global.nc.f32 	%f74, [%rd57];
	fma.rn.f32 	%f203, %f73, %f74, %f203;
$L__BB3_26:
	add.s32 	%r313, %r313, 8;
	add.s32 	%r312, %r312, 8;
	add.s32 	%r311, %r311, 8;
	setp.ne.s32 	%p56, %r312, 0;
	mov.u32 	%r315, %r16;
	@%p56 bra 	$L__BB3_10;
$L__BB3_27:
	setp.eq.s32 	%p57, %r14, 0;
	@%p57 bra 	$L__BB3_48;
	add.s32 	%r175, %r14, -1;
	setp.lt.u32 	%p58, %r175, 3;
	@%p58 bra 	$L__BB3_38;
	add.s32 	%r51, %r12, %r315;
	setp.gt.s32 	%p59, %r51, -1;
	setp.lt.s32 	%p60, %r51, %r117;
	and.pred  	%p61, %p59, %p60;
	and.pred  	%p62, %p3, %p61;
	not.pred 	%p63, %p62;
	@%p63 bra 	$L__BB3_31;
	add.s32 	%r176, %r51, %r33;
	mul.wide.u32 	%rd58, %r176, 4;
	add.s64 	%rd59, %rd2, %rd58;
	ld.global.nc.f32 	%f76, [%rd59];
	add.s32 	%r177, %r315, %r34;
	mul.wide.u32 	%rd60, %r177, 4;
	add.s64 	%rd61, %rd1, %rd60;
	ld.global.nc.f32 	%f77, [%rd61];
	fma.rn.f32 	%f203, %f76, %f77, %f203;
$L__BB3_31:
	add.s32 	%r52, %r51, 1;
	setp.gt.s32 	%p64, %r52, -1;
	setp.lt.s32 	%p65, %r52, %r117;
	and.pred  	%p66, %p64, %p65;
	and.pred  	%p67, %p3, %p66;
	not.pred 	%p68, %p67;
	@%p68 bra 	$L__BB3_33;
	add.s32 	%r178, %r315, %r34;
	add.s32 	%r179, %r52, %r33;
	mul.wide.u32 	%rd62, %r179, 4;
	add.s64 	%rd63, %rd2, %rd62;
	ld.global.nc.f32 	%f78, [%rd63];
	add.s32 	%r180, %r178, 1;
	mul.wide.u32 	%rd64, %r180, 4;
	add.s64 	%rd65, %rd1, %rd64;
	ld.global.nc.f32 	%f79, [%rd65];
	fma.rn.f32 	%f203, %f78, %f79, %f203;
$L__BB3_33:
	add.s32 	%r53, %r51, 2;
	setp.gt.s32 	%p69, %r53, -1;
	setp.lt.s32 	%p70, %r53, %r117;
	and.pred  	%p71, %p69, %p70;
	and.pred  	%p72, %p3, %p71;
	not.pred 	%p73, %p72;
	@%p73 bra 	$L__BB3_35;
	add.s32 	%r181, %r315, %r34;
	add.s32 	%r182, %r53, %r33;
	mul.wide.u32 	%rd66, %r182, 4;
	add.s64 	%rd67, %rd2, %rd66;
	ld.global.nc.f32 	%f80, [%rd67];
	add.s32 	%r183, %r181, 2;
	mul.wide.u32 	%rd68, %r183, 4;
	add.s64 	%rd69, %rd1, %rd68;
	ld.global.nc.f32 	%f81, [%rd69];
	fma.rn.f32 	%f203, %f80, %f81, %f203;
$L__BB3_35:
	add.s32 	%r54, %r51, 3;
	setp.gt.s32 	%p74, %r54, -1;
	setp.lt.s32 	%p75, %r54, %r117;
	and.pred  	%p76, %p74, %p75;
	and.pred  	%p77, %p3, %p76;
	not.pred 	%p78, %p77;
	@%p78 bra 	$L__BB3_37;
	add.s32 	%r184, %r315, %r34;
	add.s32 	%r185, %r54, %r33;
	mul.wide.u32 	%rd70, %r185, 4;
	add.s64 	%rd71, %rd2, %rd70;
	ld.global.nc.f32 	%f82, [%rd71];
	add.s32 	%r186, %r184, 3;
	mul.wide.u32 	%rd72, %r186, 4;
	add.s64 	%rd73, %rd1, %rd72;
	ld.global.nc.f32 	%f83, [%rd73];
	fma.rn.f32 	%f203, %f82, %f83, %f203;
$L__BB3_37:
	add.s32 	%r315, %r315, 4;
$L__BB3_38:
	setp.eq.s32 	%p79, %r15, 0;
	@%p79 bra 	$L__BB3_48;
	setp.eq.s32 	%p80, %r15, 1;
	@%p80 bra 	$L__BB3_45;
	add.s32 	%r57, %r12, %r315;
	setp.gt.s32 	%p81, %r57, -1;
	setp.lt.s32 	%p82, %r57, %r117;
	and.pred  	%p83, %p81, %p82;
	and.pred  	%p84, %p3, %p83;
	not.pred 	%p85, %p84;
	@%p85 bra 	$L__BB3_42;
	add.s32 	%r187, %r57, %r33;
	mul.wide.u32 	%rd74, %r187, 4;
	add.s64 	%rd75, %rd2, %rd74;
	ld.global.nc.f32 	%f85, [%rd75];
	add.s32 	%r188, %r315, %r34;
	mul.wide.u32 	%rd76, %r188, 4;
	add.s64 	%rd77, %rd1, %rd76;
	ld.global.nc.f32 	%f86, [%rd77];
	fma.rn.f32 	%f203, %f85, %f86, %f203;
$L__BB3_42:
	add.s32 	%r58, %r57, 1;
	setp.gt.s32 	%p86, %r58, -1;
	setp.lt.s32 	%p87, %r58, %r117;
	and.pred  	%p88, %p86, %p87;
	and.pred  	%p89, %p3, %p88;
	not.pred 	%p90, %p89;
	@%p90 bra 	$L__BB3_44;
	add.s32 	%r189, %r315, %r34;
	add.s32 	%r190, %r58, %r33;
	mul.wide.u32 	%rd78, %r190, 4;
	add.s64 	%rd79, %rd2, %rd78;
	ld.global.nc.f32 	%f87, [%rd79];
	add.s32 	%r191, %r189, 1;
	mul.wide.u32 	%rd80, %r191, 4;
	add.s64 	%rd81, %rd1, %rd80;
	ld.global.nc.f32 	%f88, [%rd81];
	fma.rn.f32 	%f203, %f87, %f88, %f203;
$L__BB3_44:
	add.s32 	%r315, %r315, 2;
$L__BB3_45:
	and.b32  	%r192, %r119, 1;
	setp.eq.b32 	%p91, %r192, 1;
	not.pred 	%p92, %p91;
	@%p92 bra 	$L__BB3_48;
	add.s32 	%r61, %r12, %r315;
	setp.gt.s32 	%p93, %r61, -1;
	setp.lt.s32 	%p94, %r61, %r117;
	and.pred  	%p95, %p93, %p94;
	and.pred  	%p96, %p3, %p95;
	not.pred 	%p97, %p96;
	@%p97 bra 	$L__BB3_48;
	add.s32 	%r193, %r61, %r33;
	mul.wide.u32 	%rd82, %r193, 4;
	add.s64 	%rd83, %rd2, %rd82;
	ld.global.nc.f32 	%f89, [%rd83];
	add.s32 	%r194, %r315, %r34;
	mul.wide.u32 	%rd84, %r194, 4;
	add.s64 	%rd85, %rd1, %rd84;
	ld.global.nc.f32 	%f90, [%rd85];
	fma.rn.f32 	%f203, %f89, %f90, %f203;
$L__BB3_48:
	add.s32 	%r310, %r310, 1;
	setp.ne.s32 	%p98, %r310, %r118;
	@%p98 bra 	$L__BB3_8;
$L__BB3_49:
	add.s32 	%r195, %r13, %r309;
	shl.b32 	%r196, %r195, 2;
	mov.u32 	%r197, _ZZ29steel_separable_conv2d_kernelE13depthwise_out;
	add.s32 	%r198, %r197, %r196;
	st.shared.f32 	[%r198], %f203;
	add.s32 	%r309, %r309, 1;
	setp.ne.s32 	%p99, %r309, %r20;
	@%p99 bra 	$L__BB3_6;
	bra.uni 	$L__BB3_57;
$L__BB3_50:
	and.b32  	%r23, %r20, 3;
	setp.lt.u32 	%p100, %r305, 4;
	mov.b32 	%r308, 0;
	@%p100 bra 	$L__BB3_53;
	and.b32  	%r308, %r20, 60;
	mov.b32 	%r307, 0;
$L__BB3_52:
	add.s32 	%r201, %r13, %r307;
	shl.b32 	%r202, %r201, 2;
	mov.u32 	%r203, _ZZ29steel_separable_conv2d_kernelE13depthwise_out;
	add.s32 	%r204, %r203, %r202;
	mov.b32 	%r205, 0;
	st.shared.u32 	[%r204], %r205;
	st.shared.u32 	[%r204+4], %r205;
	st.shared.u32 	[%r204+8], %r205;
	st.shared.u32 	[%r204+12], %r205;
	add.s32 	%r307, %r307, 4;
	setp.ne.s32 	%p101, %r307, %r308;
	@%p101 bra 	$L__BB3_52;
$L__BB3_53:
	setp.eq.s32 	%p102, %r23, 0;
	@%p102 bra 	$L__BB3_57;
	add.s32 	%r206, %r13, %r308;
	shl.b32 	%r207, %r206, 2;
	mov.u32 	%r208, _ZZ29steel_separable_conv2d_kernelE13depthwise_out;
	add.s32 	%r28, %r208, %r207;
	mov.b32 	%r209, 0;
	st.shared.u32 	[%r28], %r209;
	setp.eq.s32 	%p103, %r23, 1;
	@%p103 bra 	$L__BB3_57;
	mov.b32 	%r210, 0;
	st.shared.u32 	[%r28+4], %r210;
	setp.eq.s32 	%p104, %r23, 2;
	@%p104 bra 	$L__BB3_57;
	mov.b32 	%r211, 0;
	st.shared.u32 	[%r28+8], %r211;
$L__BB3_57:
	shl.b32 	%r212, %r306, 5;
	setp.eq.s32 	%p105, %r114, %r212;
	bar.sync 	0;
	or.pred  	%p106, %p2, %p105;
	@%p106 bra 	$L__BB3_73;
	and.b32  	%r64, %r20, 48;
	and.b32  	%r65, %r20, 3;
	mov.b32 	%r317, 0;
$L__BB3_59:
	mov.u32 	%r66, %r317;
	setp.lt.u32 	%p107, %r305, 16;
	add.s32 	%r67, %r66, %r10;
	shl.b32 	%r215, %r306, 5;
	mad.lo.s32 	%r68, %r67, %r114, %r215;
	mul.wide.u32 	%rd86, %r66, 4;
	add.s64 	%rd87, %rd4, %rd86;
	ld.local.f32 	%f232, [%rd87];
	mov.b32 	%r320, 0;
	@%p107 bra 	$L__BB3_62;
	mov.b32 	%r318, 0;
$L__BB3_61:
	.pragma "nounroll";
	add.s32 	%r217, %r13, %r318;
	shl.b32 	%r218, %r217, 2;
	mov.u32 	%r219, _ZZ29steel_separable_conv2d_kernelE13depthwise_out;
	add.s32 	%r220, %r219, %r218;
	ld.shared.f32 	%f92, [%r220];
	add.s32 	%r221, %r68, %r318;
	mul.wide.u32 	%rd88, %r221, 4;
	add.s64 	%rd89, %rd3, %rd88;
	ld.global.nc.f32 	%f93, [%rd89];
	fma.rn.f32 	%f94, %f92, %f93, %f232;
	ld.shared.f32 	%f95, [%r220+4];
	add.s32 	%r222, %r221, 1;
	mul.wide.u32 	%rd90, %r222, 4;
	add.s64 	%rd91, %rd3, %rd90;
	ld.global.nc.f32 	%f96, [%rd91];
	fma.rn.f32 	%f97, %f95, %f96, %f94;
	ld.shared.f32 	%f98, [%r220+8];
	add.s32 	%r223, %r221, 2;
	mul.wide.u32 	%rd92, %r223, 4;
	add.s64 	%rd93, %rd3, %rd92;
	ld.global.nc.f32 	%f99, [%rd93];
	fma.rn.f32 	%f100, %f98, %f99, %f97;
	ld.shared.f32 	%f101, [%r220+12];
	add.s32 	%r224, %r221, 3;
	mul.wide.u32 	%rd94, %r224, 4;
	add.s64 	%rd95, %rd3, %rd94;
	ld.global.nc.f32 	%f102, [%rd95];
	fma.rn.f32 	%f103, %f101, %f102, %f100;
	ld.shared.f32 	%f104, [%r220+16];
	add.s32 	%r225, %r221, 4;
	mul.wide.u32 	%rd96, %r225, 4;
	add.s64 	%rd97, %rd3, %rd96;
	ld.global.nc.f32 	%f105, [%rd97];
	fma.rn.f32 	%f106, %f104, %f105, %f103;
	ld.shared.f32 	%f107, [%r220+20];
	add.s32 	%r226, %r221, 5;
	mul.wide.u32 	%rd98, %r226, 4;
	add.s64 	%rd99, %rd3, %rd98;
	ld.global.nc.f32 	%f108, [%rd99];
	fma.rn.f32 	%f109, %f107, %f108, %f106;
	ld.shared.f32 	%f110, [%r220+24];
	add.s32 	%r227, %r221, 6;
	mul.wide.u32 	%rd100, %r227, 4;
	add.s64 	%rd101, %rd3, %rd100;
	ld.global.nc.f32 	%f111, [%rd101];
	fma.rn.f32 	%f112, %f110, %f111, %f109;
	ld.shared.f32 	%f113, [%r220+28];
	add.s32 	%r228, %r221, 7;
	mul.wide.u32 	%rd102, %r228, 4;
	add.s64 	%rd103, %rd3, %rd102;
	ld.global.nc.f32 	%f114, [%rd103];
	fma.rn.f32 	%f115, %f113, %f114, %f112;
	ld.shared.f32 	%f116, [%r220+32];
	add.s32 	%r229, %r221, 8;
	mul.wide.u32 	%rd104, %r229, 4;
	add.s64 	%rd105, %rd3, %rd104;
	ld.global.nc.f32 	%f117, [%rd105];
	fma.rn.f32 	%f118, %f116, %f117, %f115;
	ld.shared.f32 	%f119, [%r220+36];
	add.s32 	%r230, %r221, 9;
	mul.wide.u32 	%rd106, %r230, 4;
	add.s64 	%rd107, %rd3, %rd106;
	ld.global.nc.f32 	%f120, [%rd107];
	fma.rn.f32 	%f121, %f119, %f120, %f118;
	ld.shared.f32 	%f122, [%r220+40];
	add.s32 	%r231, %r221, 10;
	mul.wide.u32 	%rd108, %r231, 4;
	add.s64 	%rd109, %rd3, %rd108;
	ld.global.nc.f32 	%f123, [%rd109];
	fma.rn.f32 	%f124, %f122, %f123, %f121;
	ld.shared.f32 	%f125, [%r220+44];
	add.s32 	%r232, %r221, 11;
	mul.wide.u32 	%rd110, %r232, 4;
	add.s64 	%rd111, %rd3, %rd110;
	ld.global.nc.f32 	%f126, [%rd111];
	fma.rn.f32 	%f127, %f125, %f126, %f124;
	ld.shared.f32 	%f128, [%r220+48];
	add.s32 	%r233, %r221, 12;
	mul.wide.u32 	%rd112, %r233, 4;
	add.s64 	%rd113, %rd3, %rd112;
	ld.global.nc.f32 	%f129, [%rd113];
	fma.rn.f32 	%f130, %f128, %f129, %f127;
	ld.shared.f32 	%f131, [%r220+52];
	add.s32 	%r234, %r221, 13;
	mul.wide.u32 	%rd114, %r234, 4;
	add.s64 	%rd115, %rd3, %rd114;
	ld.global.nc.f32 	%f132, [%rd115];
	fma.rn.f32 	%f133, %f131, %f132, %f130;
	ld.shared.f32 	%f134, [%r220+56];
	add.s32 	%r235, %r221, 14;
	mul.wide.u32 	%rd116, %r235, 4;
	add.s64 	%rd117, %rd3, %rd116;
	ld.global.nc.f32 	%f135, [%rd117];
	fma.rn.f32 	%f136, %f134, %f135, %f133;
	ld.shared.f32 	%f137, [%r220+60];
	add.s32 	%r236, %r221, 15;
	mul.wide.u32 	%rd118, %r236, 4;
	add.s64 	%rd119, %rd3, %rd118;
	ld.global.nc.f32 	%f138, [%rd119];
	fma.rn.f32 	%f232, %f137, %f138, %f136;
	add.s32 	%r318, %r318, 16;
	setp.ne.s32 	%p108, %r318, %r64;
	mov.u32 	%r320, %r64;
	@%p108 bra 	$L__BB3_61;
$L__BB3_62:
	setp.eq.s32 	%p109, %r22, 0;
	@%p109 bra 	$L__BB3_72;
	add.s32 	%r237, %r22, -1;
	setp.lt.u32 	%p110, %r237, 7;
	@%p110 bra 	$L__BB3_65;
	add.s32 	%r238, %r13, %r320;
	shl.b32 	%r239, %r238, 2;
	mov.u32 	%r240, _ZZ29steel_separable_conv2d_kernelE13depthwise_out;
	add.s32 	%r241, %r240, %r239;
	ld.shared.f32 	%f140, [%r241];
	add.s32 	%r242, %r68, %r320;
	mul.wide.u32 	%rd120, %r242, 4;
	add.s64 	%rd121, %rd3, %rd120;
	ld.global.nc.f32 	%f141, [%rd121];
	fma.rn.f32 	%f142, %f140, %f141, %f232;
	ld.shared.f32 	%f143, [%r241+4];
	add.s32 	%r243, %r242, 1;
	mul.wide.u32 	%rd122, %r243, 4;
	add.s64 	%rd123, %rd3, %rd122;
	ld.global.nc.f32 	%f144, [%rd123];
	fma.rn.f32 	%f145, %f143, %f144, %f142;
	ld.shared.f32 	%f146, [%r241+8];
	add.s32 	%r244, %r242, 2;
	mul.wide.u32 	%rd124, %r244, 4;
	add.s64 	%rd125, %rd3, %rd124;
	ld.global.nc.f32 	%f147, [%rd125];
	fma.rn.f32 	%f148, %f146, %f147, %f145;
	ld.shared.f32 	%f149, [%r241+12];
	add.s32 	%r245, %r242, 3;
	mul.wide.u32 	%rd126, %r245, 4;
	add.s64 	%rd127, %rd3, %rd126;
	ld.global.nc.f32 	%f150, [%rd127];
	fma.rn.f32 	%f151, %f149, %f150, %f148;
	ld.shared.f32 	%f152, [%r241+16];
	add.s32 	%r246, %r242, 4;
	mul.wide.u32 	%rd128, %r246, 4;
	add.s64 	%rd129, %rd3, %rd128;
	ld.global.nc.f32 	%f153, [%rd129];
	fma.rn.f32 	%f154, %f152, %f153, %f151;
	ld.shared.f32 	%f155, [%r241+20];
	add.s32 	%r247, %r242, 5;
	mul.wide.u32 	%rd130, %r247, 4;
	add.s64 	%rd131, %rd3, %rd130;
	ld.global.nc.f32 	%f156, [%rd131];
	fma.rn.f32 	%f157, %f155, %f156, %f154;
	ld.shared.f32 	%f158, [%r241+24];
	add.s32 	%r248, %r242, 6;
	mul.wide.u32 	%rd132, %r248, 4;
	add.s64 	%rd133, %rd3, %rd132;
	ld.global.nc.f32 	%f159, [%rd133];
	fma.rn.f32 	%f160, %f158, %f159, %f157;
	ld.shared.f32 	%f161, [%r241+28];
	add.s32 	%r249, %r242, 7;
	mul.wide.u32 	%rd134, %r249, 4;
	add.s64 	%rd135, %rd3, %rd134;
	ld.global.nc.f32 	%f162, [%rd135];
	fma.rn.f32 	%f232, %f161, %f162, %f160;
	add.s32 	%r320, %r320, 8;
$L__BB3_65:
	setp.eq.s32 	%p111, %r21, 0;
	@%p111 bra 	$L__BB3_72;
	add.s32 	%r250, %r21, -1;
	setp.lt.u32 	%p112, %r250, 3;
	@%p112 bra 	$L__BB3_68;
	add.s32 	%r251, %r13, %r320;
	shl.b32 	%r252, %r251, 2;
	mov.u32 	%r253, _ZZ29steel_separable_conv2d_kernelE13depthwise_out;
	add.s32 	%r254, %r253, %r252;
	ld.shared.f32 	%f164, [%r254];
	add.s32 	%r255, %r68, %r320;
	mul.wide.u32 	%rd136, %r255, 4;
	add.s64 	%rd137, %rd3, %rd136;
	ld.global.nc.f32 	%f165, [%rd137];
	fma.rn.f32 	%f166, %f164, %f165, %f232;
	ld.shared.f32 	%f167, [%r254+4];
	add.s32 	%r256, %r255, 1;
	mul.wide.u32 	%rd138, %r256, 4;
	add.s64 	%rd139, %rd3, %rd138;
	ld.global.nc.f32 	%f168, [%rd139];
	fma.rn.f32 	%f169, %f167, %f168, %f166;
	ld.shared.f32 	%f170, [%r254+8];
	add.s32 	%r257, %r255, 2;
	mul.wide.u32 	%rd140, %r257, 4;
	add.s64 	%rd141, %rd3, %rd140;
	ld.global.nc.f32 	%f171, [%rd141];
	fma.rn.f32 	%f172, %f170, %f171, %f169;
	ld.shared.f32 	%f173, [%r254+12];
	add.s32 	%r258, %r255, 3;
	mul.wide.u32 	%rd142, %r258, 4;
	add.s64 	%rd143, %rd3, %rd142;
	ld.global.nc.f32 	%f174, [%rd143];
	fma.rn.f32 	%f232, %f173, %f174, %f172;
	add.s32 	%r320, %r320, 4;
$L__BB3_68:
	setp.eq.s32 	%p113, %r65, 0;
	@%p113 bra 	$L__BB3_72;
	setp.eq.s32 	%p114, %r65, 1;
	add.s32 	%r259, %r13, %r320;
	shl.b32 	%r260, %r259, 2;
	mov.u32 	%r261, _ZZ29steel_separable_conv2d_kernelE13depthwise_out;
	add.s32 	%r76, %r261, %r260;
	ld.shared.f32 	%f175, [%r76];
	add.s32 	%r77, %r68, %r320;
	mul.wide.u32 	%rd144, %r77, 4;
	add.s64 	%rd145, %rd3, %rd144;
	ld.global.nc.f32 	%f176, [%rd145];
	fma.rn.f32 	%f232, %f175, %f176, %f232;
	@%p114 bra 	$L__BB3_72;
	setp.eq.s32 	%p115, %r65, 2;
	ld.shared.f32 	%f177, [%r76+4];
	add.s32 	%r262, %r77, 1;
	mul.wide.u32 	%rd146, %r262, 4;
	add.s64 	%rd147, %rd3, %rd146;
	ld.global.nc.f32 	%f178, [%rd147];
	fma.rn.f32 	%f232, %f177, %f178, %f232;
	@%p115 bra 	$L__BB3_72;
	ld.shared.f32 	%f179, [%r76+8];
	add.s32 	%r263, %r77, 2;
	mul.wide.u32 	%rd148, %r263, 4;
	add.s64 	%rd149, %rd3, %rd148;
	ld.global.nc.f32 	%f180, [%rd149];
	fma.rn.f32 	%f232, %f179, %f180, %f232;
$L__BB3_72:
	mul.wide.u32 	%rd150, %r66, 4;
	add.s64 	%rd151, %rd4, %rd150;
	st.local.f32 	[%rd151], %f232;
	add.s32 	%r317, %r66, 1;
	setp.lt.u32 	%p116, %r66, 31;
	add.s32 	%r264, %r67, 1;
	setp.lt.u32 	%p117, %r264, %r115;
	and.pred  	%p118, %p116, %p117;
	@%p118 bra 	$L__BB3_59;
$L__BB3_73:
	bar.sync 	0;
	add.s32 	%r306, %r306, 1;
	add.s32 	%r305, %r305, -32;
	add.s32 	%r265, %r114, 31;
	shr.u32 	%r266, %r265, 5;
	setp.ne.s32 	%p119, %r306, %r266;
	@%p119 bra 	$L__BB3_3;
$L__BB3_74:
	setp.ge.u32 	%p120, %r8, %r1;
	setp.ge.u32 	%p121, %r9, %r2;
	or.pred  	%p122, %p120, %p121;
	setp.ge.u32 	%p123, %r10, %r115;
	or.pred  	%p124, %p122, %p123;
	@%p124 bra 	$L__BB3_88;
	ld.param.u64 	%rd178, [steel_separable_conv2d_kernel_param_4];
	ld.param.u64 	%rd177, [steel_separable_conv2d_kernel_param_0];
	cvta.to.global.u64 	%rd5, %rd177;
	setp.ne.s64 	%p125, %rd178, 0;
	mul.lo.s32 	%r81, %r115, %r3;
	@%p125 bra 	$L__BB3_82;
	not.b32 	%r289, %r10;
	add.s32 	%r290, %r115, %r289;
	min.u32 	%r291, %r290, 31;
	add.s32 	%r82, %r291, 1;
	and.b32  	%r83, %r82, 3;
	setp.lt.u32 	%p130, %r290, 3;
	mov.b32 	%r326, 0;
	@%p130 bra 	$L__BB3_79;
	and.b32  	%r326, %r82, 60;
	add.s32 	%r85, %r10, %r81;
	neg.s32 	%r322, %r326;
	mov.b32 	%r323, 0;
	mov.u64 	%rd180, %rd4;
$L__BB3_78:
	ld.local.v4.f32 	{%f196, %f197, %f198, %f199}, [%rd180];
	add.s32 	%r293, %r323, %r85;
	mad.lo.s32 	%r294, %r293, %r1, %r8;
	mad.lo.s32 	%r295, %r294, %r2, %r9;
	mul.wide.u32 	%rd166, %r295, 4;
	add.s64 	%rd167, %rd5, %rd166;
	st.global.f32 	[%rd167], %f196;
	add.s32 	%r296, %r294, %r1;
	mad.lo.s32 	%r297, %r296, %r2, %r9;
	mul.wide.u32 	%rd168, %r297, 4;
	add.s64 	%rd169, %rd5, %rd168;
	st.global.f32 	[%rd169], %f197;
	add.s32 	%r298, %r296, %r1;
	mad.lo.s32 	%r299, %r298, %r2, %r9;
	mul.wide.u32 	%rd170, %r299, 4;
	add.s64 	%rd171, %rd5, %rd170;
	st.global.f32 	[%rd171], %f198;
	add.s32 	%r300, %r298, %r1;
	mad.lo.s32 	%r301, %r300, %r2, %r9;
	mul.wide.u32 	%rd172, %r301, 4;
	add.s64 	%rd173, %rd5, %rd172;
	st.global.f32 	[%rd173], %f199;
	add.s32 	%r323, %r323, 4;
	add.s32 	%r322, %r322, 4;
	add.s64 	%rd180, %rd180, 16;
	setp.ne.s32 	%p131, %r322, 0;
	@%p131 bra 	$L__BB3_78;
$L__BB3_79:
	setp.eq.s32 	%p132, %r83, 0;
	@%p132 bra 	$L__BB3_88;
	add.s32 	%r92, %r10, %r81;
	mul.wide.u32 	%rd174, %r326, 4;
	add.s64 	%rd181, %rd4, %rd174;
	neg.s32 	%r325, %r83;
$L__BB3_81:
	.pragma "nounroll";
	ld.local.f32 	%f200, [%rd181];
	add.s32 	%r302, %r326, %r92;
	mad.lo.s32 	%r303, %r302, %r1, %r8;
	mad.lo.s32 	%r304, %r303, %r2, %r9;
	mul.wide.u32 	%rd175, %r304, 4;
	add.s64 	%rd176, %rd5, %rd175;
	st.global.f32 	[%rd176], %f200;
	add.s32 	%r326, %r326, 1;
	add.s64 	%rd181, %rd181, 4;
	add.s32 	%r325, %r325, 1;
	setp.eq.s32 	%p133, %r325, 0;
	@%p133 bra 	$L__BB3_88;
	bra.uni 	$L__BB3_81;
$L__BB3_82:
	ld.param.u64 	%rd179, [steel_separable_conv2d_kernel_param_4];
	cvta.to.global.u64 	%rd11, %rd179;
	not.b32 	%r269, %r10;
	add.s32 	%r270, %r115, %r269;
	min.u32 	%r271, %r270, 31;
	add.s32 	%r98, %r271, 1;
	and.b32  	%r99, %r98, 3;
	setp.lt.u32 	%p126, %r270, 3;
	mov.b32 	%r332, 0;
	@%p126 bra 	$L__BB3_85;
	and.b32  	%r332, %r98, 60;
	neg.s32 	%r328, %r332;
	mov.b32 	%r329, 0;
	mov.u64 	%rd182, %rd4;
	mov.u32 	%r327, %r10;
$L__BB3_84:
	add.s32 	%r273, %r329, %r10;
	ld.local.v4.f32 	{%f181, %f182, %f183, %f184}, [%rd182];
	mul.wide.u32 	%rd152, %r327, 4;
	add.s64 	%rd153, %rd11, %rd152;
	ld.global.nc.f32 	%f185, [%rd153];
	add.f32 	%f186, %f181, %f185;
	add.s32 	%r274, %r273, %r81;
	mad.lo.s32 	%r275, %r274, %r1, %r8;
	mad.lo.s32 	%r276, %r275, %r2, %r9;
	mul.wide.u32 	%rd154, %r276, 4;
	add.s64 	%rd155, %rd5, %rd154;
	st.global.f32 	[%rd155], %f186;
	ld.global.nc.f32 	%f187, [%rd153+4];
	add.f32 	%f188, %f182, %f187;
	add.s32 	%r277, %r275, %r1;
	mad.lo.s32 	%r278, %r277, %r2, %r9;
	mul.wide.u32 	%rd156, %r278, 4;
	add.s64 	%rd157, %rd5, %rd156;
	st.global.f32 	[%rd157], %f188;
	ld.global.nc.f32 	%f189, [%rd153+8];
	add.f32 	%f190, %f183, %f189;
	add.s32 	%r279, %r277, %r1;
	mad.lo.s32 	%r280, %r279, %r2, %r9;
	mul.wide.u32 	%rd158, %r280, 4;
	add.s64 	%rd159, %rd5, %rd158;
	st.global.f32 	[%rd159], %f190;
	ld.global.nc.f32 	%f191, [%rd153+12];
	add.f32 	%f192, %f184, %f191;
	add.s32 	%r281, %r279, %r1;
	mad.lo.s32 	%r282, %r281, %r2, %r9;
	mul.wide.u32 	%rd160, %r282, 4;
	add.s64 	%rd161, %rd5, %rd160;
	st.global.f32 	[%rd161], %f192;
	add.s32 	%r329, %r329, 4;
	add.s32 	%r328, %r328, 4;
	add.s32 	%r327, %r327, 4;
	add.s64 	%rd182, %rd182, 16;
	setp.ne.s32 	%p127, %r328, 0;
	@%p127 bra 	$L__BB3_84;
$L__BB3_85:
	setp.eq.s32 	%p128, %r99, 0;
	@%p128 bra 	$L__BB3_88;
	mul.wide.u32 	%rd162, %r332, 4;
	add.s64 	%rd184, %rd4, %rd162;
	add.s32 	%r283, %r332, %r10;
	mul.wide.u32 	%rd163, %r283, 4;
	add.s64 	%rd183, %rd11, %rd163;
	neg.s32 	%r331, %r99;
$L__BB3_87:
	.pragma "nounroll";
	add.s32 	%r284, %r332, %r10;
	ld.local.f32 	%f193, [%rd184];
	ld.global.nc.f32 	%f194, [%rd183];
	add.f32 	%f195, %f193, %f194;
	add.s32 	%r285, %r284, %r81;
	mad.lo.s32 	%r286, %r285, %r1, %r8;
	mad.lo.s32 	%r287, %r286, %r2, %r9;
	mul.wide.u32 	%rd164, %r287, 4;
	add.s64 	%rd165, %rd5, %rd164;
	st.global.f32 	[%rd165], %f195;
	add.s32 	%r332, %r332, 1;
	add.s64 	%rd184, %rd184, 4;
	add.s64 	%rd183, %rd183, 4;
	add.s32 	%r331, %r331, 1;
	setp.ne.s32 	%p129, %r331, 0;
	@%p129 bra 	$L__BB3_87;
$L__BB3_88:
	ret;

}


// ===== COMPILED SASS (sm_100) =====

	.target	sm_100

	.elftype	@"ET_EXEC"


//--------------------- .note.nv.tkinfo           --------------------------
	.section	.note.nv.tkinfo,"",@"SHT_NOTE"
	.sectionflags	@"SHF_NOTE_NV_TKINFO"
	.tkinfo
        /*0018*/ 	.word	0x00000002
        /*0030*/ 	.string	""
        /*0030*/ 	.string	"ptxas"
        /*0030*/ 	.string	"Cuda compilation tools, release 13.0, V13.0.88"
        /*0030*/ 	.string	"Build cuda_13.0.r13.0/compiler.36424714_0"
        /*0030*/ 	.string	"-arch sm_100 -m 64 "



//--------------------- .note.nv.cuinfo           --------------------------
	.section	.note.nv.cuinfo,"",@"SHT_NOTE"
	.sectionflags	@"SHF_NOTE_NV_CUINFO"
        /*0018*/ 	.short	0x0002
        /*001a*/ 	.short	0x0064
        /*001c*/ 	.short	0x0082
	.zero		2


//--------------------- .nv.info                  --------------------------
	.section	.nv.info,"",@"SHT_CUDA_INFO"
	.align	4


	//----- nvinfo : EIATTR_REGCOUNT
	.align		4
        /*0000*/ 	.byte	0x04, 0x2f
        /*0002*/ 	.short	(.L_1 - .L_0)
	.align		4
.L_0:
        /*0004*/ 	.word	index@(steel_depthwise_conv2d_nchw_kernel)
        /*0008*/ 	.word	0x00000020


	//----- nvinfo : EIATTR_FRAME_SIZE
	.align		4
.L_1:
        /*000c*/ 	.byte	0x04, 0x11
        /*000e*/ 	.short	(.L_3 - .L_2)
	.align		4
.L_2:
        /*0010*/ 	.word	index@(steel_depthwise_conv2d_nchw_kernel)
        /*0014*/ 	.word	0x00000000


	//----- nvinfo : EIATTR_REGCOUNT
	.align		4
.L_3:
        /*0018*/ 	.byte	0x04, 0x2f
        /*001a*/ 	.short	(.L_5 - .L_4)
	.align		4
.L_4:
        /*001c*/ 	.word	index@(steel_depthwise_conv2d_nhwc_kernel)
        /*0020*/ 	.word	0x00000020


	//----- nvinfo : EIATTR_FRAME_SIZE
	.align		4
.L_5:
        /*0024*/ 	.byte	0x04, 0x11
        /*0026*/ 	.short	(.L_7 - .L_6)
	.align		4
.L_6:
        /*0028*/ 	.word	index@(steel_depthwise_conv2d_nhwc_kernel)
        /*002c*/ 	.word	0x00000000


	//----- nvinfo : EIATTR_REGCOUNT
	.align		4
.L_7:
        /*0030*/ 	.byte	0x04, 0x2f
        /*0032*/ 	.short	(.L_9 - .L_8)
	.align		4
.L_8:
        /*0034*/ 	.word	index@(steel_depthwise_conv2d_multiplier_kernel)
        /*0038*/ 	.word	0x00000020


	//----- nvinfo : EIATTR_FRAME_SIZE
	.align		4
.L_9:
        /*003c*/ 	.byte	0x04, 0x11
        /*003e*/ 	.short	(.L_11 - .L_10)
	.align		4
.L_10:
        /*0040*/ 	.word	index@(steel_depthwise_conv2d_multiplier_kernel)
        /*0044*/ 	.word	0x00000000


	//----- nvinfo : EIATTR_REGCOUNT
	.align		4
.L_11:
        /*0048*/ 	.byte	0x04, 0x2f
        /*004a*/ 	.short	(.L_13 - .L_12)
	.align		4
.L_12:
        /*004c*/ 	.word	index@(steel_separable_conv2d_kernel)
        /*0050*/ 	.word	0x00000020


	//----- nvinfo : EIATTR_FRAME_SIZE
	.align		4
.L_13:
        /*0054*/ 	.byte	0x04, 0x11
        /*0056*/ 	.short	(.L_15 - .L_14)
	.align		4
.L_14:
        /*0058*/ 	.word	index@(steel_separable_conv2d_kernel)
        /*005c*/ 	.word	0x00000080


	//----- nvinfo : EIATTR_MIN_STACK_SIZE
	.align		4
.L_15:
        /*0060*/ 	.byte	0x04, 0x12
        /*0062*/ 	.short	(.L_17 - .L_16)
	.align		4
.L_16:
        /*0064*/ 	.word	index@(steel_separable_conv2d_kernel)
        /*0068*/ 	.word	0x00000080


	//----- nvinfo : EIATTR_MIN_STACK_SIZE
	.align		4
.L_17:
        /*006c*/ 	.byte	0x04, 0x12
        /*006e*/ 	.short	(.L_19 - .L_18)
	.align		4
.L_18:
        /*0070*/ 	.word	index@(steel_depthwise_conv2d_multiplier_kernel)
        /*0074*/ 	.word	0x00000000


	//----- nvinfo : EIATTR_MIN_STACK_SIZE
	.align		4
.L_19:
        /*0078*/ 	.byte	0x04, 0x12
        /*007a*/ 	.short	(.L_21 - .L_20)
	.align		4
.L_20:
        /*007c*/ 	.word	index@(steel_depthwise_conv2d_nhwc_kernel)
        /*0080*/ 	.word	0x00000000


	//----- nvinfo : EIATTR_MIN_STACK_SIZE
	.align		4
.L_21:
        /*0084*/ 	.byte	0x04, 0x12
        /*0086*/ 	.short	(.L_23 - .L_22)
	.align		4
.L_22:
        /*0088*/ 	.word	index@(steel_depthwise_conv2d_nchw_kernel)
        /*008c*/ 	.word	0x00000000
.L_23:


//--------------------- .nv.compat                --------------------------
	.section	.nv.compat,"",@"SHT_CUDA_COMPAT_INFO"
	.align	4
        /*0000*/ 	.byte	0x02, 0x09, 0x00, 0x00, 0x02, 0x02, 0x01, 0x00, 0x02, 0x05, 0x05, 0x00, 0x03, 0x07, 0x01, 0x01
        /*0010*/ 	.byte	0x02, 0x03, 0x00, 0x00, 0x02, 0x06, 0x01, 0x00, 0x04, 0x0b, 0x08, 0x00, 0x09, 0x00, 0x00, 0x00
        /*0020*/ 	.byte	0x00, 0x00, 0x00, 0x00


//--------------------- .nv.info.steel_separable_conv2d_kernel --------------------------
	.section	.nv.info.steel_separable_conv2d_kernel,"",@"SHT_CUDA_INFO"
	.sectionflags	@""
	.align	4


	//----- nvinfo : EIATTR_CUDA_API_VERSION
	.align		4
        /*0000*/ 	.byte	0x04, 0x37
        /*0002*/ 	.short	(.L_25 - .L_24)
.L_24:
        /*0004*/ 	.word	0x00000082


	//----- nvinfo : EIATTR_KPARAM_INFO
	.align		4
.L_25:
        /*0008*/ 	.byte	0x04, 0x17
        /*000a*/ 	.short	(.L_27 - .L_26)
.L_26:
        /*000c*/ 	.word	0x00000000
        /*0010*/ 	.short	0x000f
        /*0012*/ 	.short	0x0050
        /*0014*/ 	.byte	0x00, 0xf0, 0x11, 0x00


	//----- nvinfo : EIATTR_KPARAM_INFO
	.align		4
.L_27:
        /*0018*/ 	.byte	0x04, 0x17
        /*001a*/ 	.short	(.L_29 - .L_28)
.L_28:
        /*001c*/ 	.word	0x00000000
        /*0020*/ 	.short	0x000e
        /*0022*/ 	.short	0x004c
        /*0024*/ 	.byte	0x00, 0xf0, 0x11, 0x00


	//----- nvinfo : EIATTR_KPARAM_INFO
	.align		4
.L_29:
        /*0028*/ 	.byte	0x04, 0x17
        /*002a*/ 	.short	(.L_31 - .L_30)
.L_30:
        /*002c*/ 	.word	0x00000000
        /*0030*/ 	.short	0x000d
        /*0032*/ 	.short	0x0048
        /*0034*/ 	.byte	0x00, 0xf0, 0x11, 0x00


	//----- nvinfo : EIATTR_KPARAM_INFO
	.align		4
.L_31:
        /*0038*/ 	.byte	0x04, 0x17
        /*003a*/ 	.short	(.L_33 - .L_32)
.L_32:
        /*003c*/ 	.word	0x00000000
        /*0040*/ 	.short	0x000c
        /*0042*/ 	.short	0x0044
        /*0044*/ 	.byte	0x00, 0xf0, 0x11, 0x00


	//----- nvinfo : EIATTR_KPARAM_INFO
	.align		4
.L_33:
        /*0048*/ 	.byte	0x04, 0x17
        /*004a*/ 	.short	(.L_35 - .L_34)
.L_34:
        /*004c*/ 	.word	0x00000000
        /*0050*/ 	.short	0x000b
        /*0052*/ 	.short	0x0040
        /*0054*/ 	.byte	0x00, 0xf0, 0x11, 0x00


	//----- nvinfo : EIATTR_KPARAM_INFO
	.align		4
.L_35:
        /*0058*/ 	.byte	0x04, 0x17
        /*005a*/ 	.short	(.L_37 - .L_36)
.L_36:
        /*005c*/ 	.word	0x00000000
        /*0060*/ 	.short	0x000a
        /*0062*/ 	.short	0x003c
        /*0064*/ 	.byte	0x00, 0xf0, 0x11, 0x00


	//----- nvinfo : EIATTR_KPARAM_INFO
	.align		4
.L_37:
        /*0068*/ 	.byte	0x04, 0x17
        /*006a*/ 	.short	(.L_39 - .L_38)
.L_38:
        /*006c*/ 	.word	0x00000000
        /*0070*/ 	.short	0x0009
        /*0072*/ 	.short	0x0038
        /*0074*/ 	.byte	0x00, 0xf0, 0x11, 0x00


	//----- nvinfo : EIATTR_KPARAM_INFO
	.align		4
.L_39:
        /*0078*/ 	.byte	0x04, 0x17
        /*007a*/ 	.short	(.L_41 - .L_40)
.L_40:
        /*007c*/ 	.word	0x00000000
        /*0080*/ 	.short	0x0008
        /*0082*/ 	.short	0x0034
        /*0084*/ 	.byte	0x00, 0xf0, 0x11, 0x00


	//----- nvinfo : EIATTR_KPARAM_INFO
	.align		4
.L_41:
        /*0088*/ 	.byte	0x04, 0x17
        /*008a*/ 	.short	(.L_43 - .L_42)
.L_42:
        /*008c*/ 	.word	0x00000000
        /*0090*/ 	.short	0x0007
        /*0092*/ 	.short	0x0030
        /*0094*/ 	.byte	0x00, 0xf0, 0x11, 0x00


	//----- nvinfo : EIATTR_KPARAM_INFO
	.align		4
.L_43:
        /*0098*/ 	.byte	0x04, 0x17
        /*009a*/ 	.short	(.L_45 - .L_44)
.L_44:
        /*009c*/ 	.word	0x00000000
        /*00a0*/ 	.short	0x0006
        /*00a2*/ 	.short	0x002c
        /*00a4*/ 	.byte	0x00, 0xf0, 0x11, 0x00


	//----- nvinfo : EIATTR_KPARAM_INFO
	.align		4
.L_45:
        /*00a8*/ 	.byte	0x04, 0x17
        /*00aa*/ 	.short	(.L_47 - .L_46)
.L_46:
        /*00ac*/ 	.word	0x00000000
        /*00b0*/ 	.short	0x0005
        /*00b2*/ 	.short	0x0028
        /*00b4*/ 	.byte	0x00, 0xf0, 0x11, 0x00


	//----- nvinfo : EIATTR_KPARAM_INFO
	.align		4
.L_47:
        /*00b8*/ 	.byte	0x04, 0x17
        /*00ba*/ 	.short	(.L_49 - .L_48)
.L_48:
        /*00bc*/ 	.word	0x00000000
        /*00c0*/ 	.short	0x0004
        /*00c2*/ 	.short	0x0020
        /*00c4*/ 	.byte	0x00, 0xf5, 0x21, 0x00


	//----- nvinfo : EIATTR_KPARAM_INFO
	.align		4
.L_49:
        /*00c8*/ 	.byte	0x04, 0x17
        /*00ca*/ 	.short	(.L_51 - .L_50)
.L_50:
        /*00cc*/ 	.word	0x00000000
        /*00d0*/ 	.short	0x0003
        /*00d2*/ 	.short	0x0018
        /*00d4*/ 	.byte	0x00, 0xf5, 0x21, 0x00


	//----- nvinfo : EIATTR_KPARAM_INFO
	.align		4
.L_51:
        /*00d8*/ 	.byte	0x04, 0x17
        /*00da*/ 	.short	(.L_53 - .L_52)
.L_52:
        /*00dc*/ 	.word	0x00000000
        /*00e0*/ 	.short	0x0002
        /*00e2*/ 	.short	0x0010
        /*00e4*/ 	.byte	0x00, 0xf5, 0x21, 0x00


	//----- nvinfo : EIATTR_KPARAM_INFO
	.align		4
.L_53:
        /*00e8*/ 	.byte	0x04, 0x17
        /*00ea*/ 	.short	(.L_55 - .L_54)
.L_54:
        /*00ec*/ 	.word	0x00000000
        /*00f0*/ 	.short	0x0001
        /*00f2*/ 	.short	0x0008
        /*00f4*/ 	.byte	0x00, 0xf5, 0x21, 0x00


	//----- nvinfo : EIATTR_KPARAM_INFO
	.align		4
.L_55:
        /*00f8*/ 	.byte	0x04, 0x17
        /*00fa*/ 	.short	(.L_57 - .L_56)
.L_56:
        /*00fc*/ 	.word	0x00000000
        /*0100*/ 	.short	0x0000
        /*0102*/ 	.short	0x0000
        /*0104*/ 	.byte	0x00, 0xf5, 0x21, 0x00


	//----- nvinfo : EIATTR_SPARSE_MMA_MASK
	.align		4
.L_57:
        /*0108*/ 	.byte	0x03, 0x50
        /*010a*/ 	.short	0x0000


	//----- nvinfo : EIATTR_MAXREG_COUNT
	.align		4
        /*010c*/ 	.byte	0x03, 0x1b
        /*010e*/ 	.short	0x00ff


	//----- nvinfo : EIATTR_NUM_BARRIERS
	.align		4
        /*0110*/ 	.byte	0x02, 0x4c
        /*0112*/ 	.byte	0x01
	.zero		1


	//----- nvinfo : EIATTR_MERCURY_ISA_VERSION
	.align		4
        /*0114*/ 	.byte	0x03, 0x5f
        /*0116*/ 	.short	0x0101


	//----- nvinfo : EIATTR_UNUSED_LOAD_BYTE_OFFSET
	.align		4
        /*0118*/ 	.byte	0x04, 0x44
        /*011a*/ 	.short	(.L_59 - .L_58)


	//   ....[0]....
.L_58:
        /*011c*/ 	.word	0x00002b20
        /*0120*/ 	.word	0x00000fff


	//----- nvinfo : EIATTR_VRC_CTA_INIT_COUNT
	.align		4
.L_59:
        /*0124*/ 	.byte	0x02, 0x4a
	.zero		1
	.zero		1


	//----- nvinfo : EIATTR_EXIT_INSTR_OFFSETS
	.align		4
        /*0128*/ 	.byte	0x04, 0x1c
        /*012a*/ 	.short	(.L_61 - .L_60)


	//   ....[0]....
.L_60:
        /*012c*/ 	.word	0x000001e0


	//   ....[1]....
        /*0130*/ 	.word	0x00002d60


	//   ....[2]....
        /*0134*/ 	.word	0x00003850


	//   ....[3]....
        /*0138*/ 	.word	0x00003920


	//   ....[4]....
        /*013c*/ 	.word	0x00004900


	//   ....[5]....
        /*0140*/ 	.word	0x00004aa0


	//----- nvinfo : EIATTR_CRS_STACK_SIZE
	.align		4
.L_61:
        /*0144*/ 	.byte	0x04, 0x1e
        /*0146*/ 	.short	(.L_63 - .L_62)
.L_62:
        /*0148*/ 	.word	0x00000000


	//----- nvinfo : EIATTR_CBANK_PARAM_SIZE
	.align		4
.L_63:
        /*014c*/ 	.byte	0x03, 0x19
        /*014e*/ 	.short	0x0054


	//----- nvinfo : EIATTR_PARAM_CBANK
	.align		4
        /*0150*/ 	.byte	0x04, 0x0a
        /*0152*/ 	.short	(.L_65 - .L_64)
	.align		4
.L_64:
        /*0154*/ 	.word	index@(.nv.constant0.steel_separable_conv2d_kernel)
        /*0158*/ 	.short	0x0380
        /*015a*/ 	.short	0x0054


	//----- nvinfo : EIATTR_SW_WAR
	.align		4
.L_65:
        /*015c*/ 	.byte	0x04, 0x36
        /*015e*/ 	.short	(.L_67 - .L_66)
.L_66:
        /*0160*/ 	.word	0x00000008
.L_67:


//--------------------- .nv.info.steel_depthwise_conv2d_multiplier_kernel --------------------------
	.section	.nv.info.steel_depthwise_conv2d_multiplier_kernel,"",@"SHT_CUDA_INFO"
	.sectionflags	@""
	.align	4


	//----- nvinfo : EIATTR_CUDA_API_VERSION
	.align		4
        /*0000*/ 	.byte	0x04, 0x37
        /*0002*/ 	.short	(.L_69 - .L_68)
.L_68:
        /*0004*/ 	.word	0x00000082


	//----- nvinfo : EIATTR_KPARAM_INFO
	.align		4
.L_69:
        /*0008*/ 	.byte	0x04, 0x17
        /*000a*/ 	.short	(.L_71 - .L_70)
.L_70:
        /*000c*/ 	.word	0x00000000
        /*0010*/ 	.short	0x000e
        /*0012*/ 	.short	0x0048
        /*0014*/ 	.byte	0x00, 0xf0, 0x11, 0x00


	//----- nvinfo : EIATTR_KPARAM_INFO
	.align		4
.L_71:
        /*0018*/ 	.byte	0x04, 0x17
        /*001a*/ 	.short	(.L_73 - .L_72)
.L_72:
        /*001c*/ 	.word	0x00000000
        /*0020*/ 	.short	0x000d
        /*0022*/ 	.short	0x0044
        /*0024*/ 	.byte	0x00, 0xf0, 0x11, 0x00


	//----- nvinfo : EIATTR_KPARAM_INFO
	.align		4
.L_73:
        /*0028*/ 	.byte	0x04, 0x17
        /*002a*/ 	.short	(.L_75 - .L_74)
.L_74:
        /*002c*/ 	.word	0x00000000
        /*0030*/ 	.short	0x000c
        /*0032*/ 	.short	0x0040
        /*0034*/ 	.byte	0x00, 0xf0, 0x11, 0x00


	//----- nvinfo : EIATTR_KPARAM_INFO
	.align		4
.L_75:
        /*0038*/ 	.byte	0x04, 0x17
        /*003a*/ 	.short	(.L_77 - .L_76)
.L_76:
        /*003c*/ 	.word	0x00000000
        /*0040*/ 	.short	0x000b
        /*0042*/ 	.short	0x003c
        /*0044*/ 	.byte	0x00, 0xf0, 0x11, 0x00


	//----- nvinfo : EIATTR_KPARAM_INFO
	.align		4
.L_77:
        /*0048*/ 	.byte	0x04, 0x17
        /*004a*/ 	.short	(.L_79 - .L_78)
.L_78:
        /*004c*/ 	.word	0x00000000
        /*0050*/ 	.short	0x000a
        /*0052*/ 	.short	0x0038
        /*0054*/ 	.byte	0x00, 0xf0, 0x11, 0x00


	//----- nvinfo : EIATTR_KPARAM_INFO
	.align		4
.L_79:
        /*0058*/ 	.byte	0x04, 0x17
        /*005a*/ 	.short	(.L_81 - .L_80)
.L_80:
        /*005c*/ 	.word	0x00000000
        /*0060*/ 	.short	0x0009
        /*0062*/ 	.short	0x0034
        /*0064*/ 	.byte	0x00, 0xf0, 0x11, 0x00


	//----- nvinfo : EIATTR_KPARAM_INFO
	.align		4
.L_81:
        /*0068*/ 	.byte	0x04, 0x17
        /*006a*/ 	.short	(.L_83 - .L_82)
.L_82:
        /*006c*/ 	.word	0x00000000
        /*0070*/ 	.short	0x0008
        /*0072*/ 	.short	0x0030
        /*0074*/ 	.byte	0x00, 0xf0, 0x11, 0x00


	//----- nvinfo : EIATTR_KPARAM_INFO
	.align		4
.L_83:
        /*0078*/ 	.byte	0x04, 0x17
        /*007a*/ 	.short	(.L_85 - .L_84)
.L_84:
        /*007c*/ 	.word	0x00000000
        /*0080*/ 	.short	0x0007
        /*0082*/ 	.short	0x002c
        /*0084*/ 	.byte	0x00, 0xf0, 0x11, 0x00


	//----- nvinfo : EIATTR_KPARAM_INFO
	.align		4
.L_85:
        /*0088*/ 	.byte	0x04, 0x17
        /*008a*/ 	.short	(.L_87 - .L_86)
.L_86:
        /*008c*/ 	.word	0x00000000
        /*0090*/ 	.short	0x0006
        /*0092*/ 	.short	0x0028
        /*0094*/ 	.byte	0x00, 0xf0, 0x11, 0x00


	//----- nvinfo : EIATTR_KPARAM_INFO
	.align		4
.L_87:
        /*0098*/ 	.byte	0x04, 0x17
        /*009a*/ 	.short	(.L_89 - .L_88)
.L_88:
        /*009c*/ 	.word	0x00000000
        /*00a0*/ 	.short	0x0005
        /*00a2*/ 	.short	0x0024
        /*00a4*/ 	.byte	0x00, 0xf0, 0x11, 0x00


	//----- nvinfo : EIATTR_KPARAM_INFO
	.align		4
.L_89:
        /*00a8*/ 	.byte	0x04, 0x17
        /*00aa*/ 	.short	(.L_91 - .L_90)
.L_90:
        /*00ac*/ 	.word	0x00000000
        /*00b0*/ 	.short	0x0004
        /*00b2*/ 	.short	0x0020
        /*00b4*/ 	.byte	0x00, 0xf0, 0x11, 0x00


	//----- nvinfo : EIATTR_KPARAM_INFO
	.align		4
.L_91:
        /*00b8*/ 	.byte	0x04, 0x17
        /*00ba*/ 	.short	(.L_93 - .L_92)
.L_92:
        /*00bc*/ 	.word	0x00000000
        /*00c0*/ 	.short	0x0003
        /*00c2*/ 	.short	0x0018
        /*00c4*/ 	.byte	0x00, 0xf5, 0x21, 0x00


	//----- nvinfo : EIATTR_KPARAM_INFO
	.align		4
.L_93:
        /*00c8*/ 	.byte	0x04, 0x17
        /*00ca*/ 	.short	(.L_95 - .L_94)
.L_94:
        /*00cc*/ 	.word	0x00000000
        /*00d0*/ 	.short	0x0002
        /*00d2*/ 	.short	0x0010
        /*00d4*/ 	.byte	0x00, 0xf5, 0x21, 0x00


	//----- nvinfo : EIATTR_KPARAM_INFO
	.align		4
.L_95:
        /*00d8*/ 	.byte	0x04, 0x17
        /*00da*/ 	.short	(.L_97 - .L_96)
.L_96:
        /*00dc*/ 	.word	0x00000000
        /*00e0*/ 	.short	0x0001
        /*00e2*/ 	.short	0x0008
        /*00e4*/ 	.byte	0x00, 0xf5, 0x21, 0x00


	//----- nvinfo : EIATTR_KPARAM_INFO
	.align		4
.L_97:
        /*00e8*/ 	.byte	0x04, 0x17
        /*00ea*/ 	.short	(.L_99 - .L_98)
.L_98:
        /*00ec*/ 	.word	0x00000000
        /*00f0*/ 	.short	0x0000
        /*00f2*/ 	.short	0x0000
        /*00f4*/ 	.byte	0x00, 0xf5, 0x21, 0x00


	//----- nvinfo : EIATTR_SPARSE_MMA_MASK
	.align		4
.L_99:
        /*00f8*/ 	.byte	0x03, 0x50
        /*00fa*/ 	.short	0x0000


	//----- nvinfo : EIATTR_MAXREG_COUNT
	.align		4
        /*00fc*/ 	.byte	0x03, 0x1b
        /*00fe*/ 	.short	0x00ff


	//----- nvinfo : EIATTR_MERCURY_ISA_VERSION
	.align		4
        /*0100*/ 	.byte	0x03, 0x5f
        /*0102*/ 	.short	0x0101


	//----- nvinfo : EIATTR_VRC_CTA_INIT_COUNT
	.align		4
        /*0104*/ 	.byte	0x02, 0x4a
	.zero		1
	.zero		1


	//----- nvinfo : EIATTR_EXIT_INSTR_OFFSETS
	.align		4
        /*0108*/ 	.byte	0x04, 0x1c
        /*010a*/ 	.short	(.L_101 - .L_100)


	//   ....[0]....
.L_100:
        /*010c*/ 	.word	0x000004d0


	//   ....[1]....
        /*0110*/ 	.word	0x00001940


	//----- nvinfo : EIATTR_CRS_STACK_SIZE
	.align		4
.L_101:
        /*0114*/ 	.byte	0x04, 0x1e
        /*0116*/ 	.short	(.L_103 - .L_102)
.L_102:
        /*0118*/ 	.word	0x00000000


	//----- nvinfo : EIATTR_CBANK_PARAM_SIZE
	.align		4
.L_103:
        /*011c*/ 	.byte	0x03, 0x19
        /*011e*/ 	.short	0x004c


	//----- nvinfo : EIATTR_PARAM_CBANK
	.align		4
        /*0120*/ 	.byte	0x04, 0x0a
        /*0122*/ 	.short	(.L_105 - .L_104)
	.align		4
.L_104:
        /*0124*/ 	.word	index@(.nv.constant0.steel_depthwise_conv2d_multiplier_kernel)
        /*0128*/ 	.short	0x0380
        /*012a*/ 	.short	0x004c


	//----- nvinfo : EIATTR_SW_WAR
	.align		4
.L_105:
        /*012c*/ 	.byte	0x04, 0x36
        /*012e*/ 	.short	(.L_107 - .L_106)
.L_106:
        /*0130*/ 	.word	0x00000008
.L_107:


//--------------------- .nv.info.steel_depthwise_conv2d_nhwc_kernel --------------------------
	.section	.nv.info.steel_depthwise_conv2d_nhwc_kernel,"",@"SHT_CUDA_INFO"
	.sectionflags	@""
	.align	4


	//----- nvinfo : EIATTR_CUDA_API_VERSION
	.align		4
        /*0000*/ 	.byte	0x04, 0x37
        /*0002*/ 	.short	(.L_109 - .L_108)
.L_108:
        /*0004*/ 	.word	0x00000082


	//----- nvinfo : EIATTR_KPARAM_INFO
	.align		4
.L_109:
        /*0008*/ 	.byte	0x04, 0x17
        /*000a*/ 	.short	(.L_111 - .L_110)
.L_110:
        /*000c*/ 	.word	0x00000000
        /*0010*/ 	.short	0x000d
        /*0012*/ 	.short	0x0044
        /*0014*/ 	.byte	0x00, 0xf0, 0x11, 0x00


	//----- nvinfo : EIATTR_KPARAM_INFO
	.align		4
.L_111:
        /*0018*/ 	.byte	0x04, 0x17
        /*001a*/ 	.short	(.L_113 - .L_112)
.L_112:
        /*001c*/ 	.word	0x00000000
        /*0020*/ 	.short	0x000c
        /*0022*/ 	.short	0x0040
        /*0024*/ 	.byte	0x00, 0xf0, 0x11, 0x00


	//----- nvinfo : EIATTR_KPARAM_INFO
	.align		4
.L_113:
        /*0028*/ 	.byte	0x04, 0x17
        /*002a*/ 	.short	(.L_115 - .L_114)
.L_114:
        /*002c*/ 	.word	0x00000000
        /*0030*/ 	.short	0x000b
        /*0032*/ 	.short	0x003c
        /*0034*/ 	.byte	0x00, 0xf0, 0x11, 0x00


	//----- nvinfo : EIATTR_KPARAM_INFO
	.align		4
.L_115:
        /*0038*/ 	.byte	0x04, 0x17
        /*003a*/ 	.short	(.L_117 - .L_116)
.L_116:
        /*003c*/ 	.word	0x00000000
        /*0040*/ 	.short	0x000a
        /*0042*/ 	.short	0x0038
        /*0044*/ 	.byte	0x00, 0xf0, 0x11, 0x00


	//----- nvinfo : EIATTR_KPARAM_INFO
	.align		4
.L_117:
        /*0048*/ 	.byte	0x04, 0x17
        /*004a*/ 	.short	(.L_119 - .L_118)
.L_118:
        /*004c*/ 	.word	0x00000000
        /*0050*/ 	.short	0x0009
        /*0052*/ 	.short	0x0034
        /*0054*/ 	.byte	0x00, 0xf0, 0x11, 0x00


	//----- nvinfo : EIATTR_KPARAM_INFO
	.align		4
.L_119:
        /*0058*/ 	.byte	0x04, 0x17
        /*005a*/ 	.short	(.L_121 - .L_120)
.L_120:
        /*005c*/ 	.word	0x00000000
        /*0060*/ 	.short	0x0008
        /*0062*/ 	.short	0x0030
        /*0064*/ 	.byte	0x00, 0xf0, 0x11, 0x00


	//----- nvinfo : EIATTR_KPARAM_INFO
	.align		4
.L_121:
        /*0068*/ 	.byte	0x04, 0x17
        /*006a*/ 	.short	(.L_123 - .L_122)
.L_122:
        /*006c*/ 	.word	0x00000000
        /*0070*/ 	.short	0x0007
        /*0072*/ 	.short	0x002c
        /*0074*/ 	.byte	0x00, 0xf0, 0x11, 0x00


	//----- nvinfo : EIATTR_KPARAM_INFO
	.align		4
.L_123:
        /*0078*/ 	.byte	0x04, 0x17
        /*007a*/ 	.short	(.L_125 - .L_124)
.L_124:
        /*007c*/ 	.word	0x00000000
        /*0080*/ 	.short	0x0006
        /*0082*/ 	.short	0x0028
        /*0084*/ 	.byte	0x00, 0xf0, 0x11, 0x00


	//----- nvinfo : EIATTR_KPARAM_INFO
	.align		4
.L_125:
        /*0088*/ 	.byte	0x04, 0x17
        /*008a*/ 	.short	(.L_127 - .L_126)
.L_126:
        /*008c*/ 	.word	0x00000000
        /*0090*/ 	.short	0x0005
        /*0092*/ 	.short	0x0024
        /*0094*/ 	.byte	0x00, 0xf0, 0x11, 0x00


	//----- nvinfo : EIATTR_KPARAM_INFO
	.align		4
.L_127:
        /*0098*/ 	.byte	0x04, 0x17
        /*009a*/ 	.short	(.L_129 - .L_128)
.L_128:
        /*009c*/ 	.word	0x00000000
        /*00a0*/ 	.short	0x0004
        /*00a2*/ 	.short	0x0020
        /*00a4*/ 	.byte	0x00, 0xf0, 0x11, 0x00


	//----- nvinfo : EIATTR_KPARAM_INFO
	.align		4
.L_129:
        /*00a8*/ 	.byte	0x04, 0x17
        /*00aa*/ 	.short	(.L_131 - .L_130)
.L_130:
        /*00ac*/ 	.word	0x00000000
        /*00b0*/ 	.short	0x0003
        /*00b2*/ 	.short	0x0018
        /*00b4*/ 	.byte	0x00, 0xf5, 0x21, 0x00


	//----- nvinfo : EIATTR_KPARAM_INFO
	.align		4
.L_131:
        /*00b8*/ 	.byte	0x04, 0x17
        /*00ba*/ 	.short	(.L_133 - .L_132)
.L_132:
        /*00bc*/ 	.word	0x00000000
        /*00c0*/ 	.short	0x0002
        /*00c2*/ 	.short	0x0010
        /*00c4*/ 	.byte	0x00, 0xf5, 0x21, 0x00


	//----- nvinfo : EIATTR_KPARAM_INFO
	.align		4
.L_133:
        /*00c8*/ 	.byte	0x04, 0x17
        /*00ca*/ 	.short	(.L_135 - .L_134)
.L_134:
        /*00cc*/ 	.word	0x00000000
        /*00d0*/ 	.short	0x0001
        /*00d2*/ 	.short	0x0008
        /*00d4*/ 	.byte	0x00, 0xf5, 0x21, 0x00


	//----- nvinfo : EIATTR_KPARAM_INFO
	.align		4
.L_135:
        /*00d8*/ 	.byte	0x04, 0x17
        /*00da*/ 	.short	(.L_137 - .L_136)
.L_136:
        /*00dc*/ 	.word	0x00000000
        /*00e0*/ 	.short	0x0000
        /*00e2*/ 	.short	0x0000
        /*00e4*/ 	.byte	0x00, 0xf5, 0x21, 0x00


	//----- nvinfo : EIATTR_SPARSE_MMA_MASK
	.align		4
.L_137:
        /*00e8*/ 	.byte	0x03, 0x50
        /*00ea*/ 	.short	0x0000


	//----- nvinfo : EIATTR_MAXREG_COUNT
	.align		4
        /*00ec*/ 	.byte	0x03, 0x1b
        /*00ee*/ 	.short	0x00ff


	//----- nvinfo : EIATTR_NUM_BARRIERS
	.align		4
        /*00f0*/ 	.byte	0x02, 0x4c
        /*00f2*/ 	.byte	0x01
	.zero		1


	//----- nvinfo : EIATTR_MERCURY_ISA_VERSION
	.align		4
        /*00f4*/ 	.byte	0x03, 0x5f
        /*00f6*/ 	.short	0x0101


	//----- nvinfo : EIATTR_VRC_CTA_INIT_COUNT
	.align		4
        /*00f8*/ 	.byte	0x02, 0x4a
	.zero		1
	.zero		1


	//----- nvinfo : EIATTR_EXIT_INSTR_OFFSETS
	.align		4
        /*00fc*/ 	.byte	0x04, 0x1c
        /*00fe*/ 	.short	(.L_139 - .L_138)


	//   ....[0]....
.L_138:
        /*0100*/ 	.word	0x00000370


	//   ....[1]....
        /*0104*/ 	.word	0x00000690


	//   ....[2]....
        /*0108*/ 	.word	0x00000b00


	//   ....[3]....
        /*010c*/ 	.word	0x00000c40


	//   ....[4]....
        /*0110*/ 	.word	0x00000d20


	//   ....[5]....
        /*0114*/ 	.word	0x00000d80


	//   ....[6]....
        /*0118*/ 	.word	0x000019b0


	//   ....[7]....
        /*011c*/ 	.word	0x00001ae0


	//   ....[8]....
        /*0120*/ 	.word	0x00001d40


	//   ....[9]....
        /*0124*/ 	.word	0x00001e20


	//   ....[10]....
        /*0128*/ 	.word	0x00001e80


	//   ....[11]....
        /*012c*/ 	.word	0x00002ab0


	//   ....[12]....
        /*0130*/ 	.word	0x00002be0


	//   ....[13]....
        /*0134*/ 	.word	0x00003d20


	//   ....[14]....
        /*0138*/ 	.word	0x00004f50


	//----- nvinfo : EIATTR_CRS_STACK_SIZE
	.align		4
.L_139:
        /*013c*/ 	.byte	0x04, 0x1e
        /*013e*/ 	.short	(.L_141 - .L_140)
.L_140:
        /*0140*/ 	.word	0x00000000


	//----- nvinfo : EIATTR_CBANK_PARAM_SIZE
	.align		4
.L_141:
        /*0144*/ 	.byte	0x03, 0x19
        /*0146*/ 	.short	0x0048


	//----- nvinfo : EIATTR_PARAM_CBANK
	.align		4
        /*0148*/ 	.byte	0x04, 0x0a
        /*014a*/ 	.short	(.L_143 - .L_142)
	.align		4
.L_142:
        /*014c*/ 	.word	index@(.nv.constant0.steel_depthwise_conv2d_nhwc_kernel)
        /*0150*/ 	.short	0x0380
        /*0152*/ 	.short	0x0048


	//----- nvinfo : EIATTR_SW_WAR
	.align		4
.L_143:
        /*0154*/ 	.byte	0x04, 0x36
        /*0156*/ 	.short	(.L_145 - .L_144)
.L_144:
        /*0158*/ 	.word	0x00000008
.L_145:


//--------------------- .nv.info.steel_depthwise_conv2d_nchw_kernel --------------------------
	.section	.nv.info.steel_depthwise_conv2d_nchw_kernel,"",@"SHT_CUDA_INFO"
	.sectionflags	@""
	.align	4


	//----- nvinfo : EIATTR_CUDA_API_VERSION
	.align		4
        /*0000*/ 	.byte	0x04, 0x37
        /*0002*/ 	.short	(.L_147 - .L_146)
.L_146:
        /*0004*/ 	.word	0x00000082


	//----- nvinfo : EIATTR_KPARAM_INFO
	.align		4
.L_147:
        /*0008*/ 	.byte	0x04, 0x17
        /*000a*/ 	.short	(.L_149 - .L_148)
.L_148:
        /*000c*/ 	.word	0x00000000
        /*0010*/ 	.short	0x000f
        /*0012*/ 	.short	0x004c
        /*0014*/ 	.byte	0x00, 0xf0, 0x11, 0x00


	//----- nvinfo : EIATTR_KPARAM_INFO
	.align		4
.L_149:
        /*0018*/ 	.byte	0x04, 0x17
        /*001a*/ 	.short	(.L_151 - .L_150)
.L_150:
        /*001c*/ 	.word	0x00000000
        /*0020*/ 	.short	0x000e
        /*0022*/ 	.short	0x0048
        /*0024*/ 	.byte	0x00, 0xf0, 0x11, 0x00


	//----- nvinfo : EIATTR_KPARAM_INFO
	.align		4
.L_151:
        /*0028*/ 	.byte	0x04, 0x17
        /*002a*/ 	.short	(.L_153 - .L_152)
.L_152:
        /*002c*/ 	.word	0x00000000
        /*0030*/ 	.short	0x000d
        /*0032*/ 	.short	0x0044
        /*0034*/ 	.byte	0x00, 0xf0, 0x11, 0x00


	//----- nvinfo : EIATTR_KPARAM_INFO
	.align		4
.L_153:
        /*0038*/ 	.byte	0x04, 0x17
        /*003a*/ 	.short	(.L_155 - .L_154)
.L_154:
        /*003c*/ 	.word	0x00000000
        /*0040*/ 	.short	0x000c
        /*0042*/ 	.short	0x0040
        /*0044*/ 	.byte	0x00, 0xf0, 0x11, 0x00


	//----- nvinfo : EIATTR_KPARAM_INFO
	.align		4
.L_155:
        /*0048*/ 	.byte	0x04, 0x17
        /*004a*/ 	.short	(.L_157 - .L_156)
.L_156:
        /*004c*/ 	.word	0x00000000
        /*0050*/ 	.short	0x000b
        /*0052*/ 	.short	0x003c
        /*0054*/ 	.byte	0x00, 0xf0, 0x11, 0x00


	//----- nvinfo : EIATTR_KPARAM_INFO
	.align		4
.L_157:
        /*0058*/ 	.byte	0x04, 0x17
        /*005a*/ 	.short	(.L_159 - .L_158)
.L_158:
        /*005c*/ 	.word	0x00000000
        /*0060*/ 	.short	0x000a
        /*0062*/ 	.short	0x0038
        /*0064*/ 	.byte	0x00, 0xf0, 0x11, 0x00


	//----- nvinfo : EIATTR_KPARAM_INFO
	.align		4
.L_159:
        /*0068*/ 	.byte	0x04, 0x17
        /*006a*/ 	.short	(.L_161 - .L_160)
.L_160:
        /*006c*/ 	.word	0x00000000
        /*0070*/ 	.short	0x0009
        /*0072*/ 	.short	0x0034
        /*0074*/ 	.byte	0x00, 0xf0, 0x11, 0x00


	//----- nvinfo : EIATTR_KPARAM_INFO
	.align		4
.L_161:
        /*0078*/ 	.byte	0x04, 0x17
        /*007a*/ 	.short	(.L_163 - .L_162)
.L_162:
        /*007c*/ 	.word	0x00000000
        /*0080*/ 	.short	0x0008
        /*0082*/ 	.short	0x0030
        /*0084*/ 	.byte	0x00, 0xf0, 0x11, 0x00


	//----- nvinfo : EIATTR_KPARAM_INFO
	.align		4
.L_163:
        /*0088*/ 	.byte	0x04, 0x17
        /*008a*/ 	.short	(.L_165 - .L_164)
.L_164:
        /*008c*/ 	.word	0x00000000
        /*0090*/ 	.short	0x0007
        /*0092*/ 	.short	0x002c
        /*0094*/ 	.byte	0x00, 0xf0, 0x11, 0x00


	//----- nvinfo : EIATTR_KPARAM_INFO
	.align		4
.L_165:
        /*0098*/ 	.byte	0x04, 0x17
        /*009a*/ 	.short	(.L_167 - .L_166)
.L_166:
        /*009c*/ 	.word	0x00000000
        /*00a0*/ 	.short	0x0006
        /*00a2*/ 	.short	0x0028
        /*00a4*/ 	.byte	0x00, 0xf0, 0x11, 0x00


	//----- nvinfo : EIATTR_KPARAM_INFO
	.align		4
.L_167:
        /*00a8*/ 	.byte	0x04, 0x17
        /*00aa*/ 	.short	(.L_169 - .L_168)
.L_168:
        /*00ac*/ 	.word	0x00000000
        /*00b0*/ 	.short	0x0005
        /*00b2*/ 	.short	0x0024
        /*00b4*/ 	.byte	0x00, 0xf0, 0x11, 0x00


	//----- nvinfo : EIATTR_KPARAM_INFO
	.align		4
.L_169:
        /*00b8*/ 	.byte	0x04, 0x17
        /*00ba*/ 	.short	(.L_171 - .L_170)
.L_170:
        /*00bc*/ 	.word	0x00000000
        /*00c0*/ 	.short	0x0004
        /*00c2*/ 	.short	0x0020
        /*00c4*/ 	.byte	0x00, 0xf0, 0x11, 0x00


	//----- nvinfo : EIATTR_KPARAM_INFO
	.align		4
.L_171:
        /*00c8*/ 	.byte	0x04, 0x17
        /*00ca*/ 	.short	(.L_173 - .L_172)
.L_172:
        /*00cc*/ 	.word	0x00000000
        /*00d0*/ 	.short	0x0003
        /*00d2*/ 	.short	0x0018
        /*00d4*/ 	.byte	0x00, 0xf5, 0x21, 0x00


	//----- nvinfo : EIATTR_KPARAM_INFO
	.align		4
.L_173:
        /*00d8*/ 	.byte	0x04, 0x17
        /*00da*/ 	.short	(.L_175 - .L_174)
.L_174:
        /*00dc*/ 	.word	0x00000000
        /*00e0*/ 	.short	0x0002
        /*00e2*/ 	.short	0x0010
        /*00e4*/ 	.byte	0x00, 0xf5, 0x21, 0x00


	//----- nvinfo : EIATTR_KPARAM_INFO
	.align		4
.L_175:
        /*00e8*/ 	.byte	0x04, 0x17
        /*00ea*/ 	.short	(.L_177 - .L_176)
.L_176:
        /*00ec*/ 	.word	0x00000000
        /*00f0*/ 	.short	0x0001
        /*00f2*/ 	.short	0x0008
        /*00f4*/ 	.byte	0x00, 0xf5, 0x21, 0x00


	//----- nvinfo : EIATTR_KPARAM_INFO
	.align		4
.L_177:
        /*00f8*/ 	.byte	0x04, 0x17
        /*00fa*/ 	.short	(.L_179 - .L_178)
.L_178:
        /*00fc*/ 	.word	0x00000000
        /*0100*/ 	.short	0x0000
        /*0102*/ 	.short	0x0000
        /*0104*/ 	.byte	0x00, 0xf5, 0x21, 0x00


	//----- nvinfo : EIATTR_SPARSE_MMA_MASK
	.align		4
.L_179:
        /*0108*/ 	.byte	0x03, 0x50
        /*010a*/ 	.short	0x0000


	//----- nvinfo : EIATTR_MAXREG_COUNT
	.align		4
        /*010c*/ 	.byte	0x03, 0x1b
        /*010e*/ 	.short	0x00ff


	//----- nvinfo : EIATTR_MERCURY_ISA_VERSION
	.align		4
        /*0110*/ 	.byte	0x03, 0x5f
        /*0112*/ 	.short	0x0101


	//----- nvinfo : EIATTR_VRC_CTA_INIT_COUNT
	.align		4
        /*0114*/ 	.byte	0x02, 0x4a
	.zero		1
	.zero		1


	//----- nvinfo : EIATTR_EXIT_INSTR_OFFSETS
	.align		4
        /*0118*/ 	.byte	0x04, 0x1c
        /*011a*/ 	.short	(.L_181 - .L_180)


	//   ....[0]....
.L_180:
        /*011c*/ 	.word	0x00000510


	//   ....[1]....
        /*0120*/ 	.word	0x000018e0


	//----- nvinfo : EIATTR_CRS_STACK_SIZE
	.align		4
.L_181:
        /*0124*/ 	.byte	0x04, 0x1e
        /*0126*/ 	.short	(.L_183 - .L_182)
.L_182:
        /*0128*/ 	.word	0x00000000


	//----- nvinfo : EIATTR_CBANK_PARAM_SIZE
	.align		4
.L_183:
        /*012c*/ 	.byte	0x03, 0x19
        /*012e*/ 	.short	0x0050


	//----- nvinfo : EIATTR_PARAM_CBANK
	.align		4
        /*0130*/ 	.byte	0x04, 0x0a
        /*0132*/ 	.short	(.L_185 - .L_184)
	.align		4
.L_184:
        /*0134*/ 	.word	index@(.nv.constant0.steel_depthwise_conv2d_nchw_kernel)
        /*0138*/ 	.short	0x0380
        /*013a*/ 	.short	0x0050


	//----- nvinfo : EIATTR_SW_WAR
	.align		4
.L_185:
        /*013c*/ 	.byte	0x04, 0x36
        /*013e*/ 	.short	(.L_187 - .L_186)
.L_186:
        /*0140*/ 	.word	0x00000008
.L_187:


//--------------------- .nv.callgraph             --------------------------
	.section	.nv.callgraph,"",@"SHT_CUDA_CALLGRAPH"
	.align	4
	.sectionentsize	8
	.align		4
        /*0000*/ 	.word	0x00000000
	.align		4
        /*0004*/ 	.word	0xffffffff
	.align		4
        /*0008*/ 	.word	0x00000000
	.align		4
        /*000c*/ 	.word	0xfffffffe
	.align		4
        /*0010*/ 	.word	0x00000000
	.align		4
        /*0014*/ 	.word	0xfffffffd
	.align		4
        /*0018*/ 	.word	0x00000000
	.align		4
        /*001c*/ 	.word	0xfffffffc


//--------------------- .text.steel_separable_conv2d_kernel --------------------------
	.section	.text.steel_separable_conv2d_kernel,"ax",@progbits
	.align	128
        .global         steel_separable_conv2d_kernel
        .type           steel_separable_conv2d_kernel,@function
        .size           steel_separable_conv2d_kernel,(.L_x_114 - steel_separable_conv2d_kernel)
        .other          steel_separable_conv2d_kernel,@"STO_CUDA_ENTRY STV_DEFAULT"
steel_separable_conv2d_kernel:
.text.steel_separable_conv2d_kernel:
[----:B------:R-:W0:Y:S01]  /*0000*/  LDC R1, c[0x0][0x37c] ;  /* 0x0000df00ff017b82 */ /* 0x000e220000000800 */
[----:B------:R-:W1:Y:S01]  /*0010*/  LDCU.128 UR8, c[0x0][0x3c0] ;  /* 0x00007800ff0877ac */ /* 0x000e620008000c00 */
[----:B0-----:R-:W-:Y:S01]  /*0020*/  IADD3 R1, PT, PT, R1, -0x80, RZ ;  /* 0xffffff8001017810 */ /* 0x001fe20007ffe0ff */
[----:B------:R-:W0:Y:S03]  /*0030*/  LDCU.64 UR14, c[0x0][0x3b8] ;  /* 0x00007700ff0e77ac */ /* 0x000e260008000a00 */
[----:B------:R-:W-:Y:S01]  /*0040*/  R2UR UR16, R1 ;  /* 0x00000000011072ca */ /* 0x000fe200000e0000 */
[----:B------:R-:W2:Y:S01]  /*0050*/  LDCU UR17, c[0x0][0x3d0] ;  /* 0x00007a00ff1177ac */ /* 0x000ea20008000800 */
[----:B------:R-:W-:Y:S01]  /*0060*/  UMOV UR4, URZ ;  /* 0x000000ff00047c82 */ /* 0x000fe20008000000 */
[----:B-1----:R-:W1:Y:S01]  /*0070*/  I2F.U32.RP R0, UR10 ;  /* 0x0000000a00007d06 */ /* 0x002e620008209000 */
[----:B------:R-:W-:-:S02]  /*0080*/  UISETP.NE.U32.AND UP2, UPT, UR10, URZ, UPT ;  /* 0x000000ff0a00728c */ /* 0x000fc4000bf45070 */
[----:B0-----:R-:W-:Y:S01]  /*0090*/  UIADD3 UR6, UPT, UPT, UR14, -UR8, URZ ;  /* 0x800000080e067290 */ /* 0x001fe2000fffe0ff */
[----:B------:R-:W0:Y:S03]  /*00a0*/  S2UR UR14, SR_CTAID.Z ;  /* 0x00000000000e79c3 */ /* 0x000e260000002700 */
[----:B--2---:R-:W-:Y:S01]  /*00b0*/  ULEA UR6, UR17, UR6, 0x1 ;  /* 0x0000000611067291 */ /* 0x004fe2000f8e08ff */
[----:B-1----:R-:W1:Y:S02]  /*00c0*/  MUFU.RCP R0, R0 ;  /* 0x0000000000007308 */ /* 0x002e640000001000 */
[----:B-1----:R-:W-:Y:S02]  /*00d0*/  IADD3 R2, PT, PT, R0, 0xffffffe, RZ ;  /* 0x0ffffffe00027810 */ /* 0x002fe40007ffe0ff */
[----:B------:R-:W0:Y:S04]  /*00e0*/  LDC R0, c[0x0][0x3a8] ;  /* 0x0000ea00ff007b82 */ /* 0x000e280000000800 */
[----:B------:R-:W1:Y:S02]  /*00f0*/  F2I.FTZ.U32.TRUNC.NTZ R2, R2 ;  /* 0x0000000200027305 */ /* 0x000e64000021f000 */
[----:B-1----:R-:W-:-:S02]  /*0100*/  R2UR UR5, R2 ;  /* 0x00000000020572ca */ /* 0x002fc400000e0000 */
[----:B0-----:R-:W-:-:S11]  /*0110*/  ISETP.LE.U32.AND P0, PT, R0, UR14, PT ;  /* 0x0000000e00007c0c */ /* 0x001fd6000bf03070 */
[----:B------:R-:W-:-:S04]  /*0120*/  UIADD3 UR7, UPT, UPT, URZ, -UR5, URZ ;  /* 0x80000005ff077290 */ /* 0x000fc8000fffe0ff */
[----:B------:R-:W-:-:S04]  /*0130*/  UIMAD UR7, UR7, UR10, URZ ;  /* 0x0000000a070772a4 */ /* 0x000fc8000f8e02ff */
[----:B------:R-:W-:-:S04]  /*0140*/  UIMAD.WIDE.U32 UR4, UR5, UR7, UR4 ;  /* 0x00000007050472a5 */ /* 0x000fc8000f8e0004 */
[----:B------:R-:W-:-:S04]  /*0150*/  UIMAD.WIDE.U32 UR4, UR5, UR6, URZ ;  /* 0x00000006050472a5 */ /* 0x000fc8000f8e00ff */
[----:B------:R-:W-:-:S04]  /*0160*/  UIADD3 UR4, UPT, UPT, -UR5, URZ, URZ ;  /* 0x000000ff05047290 */ /* 0x000fc8000fffe1ff */
[----:B------:R-:W-:-:S04]  /*0170*/  UIMAD UR6, UR10, UR4, UR6 ;  /* 0x000000040a0672a4 */ /* 0x000fc8000f8e0206 */
[----:B------:R-:W-:-:S11]  /*0180*/  UISETP.GE.U32.AND UP0, UPT, UR6, UR10, UPT ;  /* 0x0000000a0600728c */ /* 0x000fd6000bf06070 */
[----:B------:R-:W-:Y:S02]  /*0190*/  @UP0 UIADD3 UR6, UPT, UPT, UR6, -UR10, URZ ;  /* 0x8000000a06060290 */ /* 0x000fe4000fffe0ff */
[----:B------:R-:W-:Y:S02]  /*01a0*/  @UP0 UIADD3 UR5, UPT, UPT, UR5, 0x1, URZ ;  /* 0x0000000105050890 */ /* 0x000fe4000fffe0ff */
[----:B------:R-:W-:-:S11]  /*01b0*/  UISETP.GE.U32.AND UP1, UPT, UR6, UR10, UPT ;  /* 0x0000000a0600728c */ /* 0x000fd6000bf26070 */
[----:B------:R-:W-:Y:S02]  /*01c0*/  @UP1 UIADD3 UR5, UPT, UPT, UR5, 0x1, URZ ;  /* 0x0000000105051890 */ /* 0x000fe4000fffe0ff */
[----:B------:R-:W-:Y:S01]  /*01d0*/  @!UP2 ULOP3.LUT UR5, URZ, UR10, URZ, 0x33, !UPT ;  /* 0x0000000aff05a292 */ /* 0x000fe2000f8e33ff */
[----:B------:R-:W-:Y:S11]  /*01e0*/  @P0 EXIT ;  /* 0x000000000000094d */ /* 0x000ff60003800000 */
[----:B------:R-:W-:Y:S01]  /*01f0*/  UIADD3 UR4, UPT, UPT, UR5, 0x10, URZ ;  /* 0x0000001005047890 */ /* 0x000fe2000fffe0ff */
[----:B------:R-:W0:Y:S01]  /*0200*/  I2F.U32.RP R0, UR9 ;  /* 0x0000000900007d06 */ /* 0x000e220008209000 */
[----:B------:R-:W1:Y:S01]  /*0210*/  S2UR UR7, SR_CTAID.X ;  /* 0x00000000000779c3 */ /* 0x000e620000002500 */
[----:B------:R-:W2:Y:S01]  /*0220*/  S2R R9, SR_CTAID.X ;  /* 0x0000000000097919 */ /* 0x000ea20000002500 */
[----:B------:R-:W-:Y:S01]  /*0230*/  USHF.R.U32.HI UR6, URZ, 0x4, UR4 ;  /* 0x00000004ff067899 */ /* 0x000fe20008011604 */
[----:B------:R-:W3:Y:S01]  /*0240*/  LDCU.64 UR12, c[0x0][0x358] ;  /* 0x00006b00ff0c77ac */ /* 0x000ee20008000a00 */
[----:B------:R4:W-:Y:S04]  /*0250*/  STL.128 [R1], RZ ;  /* 0x000000ff01007387 */ /* 0x0009e80000100c00 */
[----:B------:R-:W-:Y:S01]  /*0260*/  IADD3 R7, PT, PT, RZ, -UR6, RZ ;  /* 0x80000006ff077c10 */ /* 0x000fe2000fffe0ff */
[----:B------:R-:W5:Y:S01]  /*0270*/  LDCU UR4, c[0x0][0x3b4] ;  /* 0x00007680ff0477ac */ /* 0x000f620008000800 */
[----:B------:R-:W-:Y:S01]  /*0280*/  ISETP.NE.U32.AND P4, PT, RZ, UR6, PT ;  /* 0x00000006ff007c0c */ /* 0x000fe2000bf85070 */
[----:B------:R-:W4:Y:S01]  /*0290*/  I2F.U32.RP R6, UR6 ;  /* 0x0000000600067d06 */ /* 0x000f220008209000 */
[----:B------:R1:W-:Y:S04]  /*02a0*/  STL.128 [R1+0x10], RZ ;  /* 0x000010ff01007387 */ /* 0x0003e80000100c00 */
[----:B------:R1:W-:Y:S03]  /*02b0*/  STL.128 [R1+0x20], RZ ;  /* 0x000020ff01007387 */ /* 0x0003e60000100c00 */
[----:B0-----:R-:W0:Y:S01]  /*02c0*/  MUFU.RCP R0, R0 ;  /* 0x0000000000007308 */ /* 0x001e220000001000 */
[----:B------:R0:W-:Y:S04]  /*02d0*/  STL.128 [R1+0x30], RZ ;  /* 0x000030ff01007387 */ /* 0x0001e80000100c00 */
[----:B------:R0:W-:Y:S03]  /*02e0*/  STL.128 [R1+0x40], RZ ;  /* 0x000040ff01007387 */ /* 0x0001e60000100c00 */
[----:B----4-:R-:W4:Y:S01]  /*02f0*/  MUFU.RCP R6, R6 ;  /* 0x0000000600067308 */ /* 0x010f220000001000 */
[----:B-----5:R-:W-:Y:S01]  /*0300*/  UIADD3 UR4, UPT, UPT, UR4, -UR15, URZ ;  /* 0x8000000f04047290 */ /* 0x020fe2000fffe0ff */
[----:B------:R1:W-:Y:S03]  /*0310*/  STL.128 [R1+0x50], RZ ;  /* 0x000050ff01007387 */ /* 0x0003e60000100c00 */
[----:B------:R-:W-:Y:S01]  /*0320*/  ULEA UR4, UR11, UR4, 0x1 ;  /* 0x000000040b047291 */ /* 0x000fe2000f8e08ff */
[----:B------:R1:W-:Y:S01]  /*0330*/  STL.128 [R1+0x60], RZ ;  /* 0x000060ff01007387 */ /* 0x0003e20000100c00 */
[----:B0-----:R-:W-:-:S03]  /*0340*/  IADD3 R2, PT, PT, R0, 0xffffffe, RZ ;  /* 0x0ffffffe00027810 */ /* 0x001fc60007ffe0ff */
[----:B------:R0:W-:Y:S01]  /*0350*/  STL.128 [R1+0x70], RZ ;  /* 0x000070ff01007387 */ /* 0x0001e20000100c00 */
[----:B------:R5:W3:Y:S01]  /*0360*/  F2I.FTZ.U32.TRUNC.NTZ R3, R2 ;  /* 0x0000000200037305 */ /* 0x000ae2000021f000 */
[----:B----4-:R-:W-:-:S07]  /*0370*/  IADD3 R4, PT, PT, R6, 0xffffffe, RZ ;  /* 0x0ffffffe06047810 */ /* 0x010fce0007ffe0ff */
[----:B------:R4:W2:Y:S01]  /*0380*/  F2I.FTZ.U32.TRUNC.NTZ R5, R4 ;  /* 0x0000000400057305 */ /* 0x0008a2000021f000 */
[----:B-----5:R-:W-:Y:S02]  /*0390*/  MOV R2, RZ ;  /* 0x000000ff00027202 */ /* 0x020fe40000000f00 */
[----:B---3--:R-:W-:Y:S01]  /*03a0*/  IADD3 R6, PT, PT, RZ, -R3, RZ ;  /* 0x80000003ff067210 */ /* 0x008fe20007ffe0ff */
[----:B----4-:R-:W-:Y:S02]  /*03b0*/  HFMA2 R4, -RZ, RZ, 0, 0 ;  /* 0x00000000ff047431 */ /* 0x010fe400000001ff */
[----:B--2---:R-:W-:-:S04]  /*03c0*/  IMAD R7, R7, R5, RZ ;  /* 0x0000000507077224 */ /* 0x004fc800078e02ff */
[----:B------:R-:W-:Y:S02]  /*03d0*/  IMAD.HI.U32 R0, R5, R7, R4 ;  /* 0x0000000705007227 */ /* 0x000fe400078e0004 */
[----:B------:R-:W2:Y:S02]  /*03e0*/  S2R R7, SR_TID.X ;  /* 0x0000000000077919 */ /* 0x000ea40000002100 */
[----:B------:R-:W-:Y:S02]  /*03f0*/  IMAD R5, R6, UR9, RZ ;  /* 0x0000000906057c24 */ /* 0x000fe4000f8e02ff */
[----:B-1----:R-:W-:Y:S01]  /*0400*/  IMAD.HI.U32 R0, R0, UR7, RZ ;  /* 0x0000000700007c27 */ /* 0x002fe2000f8e00ff */
[----:B------:R-:W1:Y:S03]  /*0410*/  S2UR UR7, SR_CTAID.Y ;  /* 0x00000000000779c3 */ /* 0x000e660000002600 */
[----:B------:R-:W-:Y:S01]  /*0420*/  IMAD.HI.U32 R3, R3, R5, R2 ;  /* 0x0000000503037227 */ /* 0x000fe200078e0002 */
[----:B------:R-:W-:-:S02]  /*0430*/  IADD3 R4, PT, PT, -R0, RZ, RZ ;  /* 0x000000ff00047210 */ /* 0x000fc40007ffe1ff */
[----:B------:R-:W-:-:S03]  /*0440*/  MOV R5, UR4 ;  /* 0x0000000400057c02 */ /* 0x000fc60008000f00 */
[----:B------:R-:W-:Y:S02]  /*0450*/  IMAD R4, R4, UR6, R9 ;  /* 0x0000000604047c24 */ /* 0x000fe4000f8e0209 */
[----:B------:R-:W-:Y:S01]  /*0460*/  IMAD.HI.U32 R3, R3, UR4, RZ ;  /* 0x0000000403037c27 */ /* 0x000fe2000f8e00ff */
[----:B------:R-:W3:Y:S02]  /*0470*/  LDCU UR4, c[0x0][0x3ac] ;  /* 0x00007580ff0477ac */ /* 0x000ee40008000800 */
[----:B------:R-:W-:Y:S02]  /*0480*/  ISETP.GE.U32.AND P2, PT, R4, UR6, PT ;  /* 0x0000000604007c0c */ /* 0x000fe4000bf46070 */
[----:B------:R-:W-:-:S05]  /*0490*/  IADD3 R2, PT, PT, -R3, RZ, RZ ;  /* 0x000000ff03027210 */ /* 0x000fca0007ffe1ff */
[----:B------:R-:W-:-:S05]  /*04a0*/  IMAD R2, R2, UR9, R5 ;  /* 0x0000000902027c24 */ /* 0x000fca000f8e0205 */
[----:B------:R-:W-:Y:S01]  /*04b0*/  ISETP.GE.U32.AND P0, PT, R2, UR9, PT ;  /* 0x0000000902007c0c */ /* 0x000fe2000bf06070 */
[----:B------:R-:W-:Y:S01]  /*04c0*/  @P2 VIADD R4, R4, -UR6 ;  /* 0x8000000604042c36 */ /* 0x000fe20008000000 */
[----:B------:R-:W-:Y:S02]  /*04d0*/  @P2 IADD3 R0, PT, PT, R0, 0x1, RZ ;  /* 0x0000000100002810 */ /* 0x000fe40007ffe0ff */
[----:B------:R-:W-:Y:S01]  /*04e0*/  ISETP.NE.U32.AND P2, PT, RZ, UR9, PT ;  /* 0x00000009ff007c0c */ /* 0x000fe2000bf45070 */
[----:B---3--:R-:W-:Y:S01]  /*04f0*/  UIADD3 UR4, UPT, UPT, UR4, 0x1f, URZ ;  /* 0x0000001f04047890 */ /* 0x008fe2000fffe0ff */
[----:B------:R-:W-:Y:S02]  /*0500*/  ISETP.GE.U32.AND P3, PT, R4, UR6, PT ;  /* 0x0000000604007c0c */ /* 0x000fe4000bf66070 */
[----:B--2---:R-:W-:Y:S01]  /*0510*/  SHF.R.U32.HI R5, RZ, 0x4, R7 ;  /* 0x00000004ff057819 */ /* 0x004fe20000011607 */
[----:B------:R-:W-:Y:S01]  /*0520*/  UISETP.GE.U32.AND UP0, UPT, UR4, 0x20, UPT ;  /* 0x000000200400788c */ /* 0x000fe2000bf06070 */
[----:B------:R-:W-:-:S03]  /*0530*/  LOP3.LUT R7, R7, 0xf, RZ, 0xc0, !PT ;  /* 0x0000000f07077812 */ /* 0x000fc600078ec0ff */
[----:B------:R-:W-:Y:S02]  /*0540*/  @P0 IADD3 R2, PT, PT, R2, -UR9, RZ ;  /* 0x8000000902020c10 */ /* 0x000fe4000fffe0ff */
[----:B------:R-:W-:Y:S02]  /*0550*/  @P0 IADD3 R3, PT, PT, R3, 0x1, RZ ;  /* 0x0000000103030810 */ /* 0x000fe40007ffe0ff */
[----:B------:R-:W-:Y:S02]  /*0560*/  ISETP.GE.U32.AND P1, PT, R2, UR9, PT ;  /* 0x0000000902007c0c */ /* 0x000fe4000bf26070 */
[----:B------:R-:W-:Y:S02]  /*0570*/  @P3 IADD3 R0, PT, PT, R0, 0x1, RZ ;  /* 0x0000000100003810 */ /* 0x000fe40007ffe0ff */
[----:B------:R-:W-:-:S04]  /*0580*/  @!P4 LOP3.LUT R0, RZ, UR6, RZ, 0x33, !PT ;  /* 0x00000006ff00cc12 */ /* 0x000fc8000f8e33ff */
[C---:B------:R-:W-:Y:S02]  /*0590*/  IADD3 R2, PT, PT, -R0.reuse, RZ, RZ ;  /* 0x000000ff00027210 */ /* 0x040fe40007ffe1ff */
[----:B------:R-:W-:-:S03]  /*05a0*/  LEA R0, R0, R5, 0x4 ;  /* 0x0000000500007211 */ /* 0x000fc600078e20ff */
[----:B------:R-:W-:Y:S01]  /*05b0*/  IMAD R2, R2, UR6, R9 ;  /* 0x0000000602027c24 */ /* 0x000fe2000f8e0209 */
[----:B------:R-:W-:Y:S01]  /*05c0*/  @P1 IADD3 R3, PT, PT, R3, 0x1, RZ ;  /* 0x0000000103031810 */ /* 0x000fe20007ffe0ff */
[----:B-1----:R-:W-:Y:S01]  /*05d0*/  USHF.L.U32 UR6, UR7, 0x5, URZ ;  /* 0x0000000507067899 */ /* 0x002fe200080006ff */
[----:B------:R-:W-:Y:S01]  /*05e0*/  @!P2 LOP3.LUT R3, RZ, UR9, RZ, 0x33, !PT ;  /* 0x00000009ff03ac12 */ /* 0x000fe2000f8e33ff */
[----:B------:R-:W-:Y:S01]  /*05f0*/  UIADD3 UR7, UPT, UPT, UR5, 0x1, URZ ;  /* 0x0000000105077890 */ /* 0x000fe2000fffe0ff */
[----:B------:R-:W-:Y:S02]  /*0600*/  LEA R2, R2, R7, 0x4 ;  /* 0x0000000702027211 */ /* 0x000fe400078e20ff */
[----:B------:R-:W-:Y:S01]  /*0610*/  IADD3 R3, PT, PT, R3, 0x1, RZ ;  /* 0x0000000103037810 */ /* 0x000fe20007ffe0ff */
[----:B0-----:R-:W-:Y:S08]  /*0620*/  BRA.U !UP0, `(.L_x_0) ;  /* 0x0000002508b87547 */ /* 0x001ff0000b800000 */
[----:B------:R-:W0:Y:S01]  /*0630*/  LDCU UR4, c[0x0][0x3b0] ;  /* 0x00007600ff0477ac */ /* 0x000e220008000800 */
[----:B------:R-:W-:Y:S01]  /*0640*/  ISETP.GE.U32.AND P0, PT, R2, UR7, PT ;  /* 0x0000000702007c0c */ /* 0x000fe2000bf06070 */
[----:B------:R-:W-:Y:S01]  /*0650*/  IMAD.U32 R5, RZ, RZ, UR17 ;  /* 0x00000011ff057e24 */ /* 0x000fe2000f8e00ff */
[----:B------:R-:W-:Y:S01]  /*0660*/  BSSY.RECONVERGENT B0, `(.L_x_0) ;  /* 0x000026a000007945 */ /* 0x000fe20003800200 */
[----:B------:R-:W1:Y:S01]  /*0670*/  LDCU UR5, c[0x0][0x3ac] ;  /* 0x00007580ff0577ac */ /* 0x000e620008000800 */
[----:B------:R-:W-:Y:S01]  /*0680*/  ISETP.GE.U32.OR P0, PT, R0, R3, P0 ;  /* 0x000000030000720c */ /* 0x000fe20000706470 */
[----:B------:R-:W-:Y:S01]  /*0690*/  IMAD R18, R2, UR10, -R5 ;  /* 0x0000000a02127c24 */ /* 0x000fe2000f8e0a05 */
[----:B------:R-:W-:Y:S01]  /*06a0*/  MOV R17, RZ ;  /* 0x000000ff00117202 */ /* 0x000fe20000000f00 */
[----:B------:R-:W-:Y:S01]  /*06b0*/  ULOP3.LUT UR9, UR8, 0x3, URZ, 0xc0, !UPT ;  /* 0x0000000308097892 */ /* 0x000fe2000f8ec0ff */
[----:B------:R-:W-:Y:S01]  /*06c0*/  ISETP.EQ.OR P1, PT, RZ, UR15, P0 ;  /* 0x0000000fff007c0c */ /* 0x000fe20008722670 */
[----:B------:R-:W-:Y:S01]  /*06d0*/  ULOP3.LUT UR8, UR8, 0xfffffff8, URZ, 0xc0, !UPT ;  /* 0xfffffff808087892 */ /* 0x000fe2000f8ec0ff */
[----:B0-----:R-:W-:-:S04]  /*06e0*/  MOV R4, UR4 ;  /* 0x0000000400047c02 */ /* 0x001fc80008000f00 */
[----:B------:R-:W-:Y:S02]  /*06f0*/  ISETP.LE.U32.OR P5, PT, R4, UR6, P0 ;  /* 0x0000000604007c0c */ /* 0x000fe400087a3470 */
[----:B-1----:R-:W-:-:S11]  /*0700*/  MOV R16, UR5 ;  /* 0x0000000500107c02 */ /* 0x002fd60008000f00 */
.L_x_37:
[----:B0-----:R-:W0:Y:S01]  /*0710*/  LDCU UR4, c[0x0][0x3ac] ;  /* 0x00007580ff0477ac */ /* 0x001e220008000800 */
[----:B------:R-:W-:Y:S01]  /*0720*/  SHF.L.U32 R4, R17, 0x5, RZ ;  /* 0x0000000511047819 */ /* 0x000fe200000006ff */
[----:B------:R-:W-:Y:S03]  /*0730*/  BSSY.RECONVERGENT B1, `(.L_x_1) ;  /* 0x000016b000017945 */ /* 0x000fe60003800200 */
[----:B0-----:R-:W-:-:S13]  /*0740*/  ISETP.NE.AND P0, PT, R4, UR4, PT ;  /* 0x0000000404007c0c */ /* 0x001fda000bf05270 */
[----:B------:R-:W-:Y:S05]  /*0750*/  @!P0 BRA `(.L_x_2) ;  /* 0x0000001400a08947 */ /* 0x000fea0003800000 */
[----:B------:R-:W0:Y:S02]  /*0760*/  LDCU UR4, c[0x0][0x3c0] ;  /* 0x00007800ff0477ac */ /* 0x000e240008000800 */
[----:B0-----:R-:W-:-:S09]  /*0770*/  UISETP.NE.AND UP0, UPT, UR4, URZ, UPT ;  /* 0x000000ff0400728c */ /* 0x001fd2000bf05270 */
[----:B------:R-:W-:Y:S05]  /*0780*/  BRA.U !UP0, `(.L_x_3) ;  /* 0x0000001108647547 */ /* 0x000fea000b800000 */
[----:B------:R-:W-:-:S07]  /*0790*/  HFMA2 R4, -RZ, RZ, 0, 0 ;  /* 0x00000000ff047431 */ /* 0x000fce00000001ff */
.L_x_13:
[----:B------:R-:W-:Y:S01]  /*07a0*/  BSSY.RECONVERGENT B2, `(.L_x_4) ;  /* 0x0000108000027945 */ /* 0x000fe20003800200 */
[----:B------:R-:W-:-:S03]  /*07b0*/  MOV R5, RZ ;  /* 0x000000ff00057202 */ /* 0x000fc60000000f00 */
[----:B------:R-:W-:Y:S05]  /*07c0*/  @P1 BRA `(.L_x_5) ;  /* 0x0000001000141947 */ /* 0x000fea0003800000 */
[----:B------:R-:W0:Y:S01]  /*07d0*/  LDC R9, c[0x0][0x3ac] ;  /* 0x0000eb00ff097b82 */ /* 0x000e220000000800 */
[----:B------:R-:W-:Y:S01]  /*07e0*/  LEA R6, R17, R4, 0x5 ;  /* 0x0000000411067211 */ /* 0x000fe200078e28ff */
[----:B------:R-:W-:Y:S01]  /*07f0*/  HFMA2 R7, -RZ, RZ, 0, 0 ;  /* 0x00000000ff077431 */ /* 0x000fe200000001ff */
[----:B------:R-:W-:-:S03]  /*0800*/  MOV R5, RZ ;  /* 0x000000ff00057202 */ /* 0x000fc60000000f00 */
[----:B0-----:R-:W-:-:S07]  /*0810*/  IMAD R8, R9, UR14, R6 ;  /* 0x0000000e09087c24 */ /* 0x001fce000f8e0206 */
.L_x_12:
[----:B------:R-:W0:Y:S01]  /*0820*/  LDC R10, c[0x0][0x3c0] ;  /* 0x0000f000ff0a7b82 */ /* 0x000e220000000800 */
[----:B------:R-:W1:Y:S01]  /*0830*/  LDCU UR10, c[0x0][0x3c4] ;  /* 0x00007880ff0a77ac */ /* 0x000e620008000800 */
[----:B------:R-:W-:Y:S01]  /*0840*/  MOV R24, RZ ;  /* 0x000000ff00187202 */ /* 0x000fe20000000f00 */
[----:B------:R-:W2:Y:S05]  /*0850*/  LDCU UR5, c[0x0][0x3bc] ;  /* 0x00007780ff0577ac */ /* 0x000eaa0008000800 */
[----:B------:R-:W1:Y:S01]  /*0860*/  LDC R9, c[0x0][0x3cc] ;  /* 0x0000f300ff097b82 */ /* 0x000e620000000800 */
[----:B------:R-:W3:Y:S01]  /*0870*/  LDCU UR4, c[0x0][0x3b4] ;  /* 0x00007680ff0477ac */ /* 0x000ee20008000800 */
[----:B0-----:R-:W-:Y:S01]  /*0880*/  ISETP.GE.U32.AND P2, PT, R10, 0x8, PT ;  /* 0x000000080a00780c */ /* 0x001fe20003f46070 */
[----:B-1----:R-:W-:-:S02]  /*0890*/  IMAD R12, R0, UR10, -R9 ;  /* 0x0000000a000c7c24 */ /* 0x002fc4000f8e0a09 */
[----:B--2---:R-:W-:-:S03]  /*08a0*/  IMAD R9, R6, UR5, R7 ;  /* 0x0000000506097c24 */ /* 0x004fc6000f8e0207 */
[----:B------:R-:W-:Y:S02]  /*08b0*/  IADD3 R11, PT, PT, R12, R7, RZ ;  /* 0x000000070c0b7210 */ /* 0x000fe40007ffe0ff */
[----:B------:R-:W-:Y:S02]  /*08c0*/  IADD3 R7, PT, PT, R7, 0x1, RZ ;  /* 0x0000000107077810 */ /* 0x000fe40007ffe0ff */
[----:B---3--:R-:W-:Y:S01]  /*08d0*/  ISETP.GE.AND P0, PT, R11, UR4, PT ;  /* 0x000000040b007c0c */ /* 0x008fe2000bf06270 */
[----:B------:R-:W-:Y:S01]  /*08e0*/  IMAD R14, R8, UR4, R11 ;  /* 0x00000004080e7c24 */ /* 0x000fe2000f8e020b */
[----:B------:R-:W-:Y:S02]  /*08f0*/  ISETP.NE.AND P6, PT, R7, UR5, PT ;  /* 0x0000000507007c0c */ /* 0x000fe4000bfc5270 */
[----:B------:R-:W-:Y:S01]  /*0900*/  ISETP.GT.AND P0, PT, R11, -0x1, !P0 ;  /* 0xffffffff0b00780c */ /* 0x000fe20004704270 */
[----:B------:R-:W-:-:S12]  /*0910*/  @!P2 BRA `(.L_x_6) ;  /* 0x0000000400c8a947 */ /* 0x000fd80003800000 */
[----:B------:R-:W-:Y:S01]  /*0920*/  UIADD3 UR4, UPT, UPT, -UR8, URZ, URZ ;  /* 0x000000ff08047290 */ /* 0x000fe2000fffe1ff */
[----:B------:R-:W-:Y:S02]  /*0930*/  IMAD R19, R9, R10, 0x3 ;  /* 0x0000000309137424 */ /* 0x000fe400078e020a */
[----:B------:R-:W-:-:S03]  /*0940*/  IMAD.MOV.U32 R21, RZ, RZ, RZ ;  /* 0x000000ffff157224 */ /* 0x000fc600078e00ff */
[----:B------:R-:W-:-:S07]  /*0950*/  MOV R15, UR4 ;  /* 0x00000004000f7c02 */ /* 0x000fce0008000f00 */
.L_x_7:
[----:B------:R-:W0:Y:S01]  /*0960*/  LDCU UR4, c[0x0][0x3b8] ;  /* 0x00007700ff0477ac */ /* 0x000e220008000800 */
[----:B------:R-:W-:-:S04]  /*0970*/  IADD3 R23, PT, PT, R18, R21, RZ ;  /* 0x0000001512177210 */ /* 0x000fc80007ffe0ff */
[C---:B------:R-:W-:Y:S02]  /*0980*/  IADD3 R29, PT, PT, R23.reuse, 0x1, RZ ;  /* 0x00000001171d7810 */ /* 0x040fe40007ffe0ff */
[----:B0-----:R-:W-:Y:S02]  /*0990*/  ISETP.GE.AND P3, PT, R23, UR4, PT ;  /* 0x0000000417007c0c */ /* 0x001fe4000bf66270 */
[----:B------:R-:W-:Y:S02]  /*09a0*/  ISETP.GE.AND P2, PT, R29, UR4, PT ;  /* 0x000000041d007c0c */ /* 0x000fe4000bf46270 */
[----:B------:R-:W-:Y:S02]  /*09b0*/  ISETP.GT.AND P3, PT, R23, -0x1, !P3 ;  /* 0xffffffff1700780c */ /* 0x000fe40005f64270 */
[----:B------:R-:W-:Y:S02]  /*09c0*/  ISETP.GT.AND P2, PT, R29, -0x1, !P2 ;  /* 0xffffffff1d00780c */ /* 0x000fe40005744270 */
[----:B------:R-:W-:-:S02]  /*09d0*/  PLOP3.LUT P3, PT, P0, P3, PT, 0x80, 0x8 ;  /* 0x000000000008781c */ /* 0x000fc40000767070 */
[----:B------:R-:W-:-:S11]  /*09e0*/  PLOP3.LUT P2, PT, P0, P2, PT, 0x80, 0x8 ;  /* 0x000000000008781c */ /* 0x000fd60000745070 */
[----:B------:R-:W0:Y:S01]  /*09f0*/  @P3 LDC.64 R24, c[0x0][0x390] ;  /* 0x0000e400ff183b82 */ /* 0x000e220000000a00 */
[----:B------:R-:W-:Y:S01]  /*0a00*/  @P3 IADD3 R13, PT, PT, R19, -0x3, RZ ;  /* 0xfffffffd130d3810 */ /* 0x000fe20007ffe0ff */
[----:B------:R-:W-:-:S06]  /*0a10*/  @P3 IMAD R11, R14, UR4, R23 ;  /* 0x000000040e0b3c24 */ /* 0x000fcc000f8e0217 */
[----:B------:R-:W1:Y:S01]  /*0a20*/  @P3 LDC.64 R26, c[0x0][0x388] ;  /* 0x0000e200ff1a3b82 */ /* 0x000e620000000a00 */
[----:B0-----:R-:W-:-:S07]  /*0a30*/  @P3 IMAD.WIDE.U32 R24, R13, 0x4, R24 ;  /* 0x000000040d183825 */ /* 0x001fce00078e0018 */
[----:B------:R-:W0:Y:S01]  /*0a40*/  @P2 LDC.64 R12, c[0x0][0x388] ;  /* 0x0000e200ff0c2b82 */ /* 0x000e220000000a00 */
[----:B------:R2:W3:Y:S01]  /*0a50*/  @P3 LDG.E.CONSTANT R20, desc[UR12][R24.64] ;  /* 0x0000000c18143981 */ /* 0x0004e2000c1e9900 */
[----:B-1----:R-:W-:-:S06]  /*0a60*/  @P3 IMAD.WIDE.U32 R26, R11, 0x4, R26 ;  /* 0x000000040b1a3825 */ /* 0x002fcc00078e001a */
[----:B------:R-:W1:Y:S01]  /*0a70*/  @P2 LDC.64 R10, c[0x0][0x390] ;  /* 0x0000e400ff0a2b82 */ /* 0x000e620000000a00 */
[----:B------:R4:W3:Y:S01]  /*0a80*/  @P3 LDG.E.CONSTANT R26, desc[UR12][R26.64] ;  /* 0x0000000c1a1a3981 */ /* 0x0008e2000c1e9900 */
[----:B------:R-:W-:Y:S01]  /*0a90*/  @P2 IMAD R29, R14, UR4, R29 ;  /* 0x000000040e1d2c24 */ /* 0x000fe2000f8e021d */
[----:B------:R-:W-:-:S03]  /*0aa0*/  @P2 IADD3 R22, PT, PT, R19, -0x2, RZ ;  /* 0xfffffffe13162810 */ /* 0x000fc60007ffe0ff */
[----:B0-----:R-:W-:-:S06]  /*0ab0*/  @P2 IMAD.WIDE.U32 R28, R29, 0x4, R12 ;  /* 0x000000041d1c2825 */ /* 0x001fcc00078e000c */
[----:B------:R-:W5:Y:S01]  /*0ac0*/  @P2 LDG.E.CONSTANT R28, desc[UR12][R28.64] ;  /* 0x0000000c1c1c2981 */ /* 0x000f62000c1e9900 */
[----:B-1----:R-:W-:-:S05]  /*0ad0*/  @P2 IMAD.WIDE.U32 R10, R22, 0x4, R10 ;  /* 0x00000004160a2825 */ /* 0x002fca00078e000a */
[----:B------:R0:W5:Y:S01]  /*0ae0*/  @P2 LDG.E.CONSTANT R12, desc[UR12][R10.64] ;  /* 0x0000000c0a0c2981 */ /* 0x000162000c1e9900 */
[----:B------:R-:W-:-:S04]  /*0af0*/  IADD3 R22, PT, PT, R23, 0x2, RZ ;  /* 0x0000000217167810 */ /* 0x000fc80007ffe0ff */
[----:B------:R-:W-:-:S04]  /*0b00*/  ISETP.GE.AND P4, PT, R22, UR4, PT ;  /* 0x0000000416007c0c */ /* 0x000fc8000bf86270 */
[----:B------:R-:W-:-:S04]  /*0b10*/  ISETP.GT.AND P4, PT, R22, -0x1, !P4 ;  /* 0xffffffff1600780c */ /* 0x000fc80006784270 */
[----:B------:R-:W-:Y:S02]  /*0b20*/  PLOP3.LUT P4, PT, P0, P4, PT, 0x80, 0x8 ;  /* 0x000000000008781c */ /* 0x000fe40000789070 */
[----:B------:R-:W-:-:S11]  /*0b30*/  IADD3 R13, PT, PT, R23, 0x3, RZ ;  /* 0x00000003170d7810 */ /* 0x000fd60007ffe0ff */
[----:B--2---:R-:W1:Y:S01]  /*0b40*/  @P4 LDC.64 R24, c[0x0][0x388] ;  /* 0x0000e200ff184b82 */ /* 0x004e620000000a00 */
[----:B----4-:R-:W-:-:S07]  /*0b50*/  @P4 IMAD R27, R14, UR4, R22 ;  /* 0x000000040e1b4c24 */ /* 0x010fce000f8e0216 */
[----:B0-----:R-:W0:Y:S01]  /*0b60*/  @P4 LDC.64 R10, c[0x0][0x390] ;  /* 0x0000e400ff0a4b82 */ /* 0x001e220000000a00 */
[----:B-1----:R-:W-:Y:S01]  /*0b70*/  @P4 IMAD.WIDE.U32 R24, R27, 0x4, R24 ;  /* 0x000000041b184825 */ /* 0x002fe200078e0018 */
[----:B------:R-:W-:-:S05]  /*0b80*/  @P4 IADD3 R27, PT, PT, R19, -0x1, RZ ;  /* 0xffffffff131b4810 */ /* 0x000fca0007ffe0ff */
[----:B0-----:R-:W-:-:S05]  /*0b90*/  @P4 IMAD.WIDE.U32 R10, R27, 0x4, R10 ;  /* 0x000000041b0a4825 */ /* 0x001fca00078e000a */
[----:B------:R-:W2:Y:S01]  /*0ba0*/  @P4 LDG.E.CONSTANT R22, desc[UR12][R10.64] ;  /* 0x0000000c0a164981 */ /* 0x000ea2000c1e9900 */
[----:B---3--:R-:W-:Y:S01]  /*0bb0*/  @P3 FFMA R5, R26, R20, R5 ;  /* 0x000000141a053223 */ /* 0x008fe20000000005 */
[C---:B------:R-:W-:Y:S02]  /*0bc0*/  ISETP.GE.AND P3, PT, R13.reuse, UR4, PT ;  /* 0x000000040d007c0c */ /* 0x040fe4000bf66270 */
[----:B------:R0:W2:Y:S02]  /*0bd0*/  @P4 LDG.E.CONSTANT R20, desc[UR12][R24.64] ;  /* 0x0000000c18144981 */ /* 0x0000a4000c1e9900 */
[----:B------:R-:W-:-:S04]  /*0be0*/  ISETP.GT.AND P3, PT, R13, -0x1, !P3 ;  /* 0xffffffff0d00780c */ /* 0x000fc80005f64270 */
[----:B------:R-:W-:Y:S02]  /*0bf0*/  PLOP3.LUT P3, PT, P0, P3, PT, 0x80, 0x8 ;  /* 0x000000000008781c */ /* 0x000fe40000767070 */
[----:B0-----:R-:W-:-:S11]  /*0c00*/  IADD3 R25, PT, PT, R23, 0x4, RZ ;  /* 0x0000000417197810 */ /* 0x001fd60007ffe0ff */
[----:B------:R-:W0:Y:S01]  /*0c10*/  @P3 LDC.64 R26, c[0x0][0x390] ;  /* 0x0000e400ff1a3b82 */ /* 0x000e220000000a00 */
[----:B-----5:R-:W-:Y:S01]  /*0c20*/  @P2 FFMA R5, R28, R12, R5 ;  /* 0x0000000c1c052223 */ /* 0x020fe20000000005 */
[----:B------:R-:W-:-:S06]  /*0c30*/  ISETP.GE.AND P2, PT, R25, UR4, PT ;  /* 0x0000000419007c0c */ /* 0x000fcc000bf46270 */
[----:B------:R-:W1:Y:S01]  /*0c40*/  @P3 LDC.64 R28, c[0x0][0x388] ;  /* 0x0000e200ff1c3b82 */ /* 0x000e620000000a00 */
[----:B------:R-:W-:-:S04]  /*0c50*/  ISETP.GT.AND P2, PT, R25, -0x1, !P2 ;  /* 0xffffffff1900780c */ /* 0x000fc80005744270 */
[----:B------:R-:W-:Y:S01]  /*0c60*/  PLOP3.LUT P2, PT, P0, P2, PT, 0x80, 0x8 ;  /* 0x000000000008781c */ /* 0x000fe20000745070 */
[----:B------:R-:W-:-:S12]  /*0c70*/  @P3 IMAD R13, R14, UR4, R13 ;  /* 0x000000040e0d3c24 */ /* 0x000fd8000f8e020d */
[----:B------:R-:W3:Y:S01]  /*0c80*/  @P2 LDC.64 R10, c[0x0][0x390] ;  /* 0x0000e400ff0a2b82 */ /* 0x000ee20000000a00 */
[----:B-1----:R-:W-:-:S07]  /*0c90*/  @P3 IMAD.WIDE.U32 R28, R13, 0x4, R28 ;  /* 0x000000040d1c3825 */ /* 0x002fce00078e001c */
[----:B------:R-:W1:Y:S01]  /*0ca0*/  @P2 LDC.64 R12, c[0x0][0x388] ;  /* 0x0000e200ff0c2b82 */ /* 0x000e620000000a00 */
[----:B0-----:R-:W-:Y:S01]  /*0cb0*/  @P3 IMAD.WIDE.U32 R26, R19, 0x4, R26 ;  /* 0x00000004131a3825 */ /* 0x001fe200078e001a */
[----:B------:R-:W4:Y:S05]  /*0cc0*/  @P3 LDG.E.CONSTANT R24, desc[UR12][R28.64] ;  /* 0x0000000c1c183981 */ /* 0x000f2a000c1e9900 */
[----:B------:R-:W4:Y:S01]  /*0cd0*/  @P3 LDG.E.CONSTANT R26, desc[UR12][R26.64] ;  /* 0x0000000c1a1a3981 */ /* 0x000f22000c1e9900 */
[----:B------:R-:W-:-:S04]  /*0ce0*/  @P2 IMAD R25, R14, UR4, R25 ;  /* 0x000000040e192c24 */ /* 0x000fc8000f8e0219 */
[----:B-1----:R-:W-:Y:S01]  /*0cf0*/  @P2 IMAD.WIDE.U32 R12, R25, 0x4, R12 ;  /* 0x00000004190c2825 */ /* 0x002fe200078e000c */
[----:B------:R-:W-:-:S04]  /*0d00*/  @P2 IADD3 R25, PT, PT, R19, 0x1, RZ ;  /* 0x0000000113192810 */ /* 0x000fc80007ffe0ff */
[----:B------:R-:W5:Y:S01]  /*0d10*/  @P2 LDG.E.CONSTANT R28, desc[UR12][R12.64] ;  /* 0x0000000c0c1c2981 */ /* 0x000f62000c1e9900 */
[----:B---3--:R-:W-:-:S06]  /*0d20*/  @P2 IMAD.WIDE.U32 R10, R25, 0x4, R10 ;  /* 0x00000004190a2825 */ /* 0x008fcc00078e000a */
[----:B------:R0:W5:Y:S02]  /*0d30*/  @P2 LDG.E.CONSTANT R10, desc[UR12][R10.64] ;  /* 0x0000000c0a0a2981 */ /* 0x000164000c1e9900 */
[C---:B0-----:R-:W-:Y:S01]  /*0d40*/  IADD3 R11, PT, PT, R23.reuse, 0x5, RZ ;  /* 0x00000005170b7810 */ /* 0x041fe20007ffe0ff */
[C---:B------:R-:W-:Y:S01]  /*0d50*/  VIADD R27, R23.reuse, 0x6 ;  /* 0x00000006171b7836 */ /* 0x040fe20000000000 */
[----:B------:R-:W-:Y:S01]  /*0d60*/  IADD3 R23, PT, PT, R23, 0x7, RZ ;  /* 0x0000000717177810 */ /* 0x000fe20007ffe0ff */
[----:B--2---:R-:W-:Y:S01]  /*0d70*/  @P4 FFMA R5, R20, R22, R5 ;  /* 0x0000001614054223 */ /* 0x004fe20000000005 */
[----:B------:R-:W-:-:S04]  /*0d80*/  ISETP.GE.AND P4, PT, R11, UR4, PT ;  /* 0x000000040b007c0c */ /* 0x000fc8000bf86270 */
[----:B------:R-:W-:-:S04]  /*0d90*/  ISETP.GT.AND P4, PT, R11, -0x1, !P4 ;  /* 0xffffffff0b00780c */ /* 0x000fc80006784270 */
[----:B------:R-:W-:-:S13]  /*0da0*/  PLOP3.LUT P4, PT, P0, P4, PT, 0x80, 0x8 ;  /* 0x000000000008781c */ /* 0x000fda0000789070 */
[----:B------:R-:W0:Y:S01]  /*0db0*/  @P4 LDC.64 R12, c[0x0][0x390] ;  /* 0x0000e400ff0c4b82 */ /* 0x000e220000000a00 */
[----:B------:R-:W-:Y:S02]  /*0dc0*/  @P4 IMAD R29, R14, UR4, R11 ;  /* 0x000000040e1d4c24 */ /* 0x000fe4000f8e020b */
[----:B----4-:R-:W-:Y:S01]  /*0dd0*/  @P3 FFMA R5, R24, R26, R5 ;  /* 0x0000001a18053223 */ /* 0x010fe20000000005 */
[----:B------:R-:W-:-:S04]  /*0de0*/  ISETP.GE.AND P3, PT, R27, UR4, PT ;  /* 0x000000041b007c0c */ /* 0x000fc8000bf66270 */
[----:B------:R-:W1:Y:S01]  /*0df0*/  @P4 LDC.64 R24, c[0x0][0x388] ;  /* 0x0000e200ff184b82 */ /* 0x000e620000000a00 */
[----:B------:R-:W-:-:S04]  /*0e00*/  ISETP.GT.AND P3, PT, R27, -0x1, !P3 ;  /* 0xffffffff1b00780c */ /* 0x000fc80005f64270 */
[----:B------:R-:W-:Y:S01]  /*0e10*/  PLOP3.LUT P3, PT, P0, P3, PT, 0x80, 0x8 ;  /* 0x000000000008781c */ /* 0x000fe20000767070 */
[----:B-----5:R-:W-:Y:S01]  /*0e20*/  @P2 FFMA R5, R28, R10, R5 ;  /* 0x0000000a1c052223 */ /* 0x020fe20000000005 */
[----:B------:R-:W-:-:S11]  /*0e30*/  @P4 IADD3 R28, PT, PT, R19, 0x2, RZ ;  /* 0x00000002131c4810 */ /* 0x000fd60007ffe0ff */
[----:B------:R-:W2:Y:S01]  /*0e40*/  @P3 LDC.64 R10, c[0x0][0x388] ;  /* 0x0000e200ff0a3b82 */ /* 0x000ea20000000a00 */
[----:B------:R-:W-:Y:S01]  /*0e50*/  ISETP.GE.AND P2, PT, R23, UR4, PT ;  /* 0x0000000417007c0c */ /* 0x000fe2000bf46270 */
[----:B-1----:R-:W-:-:S04]  /*0e60*/  @P4 IMAD.WIDE.U32 R24, R29, 0x4, R24 ;  /* 0x000000041d184825 */ /* 0x002fc800078e0018 */
[----:B0-----:R-:W-:Y:S02]  /*0e70*/  @P4 IMAD.WIDE.U32 R28, R28, 0x4, R12 ;  /* 0x000000041c1c4825 */ /* 0x001fe400078e000c */
[----:B------:R-:W0:Y:S01]  /*0e80*/  @P3 LDC.64 R12, c[0x0][0x390] ;  /* 0x0000e400ff0c3b82 */ /* 0x000e220000000a00 */
[----:B------:R-:W-:Y:S01]  /*0e90*/  ISETP.GT.AND P2, PT, R23, -0x1, !P2 ;  /* 0xffffffff1700780c */ /* 0x000fe20005744270 */
[----:B------:R-:W-:Y:S01]  /*0ea0*/  @P3 IMAD R27, R14, UR4, R27 ;  /* 0x000000040e1b3c24 */ /* 0x000fe2000f8e021b */
[----:B------:R-:W-:Y:S01]  /*0eb0*/  @P3 IADD3 R22, PT, PT, R19, 0x3, RZ ;  /* 0x0000000313163810 */ /* 0x000fe20007ffe0ff */
[----:B------:R-:W3:Y:S01]  /*0ec0*/  @P4 LDG.E.CONSTANT R24, desc[UR12][R24.64] ;  /* 0x0000000c18184981 */ /* 0x000ee2000c1e9900 */
[----:B------:R-:W-:-:S03]  /*0ed0*/  PLOP3.LUT P2, PT, P0, P2, PT, 0x80, 0x8 ;  /* 0x000000000008781c */ /* 0x000fc60000745070 */
[----:B------:R-:W3:Y:S01]  /*0ee0*/  @P4 LDG.E.CONSTANT R28, desc[UR12][R28.64] ;  /* 0x0000000c1c1c4981 */ /* 0x000ee2000c1e9900 */
[----:B--2---:R-:W-:-:S09]  /*0ef0*/  @P3 IMAD.WIDE.U32 R26, R27, 0x4, R10 ;  /* 0x000000041b1a3825 */ /* 0x004fd200078e000a */
[----:B------:R-:W1:Y:S01]  /*0f00*/  @P2 LDC.64 R10, c[0x0][0x388] ;  /* 0x0000e200ff0a2b82 */ /* 0x000e620000000a00 */
[----:B------:R0:W2:Y:S02]  /*0f10*/  @P3 LDG.E.CONSTANT R20, desc[UR12][R26.64] ;  /* 0x0000000c1a143981 */ /* 0x0000a4000c1e9900 */
[----:B0-----:R-:W-:-:S05]  /*0f20*/  @P3 IMAD.WIDE.U32 R26, R22, 0x4, R12 ;  /* 0x00000004161a3825 */ /* 0x001fca00078e000c */
[----:B------:R-:W0:Y:S01]  /*0f30*/  @P2 LDC.64 R12, c[0x0][0x390] ;  /* 0x0000e400ff0c2b82 */ /* 0x000e220000000a00 */
[----:B------:R-:W-:Y:S01]  /*0f40*/  @P2 IMAD R23, R14, UR4, R23 ;  /* 0x000000040e172c24 */ /* 0x000fe2000f8e0217 */
[----:B------:R-:W2:Y:S03]  /*0f50*/  @P3 LDG.E.CONSTANT R22, desc[UR12][R26.64] ;  /* 0x0000000c1a163981 */ /* 0x000ea6000c1e9900 */
[----:B-1----:R-:W-:Y:S01]  /*0f60*/  @P2 IMAD.WIDE.U32 R10, R23, 0x4, R10 ;  /* 0x00000004170a2825 */ /* 0x002fe200078e000a */
[----:B------:R-:W-:-:S05]  /*0f70*/  @P2 IADD3 R23, PT, PT, R19, 0x4, RZ ;  /* 0x0000000413172810 */ /* 0x000fca0007ffe0ff */
[----:B------:R-:W4:Y:S01]  /*0f80*/  @P2 LDG.E.CONSTANT R10, desc[UR12][R10.64] ;  /* 0x0000000c0a0a2981 */ /* 0x000f22000c1e9900 */
[----:B0-----:R-:W-:-:S06]  /*0f90*/  @P2 IMAD.WIDE.U32 R12, R23, 0x4, R12 ;  /* 0x00000004170c2825 */ /* 0x001fcc00078e000c */
[----:B------:R-:W4:Y:S01]  /*0fa0*/  @P2 LDG.E.CONSTANT R12, desc[UR12][R12.64] ;  /* 0x0000000c0c0c2981 */ /* 0x000f22000c1e9900 */
[----:B------:R-:W-:Y:S02]  /*0fb0*/  IADD3 R15, PT, PT, R15, 0x8, RZ ;  /* 0x000000080f0f7810 */ /* 0x000fe40007ffe0ff */
[----:B------:R-:W-:Y:S02]  /*0fc0*/  IADD3 R21, PT, PT, R21, 0x8, RZ ;  /* 0x0000000815157810 */ /* 0x000fe40007ffe0ff */
[----:B------:R-:W-:Y:S01]  /*0fd0*/  IADD3 R19, PT, PT, R19, 0x8, RZ ;  /* 0x0000000813137810 */ /* 0x000fe20007ffe0ff */
[----:B---3--:R-:W-:Y:S01]  /*0fe0*/  @P4 FFMA R5, R24, R28, R5 ;  /* 0x0000001c18054223 */ /* 0x008fe20000000005 */
[----:B------:R-:W-:-:S03]  /*0ff0*/  ISETP.NE.AND P4, PT, R15, RZ, PT ;  /* 0x000000ff0f00720c */ /* 0x000fc60003f85270 */
[----:B--2---:R-:W-:-:S04]  /*1000*/  @P3 FFMA R5, R20, R22, R5 ;  /* 0x0000001614053223 */ /* 0x004fc80000000005 */
[----:B----4-:R-:W-:-:S06]  /*1010*/  @P2 FFMA R5, R10, R12, R5 ;  /* 0x0000000c0a052223 */ /* 0x010fcc0000000005 */
[----:B------:R-:W-:Y:S05]  /*1020*/  @P4 BRA `(.L_x_7) ;  /* 0xfffffff8004c4947 */ /* 0x000fea000383ffff */
[----:B------:R-:W-:-:S07]  /*1030*/  MOV R24, UR8 ;  /* 0x0000000800187c02 */ /* 0x000fce0008000f00 */
.L_x_6:
[----:B------:R-:W0:Y:S02]  /*1040*/  LDCU UR4, c[0x0][0x3c0] ;  /* 0x00007800ff0477ac */ /* 0x000e240008000800 */
[----:B0-----:R-:W-:-:S04]  /*1050*/  ULOP3.LUT UR4, UR4, 0x7, URZ, 0xc0, !UPT ;  /* 0x0000000704047892 */ /* 0x001fc8000f8ec0ff */
[----:B------:R-:W-:-:S09]  /*1060*/  UISETP.NE.AND UP0, UPT, UR4, URZ, UPT ;  /* 0x000000ff0400728c */ /* 0x000fd2000bf05270 */
[----:B------:R-:W-:Y:S05]  /*1070*/  BRA.U !UP0, `(.L_x_8) ;  /* 0x0000000508e47547 */ /* 0x000fea000b800000 */
[----:B------:R-:W-:Y:S02]  /*1080*/  UIADD3 UR4, UPT, UPT, UR4, -0x1, URZ ;  /* 0xffffffff04047890 */ /* 0x000fe4000fffe0ff */
[----:B------:R-:W-:Y:S02]  /*1090*/  UISETP.NE.AND UP1, UPT, UR9, URZ, UPT ;  /* 0x000000ff0900728c */ /* 0x000fe4000bf25270 */
[----:B------:R-:W-:-:S09]  /*10a0*/  UISETP.GE.U32.AND UP0, UPT, UR4, 0x3, UPT ;  /* 0x000000030400788c */ /* 0x000fd2000bf06070 */
[----:B------:R-:W-:Y:S05]  /*10b0*/  BRA.U !UP0, `(.L_x_9) ;  /* 0x0000000108f47547 */ /* 0x000fea000b800000 */
[----:B------:R-:W0:Y:S01]  /*10c0*/  LDCU UR4, c[0x0][0x3b8] ;  /* 0x00007700ff0477ac */ /* 0x000e220008000800 */
[----:B------:R-:W-:-:S04]  /*10d0*/  IADD3 R15, PT, PT, R18, R24, RZ ;  /* 0x00000018120f7210 */ /* 0x000fc80007ffe0ff */
[----:B0-----:R-:W-:-:S04]  /*10e0*/  ISETP.GE.AND P2, PT, R15, UR4, PT ;  /* 0x000000040f007c0c */ /* 0x001fc8000bf46270 */
[----:B------:R-:W-:-:S04]  /*10f0*/  ISETP.GT.AND P2, PT, R15, -0x1, !P2 ;  /* 0xffffffff0f00780c */ /* 0x000fc80005744270 */
[----:B------:R-:W-:-:S13]  /*1100*/  PLOP3.LUT P2, PT, P0, P2, PT, 0x80, 0x8 ;  /* 0x000000000008781c */ /* 0x000fda0000745070 */
[----:B------:R-:W0:Y:S01]  /*1110*/  @P2 LDC R21, c[0x0][0x3c0] ;  /* 0x0000f000ff152b82 */ /* 0x000e220000000800 */
[----:B------:R-:W-:-:S07]  /*1120*/  @P2 IMAD R19, R14, UR4, R15 ;  /* 0x000000040e132c24 */ /* 0x000fce000f8e020f */
[----:B------:R-:W1:Y:S08]  /*1130*/  @P2 LDC.64 R12, c[0x0][0x388] ;  /* 0x0000e200ff0c2b82 */ /* 0x000e700000000a00 */
[----:B------:R-:W2:Y:S01]  /*1140*/  @P2 LDC.64 R10, c[0x0][0x390] ;  /* 0x0000e400ff0a2b82 */ /* 0x000ea20000000a00 */
[----:B0-----:R-:W-:Y:S02]  /*1150*/  @P2 IMAD R21, R9, R21, R24 ;  /* 0x0000001509152224 */ /* 0x001fe400078e0218 */
[----:B-1----:R-:W-:-:S06]  /*1160*/  @P2 IMAD.WIDE.U32 R12, R19, 0x4, R12 ;  /* 0x00000004130c2825 */ /* 0x002fcc00078e000c */
[----:B------:R0:W3:Y:S01]  /*1170*/  @P2 LDG.E.CONSTANT R12, desc[UR12][R12.64] ;  /* 0x0000000c0c0c2981 */ /* 0x0000e2000c1e9900 */
[----:B--2---:R-:W-:-:S06]  /*1180*/  @P2 IMAD.WIDE.U32 R20, R21, 0x4, R10 ;  /* 0x0000000415142825 */ /* 0x004fcc00078e000a */
[----:B------:R-:W3:Y:S01]  /*1190*/  @P2 LDG.E.CONSTANT R20, desc[UR12][R20.64] ;  /* 0x0000000c14142981 */ /* 0x000ee2000c1e9900 */
[C---:B------:R-:W-:Y:S02]  /*11a0*/  IADD3 R19, PT, PT, R15.reuse, 0x1, RZ ;  /* 0x000000010f137810 */ /* 0x040fe40007ffe0ff */
[----:B------:R-:W-:Y:S02]  /*11b0*/  IADD3 R11, PT, PT, R15, 0x2, RZ ;  /* 0x000000020f0b7810 */ /* 0x000fe40007ffe0ff */
[----:B------:R-:W-:Y:S02]  /*11c0*/  ISETP.GE.AND P3, PT, R19, UR4, PT ;  /* 0x0000000413007c0c */ /* 0x000fe4000bf66270 */
[----:B------:R-:W-:Y:S02]  /*11d0*/  ISETP.GE.AND P4, PT, R11, UR4, PT ;  /* 0x000000040b007c0c */ /* 0x000fe4000bf86270 */
[----:B------:R-:W-:Y:S02]  /*11e0*/  ISETP.GT.AND P3, PT, R19, -0x1, !P3 ;  /* 0xffffffff1300780c */ /* 0x000fe40005f64270 */
[----:B------:R-:W-:-:S02]  /*11f0*/  ISETP.GT.AND P4, PT, R11, -0x1, !P4 ;  /* 0xffffffff0b00780c */ /* 0x000fc40006784270 */
[----:B------:R-:W-:Y:S02]  /*1200*/  PLOP3.LUT P3, PT, P0, P3, PT, 0x80, 0x8 ;  /* 0x000000000008781c */ /* 0x000fe40000767070 */
[----:B------:R-:W-:Y:S01]  /*1210*/  PLOP3.LUT P4, PT, P0, P4, PT, 0x80, 0x8 ;  /* 0x000000000008781c */ /* 0x000fe20000789070 */
[----:B------:R-:W-:-:S10]  /*1220*/  VIADD R15, R15, 0x3 ;  /* 0x000000030f0f7836 */ /* 0x000fd40000000000 */
[----:B------:R-:W1:Y:S08]  /*1230*/  @P3 LDC R10, c[0x0][0x3c0] ;  /* 0x0000f000ff0a3b82 */ /* 0x000e700000000800 */
[----:B------:R-:W2:Y:S08]  /*1240*/  @P3 LDC.64 R26, c[0x0][0x388] ;  /* 0x0000e200ff1a3b82 */ /* 0x000eb00000000a00 */
[----:B------:R-:W4:Y:S08]  /*1250*/  @P3 LDC.64 R28, c[0x0][0x390] ;  /* 0x0000e400ff1c3b82 */ /* 0x000f300000000a00 */
[----:B------:R-:W5:Y:S01]  /*1260*/  @P4 LDC.64 R22, c[0x0][0x388] ;  /* 0x0000e200ff164b82 */ /* 0x000f620000000a00 */
[----:B0-----:R-:W-:-:S02]  /*1270*/  @P3 IMAD R13, R14, UR4, R19 ;  /* 0x000000040e0d3c24 */ /* 0x001fc4000f8e0213 */
[----:B-1----:R-:W-:Y:S02]  /*1280*/  @P3 IMAD R10, R9, R10, R24 ;  /* 0x0000000a090a3224 */ /* 0x002fe400078e0218 */
[----:B--2---:R-:W-:-:S03]  /*1290*/  @P3 IMAD.WIDE.U32 R26, R13, 0x4, R26 ;  /* 0x000000040d1a3825 */ /* 0x004fc600078e001a */
[----:B------:R-:W-:Y:S01]  /*12a0*/  @P3 IADD3 R13, PT, PT, R10, 0x1, RZ ;  /* 0x000000010a0d3810 */ /* 0x000fe20007ffe0ff */
[----:B------:R-:W-:Y:S02]  /*12b0*/  @P4 IMAD R11, R14, UR4, R11 ;  /* 0x000000040e0b4c24 */ /* 0x000fe4000f8e020b */
[----:B------:R-:W2:Y:S02]  /*12c0*/  @P3 LDG.E.CONSTANT R26, desc[UR12][R26.64] ;  /* 0x0000000c1a1a3981 */ /* 0x000ea4000c1e9900 */
[----:B----4-:R-:W-:-:S05]  /*12d0*/  @P3 IMAD.WIDE.U32 R28, R13, 0x4, R28 ;  /* 0x000000040d1c3825 */ /* 0x010fca00078e001c */
[----:B------:R-:W2:Y:S01]  /*12e0*/  @P3 LDG.E.CONSTANT R25, desc[UR12][R28.64] ;  /* 0x0000000c1c193981 */ /* 0x000ea2000c1e9900 */
[----:B-----5:R-:W-:-:S06]  /*12f0*/  @P4 IMAD.WIDE.U32 R22, R11, 0x4, R22 ;  /* 0x000000040b164825 */ /* 0x020fcc00078e0016 */
[----:B------:R-:W4:Y:S01]  /*1300*/  @P4 LDG.E.CONSTANT R22, desc[UR12][R22.64] ;  /* 0x0000000c16164981 */ /* 0x000f22000c1e9900 */
[----:B---3--:R-:W-:Y:S02]  /*1310*/  @P2 FFMA R5, R12, R20, R5 ;  /* 0x000000140c052223 */ /* 0x008fe40000000005 */
[----:B------:R-:W0:Y:S01]  /*1320*/  @P4 LDC R12, c[0x0][0x3c0] ;  /* 0x0000f000ff0c4b82 */ /* 0x000e220000000800 */
[----:B------:R-:W-:-:S04]  /*1330*/  ISETP.GE.AND P2, PT, R15, UR4, PT ;  /* 0x000000040f007c0c */ /* 0x000fc8000bf46270 */
[----:B------:R-:W-:-:S03]  /*1340*/  ISETP.GT.AND P2, PT, R15, -0x1, !P2 ;  /* 0xffffffff0f00780c */ /* 0x000fc60005744270 */
[----:B------:R-:W1:Y:S01]  /*1350*/  @P4 LDC.64 R20, c[0x0][0x390] ;  /* 0x0000e400ff144b82 */ /* 0x000e620000000a00 */
[----:B------:R-:W-:-:S13]  /*1360*/  PLOP3.LUT P2, PT, P0, P2, PT, 0x80, 0x8 ;  /* 0x000000000008781c */ /* 0x000fda0000745070 */
[----:B------:R-:W3:Y:S01]  /*1370*/  @P2 LDC R19, c[0x0][0x3c0] ;  /* 0x0000f000ff132b82 */ /* 0x000ee20000000800 */
[----:B0-----:R-:W-:-:S05]  /*1380*/  @P4 IMAD R12, R9, R12, R24 ;  /* 0x0000000c090c4224 */ /* 0x001fca00078e0218 */
[----:B------:R-:W-:Y:S02]  /*1390*/  @P4 IADD3 R13, PT, PT, R12, 0x2, RZ ;  /* 0x000000020c0d4810 */ /* 0x000fe40007ffe0ff */
[----:B------:R-:W0:Y:S03]  /*13a0*/  @P2 LDC.64 R10, c[0x0][0x390] ;  /* 0x0000e400ff0a2b82 */ /* 0x000e260000000a00 */
[----:B-1----:R-:W-:-:S05]  /*13b0*/  @P4 IMAD.WIDE.U32 R20, R13, 0x4, R20 ;  /* 0x000000040d144825 */ /* 0x002fca00078e0014 */
[----:B------:R-:W1:Y:S01]  /*13c0*/  @P2 LDC.64 R12, c[0x0][0x388] ;  /* 0x0000e200ff0c2b82 */ /* 0x000e620000000a00 */
[----:B------:R-:W-:Y:S01]  /*13d0*/  @P2 IMAD R15, R14, UR4, R15 ;  /* 0x000000040e0f2c24 */ /* 0x000fe2000f8e020f */
[----:B------:R-:W4:Y:S01]  /*13e0*/  @P4 LDG.E.CONSTANT R20, desc[UR12][R20.64] ;  /* 0x0000000c14144981 */ /* 0x000f22000c1e9900 */
[----:B---3--:R-:W-:-:S05]  /*13f0*/  @P2 IMAD R19, R9, R19, R24 ;  /* 0x0000001309132224 */ /* 0x008fca00078e0218 */
[----:B------:R-:W-:-:S05]  /*1400*/  @P2 IADD3 R19, PT, PT, R19, 0x3, RZ ;  /* 0x0000000313132810 */ /* 0x000fca0007ffe0ff */
[----:B0-----:R-:W-:-:S04]  /*1410*/  @P2 IMAD.WIDE.U32 R10, R19, 0x4, R10 ;  /* 0x00000004130a2825 */ /* 0x001fc800078e000a */
[----:B-1----:R-:W-:Y:S02]  /*1420*/  @P2 IMAD.WIDE.U32 R12, R15, 0x4, R12 ;  /* 0x000000040f0c2825 */ /* 0x002fe400078e000c */
[----:B------:R-:W3:Y:S04]  /*1430*/  @P2 LDG.E.CONSTANT R10, desc[UR12][R10.64] ;  /* 0x0000000c0a0a2981 */ /* 0x000ee8000c1e9900 */
[----:B------:R-:W3:Y:S01]  /*1440*/  @P2 LDG.E.CONSTANT R12, desc[UR12][R12.64] ;  /* 0x0000000c0c0c2981 */ /* 0x000ee2000c1e9900 */
[----:B--2---:R-:W-:Y:S01]  /*1450*/  @P3 FFMA R5, R26, R25, R5 ;  /* 0x000000191a053223 */ /* 0x004fe20000000005 */
[----:B------:R-:W-:-:S03]  /*1460*/  IADD3 R24, PT, PT, R24, 0x4, RZ ;  /* 0x0000000418187810 */ /* 0x000fc60007ffe0ff */
[----:B----4-:R-:W-:-:S04]  /*1470*/  @P4 FFMA R5, R22, R20, R5 ;  /* 0x0000001416054223 */ /* 0x010fc80000000005 */
[----:B---3--:R-:W-:-:S07]  /*1480*/  @P2 FFMA R5, R12, R10, R5 ;  /* 0x0000000a0c052223 */ /* 0x008fce0000000005 */
.L_x_9:
[----:B------:R-:W-:Y:S04]  /*1490*/  BSSY.RECONVERGENT B3, `(.L_x_8) ;  /* 0x0000037000037945 */ /* 0x000fe80003800200 */
[----:B------:R-:W-:Y:S05]  /*14a0*/  BRA.U !UP1, `(.L_x_10) ;  /* 0x0000000109d47547 */ /* 0x000fea000b800000 */
[----:B------:R-:W-:-:S04]  /*14b0*/  MOV R10, UR9 ;  /* 0x00000009000a7c02 */ /* 0x000fc80008000f00 */
[----:B------:R-:W-:-:S13]  /*14c0*/  ISETP.NE.AND P2, PT, R10, 0x1, PT ;  /* 0x000000010a00780c */ /* 0x000fda0003f45270 */
[----:B------:R-:W-:Y:S05]  /*14d0*/  @!P2 BRA `(.L_x_11) ;  /* 0x00000000007ca947 */ /* 0x000fea0003800000 */
        /* <DEDUP_REMOVED lines=9> */
[----:B------:R-:W0:Y:S01]  /*1570*/  @P2 LDC R25, c[0x0][0x3c0] ;  /* 0x0000f000ff192b82 */ /* 0x000e220000000800 */
[----:B------:R-:W-:-:S07]  /*1580*/  @P2 IMAD R19, R14, UR4, R19 ;  /* 0x000000040e132c24 */ /* 0x000fce000f8e0213 */
[----:B------:R-:W1:Y:S08]  /*1590*/  @P3 LDC R26, c[0x0][0x3c0] ;  /* 0x0000f000ff1a3b82 */ /* 0x000e700000000800 */
[----:B------:R-:W2:Y:S08]  /*15a0*/  @P2 LDC.64 R20, c[0x0][0x390] ;  /* 0x0000e400ff142b82 */ /* 0x000eb00000000a00 */
[----:B------:R-:W3:Y:S01]  /*15b0*/  @P2 LDC.64 R22, c[0x0][0x388] ;  /* 0x0000e200ff162b82 */ /* 0x000ee20000000a00 */
[----:B0-----:R-:W-:-:S07]  /*15c0*/  @P2 IMAD R25, R9, R25, R24 ;  /* 0x0000001909192224 */ /* 0x001fce00078e0218 */
[----:B------:R-:W0:Y:S01]  /*15d0*/  @P3 LDC.64 R12, c[0x0][0x388] ;  /* 0x0000e200ff0c3b82 */ /* 0x000e220000000a00 */
[----:B-1----:R-:W-:-:S07]  /*15e0*/  @P3 IMAD R26, R9, R26, R24 ;  /* 0x0000001a091a3224 */ /* 0x002fce00078e0218 */
[----:B------:R-:W1:Y:S01]  /*15f0*/  @P3 LDC.64 R10, c[0x0][0x390] ;  /* 0x0000e400ff0a3b82 */ /* 0x000e620000000a00 */
[----:B--2---:R-:W-:-:S04]  /*1600*/  @P2 IMAD.WIDE.U32 R20, R25, 0x4, R20 ;  /* 0x0000000419142825 */ /* 0x004fc800078e0014 */
[----:B------:R-:W-:Y:S01]  /*1610*/  @P3 IMAD R25, R14, UR4, R15 ;  /* 0x000000040e193c24 */ /* 0x000fe2000f8e020f */
[----:B------:R-:W-:Y:S01]  /*1620*/  @P3 IADD3 R15, PT, PT, R26, 0x1, RZ ;  /* 0x000000011a0f3810 */ /* 0x000fe20007ffe0ff */
[----:B------:R-:W2:Y:S01]  /*1630*/  @P2 LDG.E.CONSTANT R20, desc[UR12][R20.64] ;  /* 0x0000000c14142981 */ /* 0x000ea2000c1e9900 */
[----:B---3--:R-:W-:-:S06]  /*1640*/  @P2 IMAD.WIDE.U32 R22, R19, 0x4, R22 ;  /* 0x0000000413162825 */ /* 0x008fcc00078e0016 */
[----:B------:R-:W2:Y:S01]  /*1650*/  @P2 LDG.E.CONSTANT R22, desc[UR12][R22.64] ;  /* 0x0000000c16162981 */ /* 0x000ea2000c1e9900 */
[----:B0-----:R-:W-:-:S06]  /*1660*/  @P3 IMAD.WIDE.U32 R12, R25, 0x4, R12 ;  /* 0x00000004190c3825 */ /* 0x001fcc00078e000c */
[----:B------:R-:W3:Y:S01]  /*1670*/  @P3 LDG.E.CONSTANT R12, desc[UR12][R12.64] ;  /* 0x0000000c0c0c3981 */ /* 0x000ee2000c1e9900 */
[----:B-1----:R-:W-:-:S06]  /*1680*/  @P3 IMAD.WIDE.U32 R10, R15, 0x4, R10 ;  /* 0x000000040f0a3825 */ /* 0x002fcc00078e000a */
[----:B------:R-:W3:Y:S01]  /*1690*/  @P3 LDG.E.CONSTANT R10, desc[UR12][R10.64] ;  /* 0x0000000c0a0a3981 */ /* 0x000ee2000c1e9900 */
[----:B------:R-:W-:Y:S01]  /*16a0*/  IADD3 R24, PT, PT, R24, 0x2, RZ ;  /* 0x0000000218187810 */ /* 0x000fe20007ffe0ff */
[----:B--2---:R-:W-:-:S04]  /*16b0*/  @P2 FFMA R5, R20, R22, R5 ;  /* 0x0000001614052223 */ /* 0x004fc80000000005 */
[----:B---3--:R-:W-:-:S07]  /*16c0*/  @P3 FFMA R5, R10, R12, R5 ;  /* 0x0000000c0a053223 */ /* 0x008fce0000000005 */
.L_x_11:
[----:B------:R-:W0:Y:S02]  /*16d0*/  LDC R19, c[0x0][0x3c0] ;  /* 0x0000f000ff137b82 */ /* 0x000e240000000800 */
[----:B0-----:R-:W-:-:S04]  /*16e0*/  LOP3.LUT R10, R19, 0x1, RZ, 0xc0, !PT ;  /* 0x00000001130a7812 */ /* 0x001fc800078ec0ff */
[----:B------:R-:W-:-:S13]  /*16f0*/  ISETP.NE.U32.AND P2, PT, R10, 0x1, PT ;  /* 0x000000010a00780c */ /* 0x000fda0003f45070 */
[----:B------:R-:W-:Y:S05]  /*1700*/  @P2 BRA `(.L_x_10) ;  /* 0x00000000003c2947 */ /* 0x000fea0003800000 */
[----:B------:R-:W0:Y:S01]  /*1710*/  LDC R20, c[0x0][0x3b8] ;  /* 0x0000ee00ff147b82 */ /* 0x000e220000000800 */
[----:B------:R-:W-:-:S04]  /*1720*/  IADD3 R15, PT, PT, R18, R24, RZ ;  /* 0x00000018120f7210 */ /* 0x000fc80007ffe0ff */
[----:B0-----:R-:W-:-:S04]  /*1730*/  ISETP.GE.AND P2, PT, R15, R20, PT ;  /* 0x000000140f00720c */ /* 0x001fc80003f46270 */
[----:B------:R-:W-:-:S04]  /*1740*/  ISETP.GT.AND P2, PT, R15, -0x1, !P2 ;  /* 0xffffffff0f00780c */ /* 0x000fc80005744270 */
[----:B------:R-:W-:-:S13]  /*1750*/  PLOP3.LUT P2, PT, P0, P2, PT, 0x80, 0x8 ;  /* 0x000000000008781c */ /* 0x000fda0000745070 */
[----:B------:R-:W-:Y:S05]  /*1760*/  @!P2 BRA `(.L_x_10) ;  /* 0x000000000024a947 */ /* 0x000fea0003800000 */
[----:B------:R-:W0:Y:S01]  /*1770*/  LDC.64 R12, c[0x0][0x388] ;  /* 0x0000e200ff0c7b82 */ /* 0x000e220000000a00 */
[----:B------:R-:W-:Y:S02]  /*1780*/  IMAD R15, R14, R20, R15 ;  /* 0x000000140e0f7224 */ /* 0x000fe400078e020f */
[----:B------:R-:W-:-:S05]  /*1790*/  IMAD R9, R9, R19, R24 ;  /* 0x0000001309097224 */ /* 0x000fca00078e0218 */
[----:B------:R-:W1:Y:S01]  /*17a0*/  LDC.64 R10, c[0x0][0x390] ;  /* 0x0000e400ff0a7b82 */ /* 0x000e620000000a00 */
[----:B0-----:R-:W-:-:S06]  /*17b0*/  IMAD.WIDE.U32 R12, R15, 0x4, R12 ;  /* 0x000000040f0c7825 */ /* 0x001fcc00078e000c */
[----:B------:R-:W2:Y:S01]  /*17c0*/  LDG.E.CONSTANT R12, desc[UR12][R12.64] ;  /* 0x0000000c0c0c7981 */ /* 0x000ea2000c1e9900 */
[----:B-1----:R-:W-:-:S06]  /*17d0*/  IMAD.WIDE.U32 R10, R9, 0x4, R10 ;  /* 0x00000004090a7825 */ /* 0x002fcc00078e000a */
[----:B------:R-:W2:Y:S02]  /*17e0*/  LDG.E.CONSTANT R10, desc[UR12][R10.64] ;  /* 0x0000000c0a0a7981 */ /* 0x000ea4000c1e9900 */
[----:B--2---:R-:W-:-:S07]  /*17f0*/  FFMA R5, R12, R10, R5 ;  /* 0x0000000a0c057223 */ /* 0x004fce0000000005 */
.L_x_10:
[----:B------:R-:W-:Y:S05]  /*1800*/  BSYNC.RECONVERGENT B3 ;  /* 0x0000000000037941 */ /* 0x000fea0003800200 */
.L_x_8:
[----:B------:R-:W-:Y:S05]  /*1810*/  @P6 BRA `(.L_x_12) ;  /* 0xfffffff000006947 */ /* 0x000fea000383ffff */
.L_x_5:
[----:B------:R-:W-:Y:S05]  /*1820*/  BSYNC.RECONVERGENT B2 ;  /* 0x0000000000027941 */ /* 0x000fea0003800200 */
.L_x_4:
[----:B------:R-:W0:Y:S01]  /*1830*/  S2R R6, SR_TID.X ;  /* 0x0000000000067919 */ /* 0x000e220000002100 */
[----:B------:R-:W1:Y:S01]  /*1840*/  S2UR UR5, SR_CgaCtaId ;  /* 0x00000000000579c3 */ /* 0x000e620000008800 */
[----:B------:R-:W-:Y:S02]  /*1850*/  UMOV UR4, 0x400 ;  /* 0x0000040000047882 */ /* 0x000fe40000000000 */
[----:B-1----:R-:W-:Y:S01]  /*1860*/  ULEA UR4, UR5, UR4, 0x18 ;  /* 0x0000000405047291 */ /* 0x002fe2000f8ec0ff */
[----:B0-----:R-:W-:-:S04]  /*1870*/  LOP3.LUT R7, R6, 0x3f0, RZ, 0xc0, !PT ;  /* 0x000003f006077812 */ /* 0x001fc800078ec0ff */
[----:B------:R-:W-:-:S04]  /*1880*/  LOP3.LUT R7, R7, 0xf, R6, 0xf8, !PT ;  /* 0x0000000f07077812 */ /* 0x000fc800078ef806 */
[----:B------:R-:W-:Y:S01]  /*1890*/  LEA R6, R7, R4, 0x5 ;  /* 0x0000000407067211 */ /* 0x000fe200078e28ff */
[----:B------:R-:W-:Y:S01]  /*18a0*/  VIADD R4, R4, 0x1 ;  /* 0x0000000104047836 */ /* 0x000fe20000000000 */
[----:B------:R-:W-:Y:S02]  /*18b0*/  VIMNMX.U32 R7, PT, PT, R16, 0x20, PT ;  /* 0x0000002010077848 */ /* 0x000fe40003fe0000 */
[----:B------:R-:W-:Y:S02]  /*18c0*/  LEA R6, R6, UR4, 0x2 ;  /* 0x0000000406067c11 */ /* 0x000fe4000f8e10ff */
[----:B------:R-:W-:-:S03]  /*18d0*/  VIMNMX.U32 R7, PT, PT, R7, 0x1, !PT ;  /* 0x0000000107077848 */ /* 0x000fc60007fe0000 */
[----:B------:R0:W-:Y:S01]  /*18e0*/  STS [R6], R5 ;  /* 0x0000000506007388 */ /* 0x0001e20000000800 */
[----:B------:R-:W-:-:S13]  /*18f0*/  ISETP.NE.AND P0, PT, R4, R7, PT ;  /* 0x000000070400720c */ /* 0x000fda0003f05270 */
[----:B0-----:R-:W-:Y:S05]  /*1900*/  @P0 BRA `(.L_x_13) ;  /* 0xffffffec00a40947 */ /* 0x001fea000383ffff */
[----:B------:R-:W-:Y:S05]  /*1910*/  BRA `(.L_x_2) ;  /* 0x0000000400307947 */ /* 0x000fea0003800000 */
.L_x_3:
[----:B------:R-:W0:Y:S01]  /*1920*/  S2R R6, SR_TID.X ;  /* 0x0000000000067919 */ /* 0x000e220000002100 */
[C---:B------:R-:W-:Y:S01]  /*1930*/  ISETP.GE.U32.AND P0, PT, R16.reuse, 0x4, PT ;  /* 0x000000041000780c */ /* 0x040fe20003f06070 */
[----:B------:R-:W-:Y:S01]  /*1940*/  BSSY.RECONVERGENT B3, `(.L_x_14) ;  /* 0x000003c000037945 */ /* 0x000fe20003800200 */
[----:B------:R-:W-:-:S04]  /*1950*/  VIMNMX.U32 R4, PT, PT, R16, 0x20, PT ;  /* 0x0000002010047848 */ /* 0x000fc80003fe0000 */
[----:B------:R-:W-:Y:S02]  /*1960*/  VIMNMX.U32 R5, PT, PT, R4, 0x1, !PT ;  /* 0x0000000104057848 */ /* 0x000fe40007fe0000 */
[----:B------:R-:W-:Y:S02]  /*1970*/  MOV R4, RZ ;  /* 0x000000ff00047202 */ /* 0x000fe40000000f00 */
[----:B------:R-:W-:Y:S02]  /*1980*/  LOP3.LUT R9, R5, 0x3, RZ, 0xc0, !PT ;  /* 0x0000000305097812 */ /* 0x000fe400078ec0ff */
[----:B0-----:R-:W-:-:S04]  /*1990*/  LOP3.LUT R7, R6, 0x3f0, RZ, 0xc0, !PT ;  /* 0x000003f006077812 */ /* 0x001fc800078ec0ff */
[----:B------:R-:W-:Y:S01]  /*19a0*/  LOP3.LUT R10, R7, 0xf, R6, 0xf8, !PT ;  /* 0x0000000f070a7812 */ /* 0x000fe200078ef806 */
[----:B------:R-:W-:Y:S06]  /*19b0*/  @!P0 BRA `(.L_x_15) ;  /* 0x0000000000d08947 */ /* 0x000fec0003800000 */
[----:B------:R-:W-:Y:S01]  /*19c0*/  LOP3.LUT R4, R5, 0x3c, RZ, 0xc0, !PT ;  /* 0x0000003c05047812 */ /* 0x000fe200078ec0ff */
[----:B------:R-:W-:Y:S01]  /*19d0*/  BSSY.RELIABLE B2, `(.L_x_16) ;  /* 0x0000029000027945 */ /* 0x000fe20003800100 */
[----:B------:R-:W-:Y:S02]  /*19e0*/  HFMA2 R5, -RZ, RZ, 0, 0 ;  /* 0x00000000ff057431 */ /* 0x000fe400000001ff */
[----:B------:R-:W-:-:S13]  /*19f0*/  ISETP.GT.AND P0, PT, R4, RZ, PT ;  /* 0x000000ff0400720c */ /* 0x000fda0003f04270 */
[----:B------:R-:W-:Y:S05]  /*1a00*/  @!P0 BRA `(.L_x_17) ;  /* 0x0000000000948947 */ /* 0x000fea0003800000 */
[----:B------:R-:W-:Y:S01]  /*1a10*/  IADD3 R6, PT, PT, R4, -R5, RZ ;  /* 0x8000000504067210 */ /* 0x000fe20007ffe0ff */
[----:B------:R-:W-:Y:S01]  /*1a20*/  BSSY.RECONVERGENT B4, `(.L_x_18) ;  /* 0x0000012000047945 */ /* 0x000fe20003800200 */
[----:B------:R-:W-:Y:S02]  /*1a30*/  PLOP3.LUT P0, PT, PT, PT, PT, 0x80, 0x8 ;  /* 0x000000000008781c */ /* 0x000fe40003f0f070 */
[----:B------:R-:W-:-:S13]  /*1a40*/  ISETP.GT.AND P2, PT, R6, 0xc, PT ;  /* 0x0000000c0600780c */ /* 0x000fda0003f44270 */
[----:B------:R-:W-:Y:S05]  /*1a50*/  @!P2 BRA `(.L_x_19) ;  /* 0x000000000038a947 */ /* 0x000fea0003800000 */
[----:B------:R-:W0:Y:S01]  /*1a60*/  S2R R7, SR_CgaCtaId ;  /* 0x0000000000077919 */ /* 0x000e220000008800 */
[----:B------:R-:W-:Y:S02]  /*1a70*/  MOV R6, 0x400 ;  /* 0x0000040000067802 */ /* 0x000fe40000000f00 */
[----:B------:R-:W-:Y:S02]  /*1a80*/  PLOP3.LUT P0, PT, PT, PT, PT, 0x8, 0x80 ;  /* 0x000000000080781c */ /* 0x000fe40003f0e170 */
[----:B------:R-:W-:Y:S02]  /*1a90*/  IADD3 R8, PT, PT, R4, -0xc, RZ ;  /* 0xfffffff404087810 */ /* 0x000fe40007ffe0ff */
[----:B0-----:R-:W-:-:S09]  /*1aa0*/  LEA R7, R7, R6, 0x18 ;  /* 0x0000000607077211 */ /* 0x001fd200078ec0ff */
.L_x_20:
[----:B0-----:R-:W-:Y:S02]  /*1ab0*/  LEA R6, R10, R5, 0x5 ;  /* 0x000000050a067211 */ /* 0x001fe400078e28ff */
[----:B------:R-:W-:Y:S02]  /*1ac0*/  IADD3 R5, PT, PT, R5, 0x10, RZ ;  /* 0x0000001005057810 */ /* 0x000fe40007ffe0ff */
[----:B------:R-:W-:Y:S02]  /*1ad0*/  LEA R6, R6, R7, 0x2 ;  /* 0x0000000706067211 */ /* 0x000fe400078e10ff */
[----:B------:R-:W-:-:S03]  /*1ae0*/  ISETP.GE.AND P2, PT, R5, R8, PT ;  /* 0x000000080500720c */ /* 0x000fc60003f46270 */
[----:B------:R0:W-:Y:S04]  /*1af0*/  STS.128 [R6], RZ ;  /* 0x000000ff06007388 */ /* 0x0001e80000000c00 */
[----:B------:R0:W-:Y:S04]  /*1b00*/  STS.128 [R6+0x10], RZ ;  /* 0x000010ff06007388 */ /* 0x0001e80000000c00 */
[----:B------:R0:W-:Y:S04]  /*1b10*/  STS.128 [R6+0x20], RZ ;  /* 0x000020ff06007388 */ /* 0x0001e80000000c00 */
[----:B------:R0:W-:Y:S01]  /*1b20*/  STS.128 [R6+0x30], RZ ;  /* 0x000030ff06007388 */ /* 0x0001e20000000c00 */
[----:B------:R-:W-:Y:S05]  /*1b30*/  @!P2 BRA `(.L_x_20) ;  /* 0xfffffffc00dca947 */ /* 0x000fea000383ffff */
.L_x_19:
[----:B------:R-:W-:Y:S05]  /*1b40*/  BSYNC.RECONVERGENT B4 ;  /* 0x0000000000047941 */ /* 0x000fea0003800200 */
.L_x_18:
[----:B0-----:R-:W-:Y:S01]  /*1b50*/  IADD3 R6, PT, PT, R4, -R5, RZ ;  /* 0x8000000504067210 */ /* 0x001fe20007ffe0ff */
[----:B------:R-:W-:Y:S03]  /*1b60*/  BSSY.RECONVERGENT B4, `(.L_x_21) ;  /* 0x000000c000047945 */ /* 0x000fe60003800200 */
[----:B------:R-:W-:-:S13]  /*1b70*/  ISETP.GT.AND P2, PT, R6, 0x4, PT ;  /* 0x000000040600780c */ /* 0x000fda0003f44270 */
[----:B------:R-:W-:Y:S05]  /*1b80*/  @!P2 BRA `(.L_x_22) ;  /* 0x000000000024a947 */ /* 0x000fea0003800000 */
[----:B------:R-:W0:Y:S01]  /*1b90*/  S2UR UR5, SR_CgaCtaId ;  /* 0x00000000000579c3 */ /* 0x000e220000008800 */
[----:B------:R-:W-:Y:S01]  /*1ba0*/  UMOV UR4, 0x400 ;  /* 0x0000040000047882 */ /* 0x000fe20000000000 */
[----:B------:R-:W-:Y:S02]  /*1bb0*/  LEA R6, R10, R5, 0x5 ;  /* 0x000000050a067211 */ /* 0x000fe400078e28ff */
[----:B------:R-:W-:Y:S02]  /*1bc0*/  PLOP3.LUT P0, PT, PT, PT, PT, 0x8, 0x80 ;  /* 0x000000000080781c */ /* 0x000fe40003f0e170 */
[----:B------:R-:W-:Y:S01]  /*1bd0*/  IADD3 R5, PT, PT, R5, 0x8, RZ ;  /* 0x0000000805057810 */ /* 0x000fe20007ffe0ff */
[----:B0-----:R-:W-:-:S06]  /*1be0*/  ULEA UR4, UR5, UR4, 0x18 ;  /* 0x0000000405047291 */ /* 0x001fcc000f8ec0ff */
[----:B------:R-:W-:-:S05]  /*1bf0*/  LEA R6, R6, UR4, 0x2 ;  /* 0x0000000406067c11 */ /* 0x000fca000f8e10ff */
[----:B------:R0:W-:Y:S04]  /*1c00*/  STS.128 [R6], RZ ;  /* 0x000000ff06007388 */ /* 0x0001e80000000c00 */
[----:B------:R0:W-:Y:S02]  /*1c10*/  STS.128 [R6+0x10], RZ ;  /* 0x000010ff06007388 */ /* 0x0001e40000000c00 */
.L_x_22:
[----:B------:R-:W-:Y:S05]  /*1c20*/  BSYNC.RECONVERGENT B4 ;  /* 0x0000000000047941 */ /* 0x000fea0003800200 */
.L_x_21:
[----:B------:R-:W-:-:S13]  /*1c30*/  ISETP.NE.OR P0, PT, R5, R4, P0 ;  /* 0x000000040500720c */ /* 0x000fda0000705670 */
[----:B------:R-:W-:Y:S05]  /*1c40*/  @!P0 BREAK.RELIABLE B2 ;  /* 0x0000000000028942 */ /* 0x000fea0003800100 */
[----:B------:R-:W-:Y:S05]  /*1c50*/  @!P0 BRA `(.L_x_15) ;  /* 0x0000000000288947 */ /* 0x000fea0003800000 */
.L_x_17:
[----:B------:R-:W-:Y:S05]  /*1c60*/  BSYNC.RELIABLE B2 ;  /* 0x0000000000027941 */ /* 0x000fea0003800100 */
.L_x_16:
[----:B------:R-:W1:Y:S01]  /*1c70*/  S2R R7, SR_CgaCtaId ;  /* 0x0000000000077919 */ /* 0x000e620000008800 */
[----:B0-----:R-:W-:-:S04]  /*1c80*/  MOV R6, 0x400 ;  /* 0x0000040000067802 */ /* 0x001fc80000000f00 */
[----:B-1----:R-:W-:-:S07]  /*1c90*/  LEA R6, R7, R6, 0x18 ;  /* 0x0000000607067211 */ /* 0x002fce00078ec0ff */
.L_x_23:
[----:B------:R-:W-:Y:S02]  /*1ca0*/  LEA R7, R10, R5, 0x5 ;  /* 0x000000050a077211 */ /* 0x000fe400078e28ff */
[----:B------:R-:W-:-:S03]  /*1cb0*/  IADD3 R5, PT, PT, R5, 0x4, RZ ;  /* 0x0000000405057810 */ /* 0x000fc60007ffe0ff */
[----:B------:R-:W-:Y:S01]  /*1cc0*/  IMAD R7, R7, 0x4, R6 ;  /* 0x0000000407077824 */ /* 0x000fe200078e0206 */
[----:B------:R-:W-:-:S04]  /*1cd0*/  ISETP.NE.AND P0, PT, R5, R4, PT ;  /* 0x000000040500720c */ /* 0x000fc80003f05270 */
[----:B------:R1:W-:Y:S09]  /*1ce0*/  STS.128 [R7], RZ ;  /* 0x000000ff07007388 */ /* 0x0003f20000000c00 */
[----:B-1----:R-:W-:Y:S05]  /*1cf0*/  @P0 BRA `(.L_x_23) ;  /* 0xfffffffc00e80947 */ /* 0x002fea000383ffff */
.L_x_15:
[----:B------:R-:W-:Y:S05]  /*1d00*/  BSYNC.RECONVERGENT B3 ;  /* 0x0000000000037941 */ /* 0x000fea0003800200 */
.L_x_14:
[----:B------:R-:W-:-:S13]  /*1d10*/  ISETP.NE.AND P0, PT, R9, RZ, PT ;  /* 0x000000ff0900720c */ /* 0x000fda0003f05270 */
[----:B------:R-:W-:Y:S05]  /*1d20*/  @!P0 BRA `(.L_x_2) ;  /* 0x00000000002c8947 */ /* 0x000fea0003800000 */
[----:B------:R-:W1:Y:S01]  /*1d30*/  S2UR UR5, SR_CgaCtaId ;  /* 0x00000000000579c3 */ /* 0x000e620000008800 */
[----:B------:R-:W-:Y:S01]  /*1d40*/  UMOV UR4, 0x400 ;  /* 0x0000040000047882 */ /* 0x000fe20000000000 */
[----:B------:R-:W-:Y:S02]  /*1d50*/  LEA R4, R10, R4, 0x5 ;  /* 0x000000040a047211 */ /* 0x000fe400078e28ff */
[----:B------:R-:W-:Y:S01]  /*1d60*/  ISETP.NE.AND P0, PT, R9, 0x1, PT ;  /* 0x000000010900780c */ /* 0x000fe20003f05270 */
[----:B-1----:R-:W-:-:S06]  /*1d70*/  ULEA UR4, UR5, UR4, 0x18 ;  /* 0x0000000405047291 */ /* 0x002fcc000f8ec0ff */
[----:B------:R-:W-:-:S05]  /*1d80*/  LEA R4, R4, UR4, 0x2 ;  /* 0x0000000404047c11 */ /* 0x000fca000f8e10ff */
[----:B------:R1:W-:Y:S01]  /*1d90*/  STS [R4], RZ ;  /* 0x000000ff04007388 */ /* 0x0003e20000000800 */
[----:B------:R-:W-:Y:S05]  /*1da0*/  @!P0 BRA `(.L_x_2) ;  /* 0x00000000000c8947 */ /* 0x000fea0003800000 */
[----:B------:R-:W-:Y:S01]  /*1db0*/  ISETP.NE.AND P0, PT, R9, 0x2, PT ;  /* 0x000000020900780c */ /* 0x000fe20003f05270 */
[----:B------:R2:W-:-:S12]  /*1dc0*/  STS [R4+0x4], RZ ;  /* 0x000004ff04007388 */ /* 0x0005d80000000800 */
[----:B------:R2:W-:Y:S02]  /*1dd0*/  @P0 STS [R4+0x8], RZ ;  /* 0x000008ff04000388 */ /* 0x0005e40000000800 */
.L_x_2:
[----:B------:R-:W-:Y:S05]  /*1de0*/  BSYNC.RECONVERGENT B1 ;  /* 0x0000000000017941 */ /* 0x000fea0003800200 */
.L_x_1:
[----:B------:R-:W1:Y:S01]  /*1df0*/  LDCU UR4, c[0x0][0x3ac] ;  /* 0x00007580ff0477ac */ /* 0x000e620008000800 */
[----:B------:R-:W-:Y:S01]  /*1e00*/  SHF.L.U32 R5, R17, 0x5, RZ ;  /* 0x0000000511057819 */ /* 0x000fe200000006ff */
[----:B------:R-:W-:Y:S01]  /*1e10*/  BSSY.RECONVERGENT B1, `(.L_x_24) ;  /* 0x00000e7000017945 */ /* 0x000fe20003800200 */
[----:B-12---:R-:W-:Y:S01]  /*1e20*/  MOV R4, UR4 ;  /* 0x0000000400047c02 */ /* 0x006fe20008000f00 */
[----:B------:R-:W-:Y:S03]  /*1e30*/  BAR.SYNC.DEFER_BLOCKING 0x0 ;  /* 0x0000000000007b1d */ /* 0x000fe60000010000 */
[----:B------:R-:W-:-:S13]  /*1e40*/  ISETP.EQ.OR P0, PT, R5, R4, P5 ;  /* 0x000000040500720c */ /* 0x000fda0002f02670 */
[----:B------:R-:W-:Y:S05]  /*1e50*/  @P0 BRA `(.L_x_25) ;  /* 0x0000000c00880947 */ /* 0x000fea0003800000 */
[----:B------:R-:W-:Y:S01]  /*1e60*/  VIMNMX.U32 R5, PT, PT, R16, 0x20, PT ;  /* 0x0000002010057848 */ /* 0x000fe20003fe0000 */
[----:B0-----:R-:W-:-:S03]  /*1e70*/  HFMA2 R6, -RZ, RZ, 0, 0 ;  /* 0x00000000ff067431 */ /* 0x001fc600000001ff */
[----:B------:R-:W-:-:S04]  /*1e80*/  VIMNMX.U32 R5, PT, PT, R5, 0x1, !PT ;  /* 0x0000000105057848 */ /* 0x000fc80007fe0000 */
[----:B------:R-:W-:-:S07]  /*1e90*/  LOP3.LUT R7, R5, 0x30, RZ, 0xc0, !PT ;  /* 0x0000003005077812 */ /* 0x000fce00078ec0ff */
.L_x_36:
[----:B------:R-:W-:Y:S01]  /*1ea0*/  LEA R15, R6, UR16, 0x2 ;  /* 0x00000010060f7c11 */ /* 0x000fe2000f8e10ff */
[----:B------:R-:W0:Y:S05]  /*1eb0*/  LDCU UR4, c[0x0][0x3ac] ;  /* 0x00007580ff0477ac */ /* 0x000e2a0008000800 */
[----:B------:R-:W5:Y:S01]  /*1ec0*/  LDL R15, [R15] ;  /* 0x000000000f0f7983 */ /* 0x000f620000100800 */
[----:B------:R-:W-:Y:S01]  /*1ed0*/  ISETP.GE.U32.AND P0, PT, R16, 0x10, PT ;  /* 0x000000101000780c */ /* 0x000fe20003f06070 */
[----:B------:R-:W-:Y:S01]  /*1ee0*/  BSSY.RECONVERGENT B2, `(.L_x_26) ;  /* 0x000005b000027945 */ /* 0x000fe20003800200 */
[----:B------:R-:W-:Y:S02]  /*1ef0*/  IADD3 R19, PT, PT, R6, UR6, RZ ;  /* 0x0000000606137c10 */ /* 0x000fe4000fffe0ff */
[----:B------:R-:W-:-:S02]  /*1f00*/  SHF.L.U32 R8, R17, 0x5, RZ ;  /* 0x0000000511087819 */ /* 0x000fc400000006ff */
[----:B------:R-:W-:Y:S02]  /*1f10*/  MOV R20, RZ ;  /* 0x000000ff00147202 */ /* 0x000fe40000000f00 */
[----:B0-----:R-:W-:-:S05]  /*1f20*/  MOV R4, UR4 ;  /* 0x0000000400047c02 */ /* 0x001fca0008000f00 */
[----:B------:R-:W-:Y:S01]  /*1f30*/  IMAD R19, R19, R4, R8 ;  /* 0x0000000413137224 */ /* 0x000fe200078e0208 */
[----:B------:R-:W-:Y:S06]  /*1f40*/  @!P0 BRA `(.L_x_27) ;  /* 0x0000000400508947 */ /* 0x000fec0003800000 */
[----:B------:R-:W0:Y:S01]  /*1f50*/  S2R R9, SR_CgaCtaId ;  /* 0x0000000000097919 */ /* 0x000e220000008800 */
[----:B------:R-:W-:Y:S01]  /*1f60*/  MOV R20, 0x400 ;  /* 0x0000040000147802 */ /* 0x000fe20000000f00 */
[----:B------:R-:W-:Y:S01]  /*1f70*/  BSSY.RECONVERGENT B3, `(.L_x_28) ;  /* 0x0000050000037945 */ /* 0x000fe20003800200 */
[----:B------:R-:W-:Y:S02]  /*1f80*/  MOV R22, RZ ;  /* 0x000000ff00167202 */ /* 0x000fe40000000f00 */
[----:B0-----:R-:W-:-:S07]  /*1f90*/  LEA R20, R9, R20, 0x18 ;  /* 0x0000001409147211 */ /* 0x001fce00078ec0ff */
.L_x_29:
[----:B------:R-:W0:Y:S01]  /*1fa0*/  LDC.64 R24, c[0x0][0x398] ;  /* 0x0000e600ff187b82 */ /* 0x000e220000000a00 */
[----:B------:R-:W-:-:S05]  /*1fb0*/  IADD3 R21, PT, PT, R19, R22, RZ ;  /* 0x0000001613157210 */ /* 0x000fca0007ffe0ff */
[----:B0-----:R-:W-:-:S06]  /*1fc0*/  IMAD.WIDE.U32 R26, R21, 0x4, R24 ;  /* 0x00000004151a7825 */ /* 0x001fcc00078e0018 */
[----:B------:R0:W2:Y:S01]  /*1fd0*/  LDG.E.CONSTANT R26, desc[UR12][R26.64] ;  /* 0x0000000c1a1a7981 */ /* 0x0000a2000c1e9900 */
[----:B------:R-:W-:-:S04]  /*1fe0*/  VIADD R13, R21, 0x1 ;  /* 0x00000001150d7836 */ /* 0x000fc80000000000 */
[----:B------:R-:W-:-:S06]  /*1ff0*/  IMAD.WIDE.U32 R12, R13, 0x4, R24 ;  /* 0x000000040d0c7825 */ /* 0x000fcc00078e0018 */
[----:B------:R-:W3:Y:S01]  /*2000*/  LDG.E.CONSTANT R12, desc[UR12][R12.64] ;  /* 0x0000000c0c0c7981 */ /* 0x000ee2000c1e9900 */
[C---:B------:R-:W-:Y:S02]  /*2010*/  IADD3 R14, PT, PT, R21.reuse, 0x2, RZ ;  /* 0x00000002150e7810 */ /* 0x040fe40007ffe0ff */
[----:B0-----:R-:W-:Y:S01]  /*2020*/  IADD3 R27, PT, PT, R21, 0x3, RZ ;  /* 0x00000003151b7810 */ /* 0x001fe20007ffe0ff */
[----:B------:R-:W0:Y:S02]  /*2030*/  S2R R8, SR_TID.X ;  /* 0x0000000000087919 */ /* 0x000e240000002100 */
[----:B0-----:R-:W-:-:S04]  /*2040*/  LOP3.LUT R9, R8, 0x3f0, RZ, 0xc0, !PT ;  /* 0x000003f008097812 */ /* 0x001fc800078ec0ff */
[----:B------:R-:W-:-:S04]  /*2050*/  LOP3.LUT R9, R9, 0xf, R8, 0xf8, !PT ;  /* 0x0000000f09097812 */ /* 0x000fc800078ef808 */
[----:B------:R-:W-:-:S04]  /*2060*/  LEA R23, R9, R22, 0x5 ;  /* 0x0000001609177211 */ /* 0x000fc800078e28ff */
[----:B------:R-:W-:-:S05]  /*2070*/  LEA R23, R23, R20, 0x2 ;  /* 0x0000001417177211 */ /* 0x000fca00078e10ff */
[----:B------:R-:W2:Y:S01]  /*2080*/  LDS.128 R8, [R23] ;  /* 0x0000000017087984 */ /* 0x000ea20000000c00 */
[----:B------:R-:W-:Y:S01]  /*2090*/  IADD3 R28, PT, PT, R21, 0x4, RZ ;  /* 0x00000004151c7810 */ /* 0x000fe20007ffe0ff */
[----:B--2--5:R-:W-:Y:S01]  /*20a0*/  FFMA R29, R8, R26, R15 ;  /* 0x0000001a081d7223 */ /* 0x024fe2000000000f */
[----:B------:R-:W-:-:S04]  /*20b0*/  IMAD.WIDE.U32 R14, R14, 0x4, R24 ;  /* 0x000000040e0e7825 */ /* 0x000fc800078e0018 */
[----:B------:R-:W-:Y:S01]  /*20c0*/  IMAD.WIDE.U32 R26, R27, 0x4, R24 ;  /* 0x000000041b1a7825 */ /* 0x000fe200078e0018 */
[----:B------:R-:W2:Y:S05]  /*20d0*/  LDG.E.CONSTANT R13, desc[UR12][R14.64] ;  /* 0x0000000c0e0d7981 */ /* 0x000eaa000c1e9900 */
[----:B------:R0:W4:Y:S01]  /*20e0*/  LDG.E.CONSTANT R26, desc[UR12][R26.64] ;  /* 0x0000000c1a1a7981 */ /* 0x000122000c1e9900 */
[----:B---3--:R-:W-:Y:S01]  /*20f0*/  FFMA R12, R12, R9, R29 ;  /* 0x000000090c0c7223 */ /* 0x008fe2000000001d */
[----:B------:R-:W-:Y:S01]  /*2100*/  IMAD.WIDE.U32 R28, R28, 0x4, R24 ;  /* 0x000000041c1c7825 */ /* 0x000fe200078e0018 */
[----:B------:R-:W-:-:S05]  /*2110*/  IADD3 R9, PT, PT, R21, 0x5, RZ ;  /* 0x0000000515097810 */ /* 0x000fca0007ffe0ff */
[----:B------:R-:W-:Y:S01]  /*2120*/  IMAD.WIDE.U32 R8, R9, 0x4, R24 ;  /* 0x0000000409087825 */ /* 0x000fe200078e0018 */
[----:B------:R-:W3:Y:S05]  /*2130*/  LDG.E.CONSTANT R29, desc[UR12][R28.64] ;  /* 0x0000000c1c1d7981 */ /* 0x000eea000c1e9900 */
[----:B------:R-:W3:Y:S01]  /*2140*/  LDG.E.CONSTANT R8, desc[UR12][R8.64] ;  /* 0x0000000c08087981 */ /* 0x000ee2000c1e9900 */
[----:B0-----:R-:W-:Y:S01]  /*2150*/  IADD3 R27, PT, PT, R21, 0x6, RZ ;  /* 0x00000006151b7810 */ /* 0x001fe20007ffe0ff */
[----:B--2---:R-:W-:-:S04]  /*2160*/  FFMA R13, R13, R10, R12 ;  /* 0x0000000a0d0d7223 */ /* 0x004fc8000000000c */
[----:B----4-:R-:W-:Y:S01]  /*2170*/  FFMA R11, R26, R11, R13 ;  /* 0x0000000b1a0b7223 */ /* 0x010fe2000000000d */
[----:B------:R-:W-:Y:S01]  /*2180*/  IMAD.WIDE.U32 R26, R27, 0x4, R24 ;  /* 0x000000041b1a7825 */ /* 0x000fe200078e0018 */
[----:B------:R-:W3:Y:S05]  /*2190*/  LDS.128 R12, [R23+0x10] ;  /* 0x00001000170c7984 */ /* 0x000eea0000000c00 */
[----:B------:R-:W2:Y:S01]  /*21a0*/  LDG.E.CONSTANT R27, desc[UR12][R26.64] ;  /* 0x0000000c1a1b7981 */ /* 0x000ea2000c1e9900 */
[----:B---3--:R-:W-:Y:S01]  /*21b0*/  FFMA R11, R12, R29, R11 ;  /* 0x0000001d0c0b7223 */ /* 0x008fe2000000000b */
[----:B------:R-:W-:-:S03]  /*21c0*/  IADD3 R29, PT, PT, R21, 0x7, RZ ;  /* 0x00000007151d7810 */ /* 0x000fc60007ffe0ff */
[----:B------:R-:W-:Y:S02]  /*21d0*/  FFMA R10, R8, R13, R11 ;  /* 0x0000000d080a7223 */ /* 0x000fe4000000000b */
[----:B------:R-:W-:Y:S01]  /*21e0*/  IMAD.WIDE.U32 R12, R29, 0x4, R24 ;  /* 0x000000041d0c7825 */ /* 0x000fe200078e0018 */
[----:B------:R-:W-:-:S05]  /*21f0*/  IADD3 R29, PT, PT, R21, 0x8, RZ ;  /* 0x00000008151d7810 */ /* 0x000fca0007ffe0ff */
[----:B------:R-:W-:Y:S01]  /*2200*/  IMAD.WIDE.U32 R28, R29, 0x4, R24 ;  /* 0x000000041d1c7825 */ /* 0x000fe200078e0018 */
[----:B------:R-:W3:Y:S05]  /*2210*/  LDG.E.CONSTANT R12, desc[UR12][R12.64] ;  /* 0x0000000c0c0c7981 */ /* 0x000eea000c1e9900 */
[----:B------:R-:W4:Y:S01]  /*2220*/  LDG.E.CONSTANT R29, desc[UR12][R28.64] ;  /* 0x0000000c1c1d7981 */ /* 0x000f22000c1e9900 */
[----:B--2---:R-:W-:-:S03]  /*2230*/  FFMA R14, R27, R14, R10 ;  /* 0x0000000e1b0e7223 */ /* 0x004fc6000000000a */
[----:B------:R-:W4:Y:S01]  /*2240*/  LDS.128 R8, [R23+0x20] ;  /* 0x0000200017087984 */ /* 0x000f220000000c00 */
[----:B------:R-:W-:Y:S01]  /*2250*/  IADD3 R27, PT, PT, R21, 0x9, RZ ;  /* 0x00000009151b7810 */ /* 0x000fe20007ffe0ff */
[----:B---3--:R-:W-:-:S04]  /*2260*/  FFMA R15, R12, R15, R14 ;  /* 0x0000000f0c0f7223 */ /* 0x008fc8000000000e */
[----:B----4-:R-:W-:Y:S01]  /*2270*/  FFMA R8, R8, R29, R15 ;  /* 0x0000001d08087223 */ /* 0x010fe2000000000f */
[----:B------:R-:W-:Y:S01]  /*2280*/  IMAD.WIDE.U32 R14, R27, 0x4, R24 ;  /* 0x000000041b0e7825 */ /* 0x000fe200078e0018 */
[----:B------:R-:W-:-:S05]  /*2290*/  IADD3 R27, PT, PT, R21, 0xa, RZ ;  /* 0x0000000a151b7810 */ /* 0x000fca0007ffe0ff */
[----:B------:R-:W-:Y:S01]  /*22a0*/  IMAD.WIDE.U32 R12, R27, 0x4, R24 ;  /* 0x000000041b0c7825 */ /* 0x000fe200078e0018 */
[----:B------:R-:W2:Y:S05]  /*22b0*/  LDG.E.CONSTANT R15, desc[UR12][R14.64] ;  /* 0x0000000c0e0f7981 */ /* 0x000eaa000c1e9900 */
[----:B------:R0:W3:Y:S01]  /*22c0*/  LDG.E.CONSTANT R12, desc[UR12][R12.64] ;  /* 0x0000000c0c0c7981 */ /* 0x0000e2000c1e9900 */
[C---:B------:R-:W-:Y:S01]  /*22d0*/  VIADD R27, R21.reuse, 0xb ;  /* 0x0000000b151b7836 */ /* 0x040fe20000000000 */
[C---:B------:R-:W-:Y:S02]  /*22e0*/  IADD3 R26, PT, PT, R21.reuse, 0xc, RZ ;  /* 0x0000000c151a7810 */ /* 0x040fe40007ffe0ff */
[----:B------:R-:W-:-:S02]  /*22f0*/  IADD3 R28, PT, PT, R21, 0xd, RZ ;  /* 0x0000000d151c7810 */ /* 0x000fc40007ffe0ff */
[C---:B0-----:R-:W-:Y:S02]  /*2300*/  IADD3 R13, PT, PT, R21.reuse, 0xe, RZ ;  /* 0x0000000e150d7810 */ /* 0x041fe40007ffe0ff */
[----:B------:R-:W-:Y:S01]  /*2310*/  IADD3 R21, PT, PT, R21, 0xf, RZ ;  /* 0x0000000f15157810 */ /* 0x000fe20007ffe0ff */
[----:B--2---:R-:W-:-:S04]  /*2320*/  FFMA R9, R15, R9, R8 ;  /* 0x000000090f097223 */ /* 0x004fc80000000008 */
[----:B---3--:R-:W-:Y:S01]  /*2330*/  FFMA R29, R12, R10, R9 ;  /* 0x0000000a0c1d7223 */ /* 0x008fe20000000009 */
[----:B------:R-:W-:-:S04]  /*2340*/  IMAD.WIDE.U32 R8, R27, 0x4, R24 ;  /* 0x000000041b087825 */ /* 0x000fc800078e0018 */
[--C-:B------:R-:W-:Y:S01]  /*2350*/  IMAD.WIDE.U32 R26, R26, 0x4, R24.reuse ;  /* 0x000000041a1a7825 */ /* 0x100fe200078e0018 */
[----:B------:R0:W2:Y:S05]  /*2360*/  LDG.E.CONSTANT R10, desc[UR12][R8.64] ;  /* 0x0000000c080a7981 */ /* 0x0000aa000c1e9900 */
[----:B------:R-:W3:Y:S01]  /*2370*/  LDG.E.CONSTANT R27, desc[UR12][R26.64] ;  /* 0x0000000c1a1b7981 */ /* 0x000ee2000c1e9900 */
[----:B0-----:R-:W-:-:S05]  /*2380*/  IMAD.WIDE.U32 R8, R28, 0x4, R24 ;  /* 0x000000041c087825 */ /* 0x001fca00078e0018 */
[----:B------:R0:W4:Y:S02]  /*2390*/  LDG.E.CONSTANT R26, desc[UR12][R8.64] ;  /* 0x0000000c081a7981 */ /* 0x000124000c1e9900 */
[--C-:B0-----:R-:W-:Y:S02]  /*23a0*/  IMAD.WIDE.U32 R8, R13, 0x4, R24.reuse ;  /* 0x000000040d087825 */ /* 0x101fe400078e0018 */
[----:B------:R-:W3:Y:S02]  /*23b0*/  LDS.128 R12, [R23+0x30] ;  /* 0x00003000170c7984 */ /* 0x000ee40000000c00 */
[----:B------:R-:W-:Y:S02]  /*23c0*/  IMAD.WIDE.U32 R24, R21, 0x4, R24 ;  /* 0x0000000415187825 */ /* 0x000fe400078e0018 */
[----:B------:R-:W4:Y:S04]  /*23d0*/  LDG.E.CONSTANT R21, desc[UR12][R8.64] ;  /* 0x0000000c08157981 */ /* 0x000f28000c1e9900 */
[----:B------:R-:W4:Y:S01]  /*23e0*/  LDG.E.CONSTANT R24, desc[UR12][R24.64] ;  /* 0x0000000c18187981 */ /* 0x000f22000c1e9900 */
[----:B------:R-:W-:-:S04]  /*23f0*/  IADD3 R22, PT, PT, R22, 0x10, RZ ;  /* 0x0000001016167810 */ /* 0x000fc80007ffe0ff */
[----:B------:R-:W-:Y:S01]  /*2400*/  ISETP.NE.AND P0, PT, R22, R7, PT ;  /* 0x000000071600720c */ /* 0x000fe20003f05270 */
[----:B--2---:R-:W-:-:S04]  /*2410*/  FFMA R11, R10, R11, R29 ;  /* 0x0000000b0a0b7223 */ /* 0x004fc8000000001d */
[----:B---3--:R-:W-:-:S04]  /*2420*/  FFMA R11, R12, R27, R11 ;  /* 0x0000001b0c0b7223 */ /* 0x008fc8000000000b */
[----:B----4-:R-:W-:-:S04]  /*2430*/  FFMA R26, R26, R13, R11 ;  /* 0x0000000d1a1a7223 */ /* 0x010fc8000000000b */
[----:B------:R-:W-:-:S04]  /*2440*/  FFMA R21, R21, R14, R26 ;  /* 0x0000000e15157223 */ /* 0x000fc8000000001a */
[----:B------:R-:W-:Y:S01]  /*2450*/  FFMA R15, R24, R15, R21 ;  /* 0x0000000f180f7223 */ /* 0x000fe20000000015 */
[----:B------:R-:W-:Y:S06]  /*2460*/  @P0 BRA `(.L_x_29) ;  /* 0xfffffff800cc0947 */ /* 0x000fec000383ffff */
[----:B------:R-:W-:Y:S05]  /*2470*/  BSYNC.RECONVERGENT B3 ;  /* 0x0000000000037941 */ /* 0x000fea0003800200 */
.L_x_28:
[----:B------:R-:W-:-:S07]  /*2480*/  MOV R20, R7 ;  /* 0x0000000700147202 */ /* 0x000fce0000000f00 */
.L_x_27:
[----:B------:R-:W-:Y:S05]  /*2490*/  BSYNC.RECONVERGENT B2 ;  /* 0x0000000000027941 */ /* 0x000fea0003800200 */
.L_x_26:
[----:B------:R-:W-:Y:S01]  /*24a0*/  LOP3.LUT R8, R5, 0xf, RZ, 0xc0, !PT ;  /* 0x0000000f05087812 */ /* 0x000fe200078ec0ff */
[----:B------:R-:W-:Y:S03]  /*24b0*/  BSSY.RECONVERGENT B2, `(.L_x_30) ;  /* 0x0000073000027945 */ /* 0x000fe60003800200 */
[----:B------:R-:W-:-:S13]  /*24c0*/  ISETP.NE.AND P0, PT, R8, RZ, PT ;  /* 0x000000ff0800720c */ /* 0x000fda0003f05270 */
[----:B------:R-:W-:Y:S05]  /*24d0*/  @!P0 BRA `(.L_x_31) ;  /* 0x0000000400c08947 */ /* 0x000fea0003800000 */
[----:B------:R-:W-:Y:S01]  /*24e0*/  IADD3 R8, PT, PT, R8, -0x1, RZ ;  /* 0xffffffff08087810 */ /* 0x000fe20007ffe0ff */
[----:B------:R-:W-:Y:S03]  /*24f0*/  BSSY.RECONVERGENT B3, `(.L_x_32) ;  /* 0x000002f000037945 */ /* 0x000fe60003800200 */
[----:B------:R-:W-:-:S13]  /*2500*/  ISETP.GE.U32.AND P0, PT, R8, 0x7, PT ;  /* 0x000000070800780c */ /* 0x000fda0003f06070 */
[----:B------:R-:W-:Y:S05]  /*2510*/  @!P0 BRA `(.L_x_33) ;  /* 0x0000000000b08947 */ /* 0x000fea0003800000 */
[----:B------:R-:W0:Y:S01]  /*2520*/  LDC.64 R12, c[0x0][0x398] ;  /* 0x0000e600ff0c7b82 */ /* 0x000e220000000a00 */
[----:B------:R-:W-:-:S04]  /*2530*/  IADD3 R25, PT, PT, R19, R20, RZ ;  /* 0x0000001413197210 */ /* 0x000fc80007ffe0ff */
[C---:B------:R-:W-:Y:S01]  /*2540*/  IADD3 R23, PT, PT, R25.reuse, 0x1, RZ ;  /* 0x0000000119177810 */ /* 0x040fe20007ffe0ff */
[----:B0-----:R-:W-:-:S04]  /*2550*/  IMAD.WIDE.U32 R26, R25, 0x4, R12 ;  /* 0x00000004191a7825 */ /* 0x001fc800078e000c */
[----:B------:R-:W-:Y:S02]  /*2560*/  IMAD.WIDE.U32 R22, R23, 0x4, R12 ;  /* 0x0000000417167825 */ /* 0x000fe400078e000c */
[----:B------:R0:W2:Y:S04]  /*2570*/  LDG.E.CONSTANT R26, desc[UR12][R26.64] ;  /* 0x0000000c1a1a7981 */ /* 0x0000a8000c1e9900 */
[----:B------:R1:W3:Y:S01]  /*2580*/  LDG.E.CONSTANT R22, desc[UR12][R22.64] ;  /* 0x0000000c16167981 */ /* 0x0002e2000c1e9900 */
[----:B------:R-:W4:Y:S01]  /*2590*/  S2UR UR5, SR_CgaCtaId ;  /* 0x00000000000579c3 */ /* 0x000f220000008800 */
[----:B------:R-:W-:Y:S01]  /*25a0*/  UMOV UR4, 0x400 ;  /* 0x0000040000047882 */ /* 0x000fe20000000000 */
[C---:B------:R-:W-:Y:S01]  /*25b0*/  IADD3 R29, PT, PT, R25.reuse, 0x2, RZ ;  /* 0x00000002191d7810 */ /* 0x040fe20007ffe0ff */
[----:B------:R-:W4:Y:S01]  /*25c0*/  S2R R8, SR_TID.X ;  /* 0x0000000000087919 */ /* 0x000f220000002100 */
[----:B0-----:R-:W-:-:S03]  /*25d0*/  VIADD R27, R25, 0x3 ;  /* 0x00000003191b7836 */ /* 0x001fc60000000000 */
[----:B------:R-:W-:Y:S01]  /*25e0*/  IMAD.WIDE.U32 R28, R29, 0x4, R12 ;  /* 0x000000041d1c7825 */ /* 0x000fe200078e000c */
[----:B-1----:R-:W-:-:S04]  /*25f0*/  IADD3 R23, PT, PT, R25, 0x4, RZ ;  /* 0x0000000419177810 */ /* 0x002fc80007ffe0ff */
[----:B------:R0:W3:Y:S01]  /*2600*/  LDG.E.CONSTANT R21, desc[UR12][R28.64] ;  /* 0x0000000c1c157981 */ /* 0x0000e2000c1e9900 */
[----:B----4-:R-:W-:Y:S01]  /*2610*/  ULEA UR4, UR5, UR4, 0x18 ;  /* 0x0000000405047291 */ /* 0x010fe2000f8ec0ff */
[----:B------:R-:W-:-:S04]  /*2620*/  LOP3.LUT R9, R8, 0x3f0, RZ, 0xc0, !PT ;  /* 0x000003f008097812 */ /* 0x000fc800078ec0ff */
[----:B------:R-:W-:-:S04]  /*2630*/  LOP3.LUT R9, R9, 0xf, R8, 0xf8, !PT ;  /* 0x0000000f09097812 */ /* 0x000fc800078ef808 */
[----:B------:R-:W-:-:S04]  /*2640*/  LEA R14, R9, R20, 0x5 ;  /* 0x00000014090e7211 */ /* 0x000fc800078e28ff */
[----:B------:R-:W-:-:S05]  /*2650*/  LEA R14, R14, UR4, 0x2 ;  /* 0x000000040e0e7c11 */ /* 0x000fca000f8e10ff */
[----:B------:R-:W2:Y:S02]  /*2660*/  LDS.128 R8, [R14] ;  /* 0x000000000e087984 */ /* 0x000ea40000000c00 */
[----:B--2--5:R-:W-:Y:S01]  /*2670*/  FFMA R15, R8, R26, R15 ;  /* 0x0000001a080f7223 */ /* 0x024fe2000000000f */
[----:B------:R-:W-:-:S04]  /*2680*/  IMAD.WIDE.U32 R26, R27, 0x4, R12 ;  /* 0x000000041b1a7825 */ /* 0x000fc800078e000c */
[----:B---3--:R-:W-:Y:S01]  /*2690*/  FFMA R24, R22, R9, R15 ;  /* 0x0000000916187223 */ /* 0x008fe2000000000f */
[----:B------:R-:W-:Y:S01]  /*26a0*/  IADD3 R9, PT, PT, R25, 0x5, RZ ;  /* 0x0000000519097810 */ /* 0x000fe20007ffe0ff */
[--C-:B------:R-:W-:Y:S01]  /*26b0*/  IMAD.WIDE.U32 R22, R23, 0x4, R12.reuse ;  /* 0x0000000417167825 */ /* 0x100fe200078e000c */
[----:B------:R-:W2:Y:S01]  /*26c0*/  LDG.E.CONSTANT R26, desc[UR12][R26.64] ;  /* 0x0000000c1a1a7981 */ /* 0x000ea2000c1e9900 */
[----:B------:R-:W-:Y:S02]  /*26d0*/  IADD3 R15, PT, PT, R25, 0x6, RZ ;  /* 0x00000006190f7810 */ /* 0x000fe40007ffe0ff */
[--C-:B------:R-:W-:Y:S01]  /*26e0*/  IMAD.WIDE.U32 R8, R9, 0x4, R12.reuse ;  /* 0x0000000409087825 */ /* 0x100fe200078e000c */
[----:B------:R-:W-:Y:S01]  /*26f0*/  IADD3 R25, PT, PT, R25, 0x7, RZ ;  /* 0x0000000719197810 */ /* 0x000fe20007ffe0ff */
[----:B------:R-:W3:Y:S04]  /*2700*/  LDG.E.CONSTANT R23, desc[UR12][R22.64] ;  /* 0x0000000c16177981 */ /* 0x000ee8000c1e9900 */
[--C-:B0-----:R-:W-:Y:S01]  /*2710*/  IMAD.WIDE.U32 R28, R25, 0x4, R12.reuse ;  /* 0x00000004191c7825 */ /* 0x101fe200078e000c */
[----:B------:R0:W4:Y:S05]  /*2720*/  LDG.E.CONSTANT R22, desc[UR12][R8.64] ;  /* 0x0000000c08167981 */ /* 0x00012a000c1e9900 */
[----:B------:R-:W4:Y:S01]  /*2730*/  LDG.E.CONSTANT R28, desc[UR12][R28.64] ;  /* 0x0000000c1c1c7981 */ /* 0x000f22000c1e9900 */
[----:B0-----:R-:W-:-:S03]  /*2740*/  IMAD.WIDE.U32 R8, R15, 0x4, R12 ;  /* 0x000000040f087825 */ /* 0x001fc600078e000c */
[----:B------:R-:W3:Y:S04]  /*2750*/  LDS.128 R12, [R14+0x10] ;  /* 0x000010000e0c7984 */ /* 0x000ee80000000c00 */
[----:B------:R-:W4:Y:S01]  /*2760*/  LDG.E.CONSTANT R25, desc[UR12][R8.64] ;  /* 0x0000000c08197981 */ /* 0x000f22000c1e9900 */
[----:B------:R-:W-:Y:S01]  /*2770*/  FFMA R21, R21, R10, R24 ;  /* 0x0000000a15157223 */ /* 0x000fe20000000018 */
[----:B------:R-:W-:-:S03]  /*2780*/  IADD3 R20, PT, PT, R20, 0x8, RZ ;  /* 0x0000000814147810 */ /* 0x000fc60007ffe0ff */
[----:B--2---:R-:W-:-:S04]  /*2790*/  FFMA R11, R26, R11, R21 ;  /* 0x0000000b1a0b7223 */ /* 0x004fc80000000015 */
[----:B---3--:R-:W-:-:S04]  /*27a0*/  FFMA R11, R12, R23, R11 ;  /* 0x000000170c0b7223 */ /* 0x008fc8000000000b */
[----:B----4-:R-:W-:-:S04]  /*27b0*/  FFMA R22, R22, R13, R11 ;  /* 0x0000000d16167223 */ /* 0x010fc8000000000b */
[----:B------:R-:W-:-:S04]  /*27c0*/  FFMA R25, R25, R14, R22 ;  /* 0x0000000e19197223 */ /* 0x000fc80000000016 */
[----:B------:R-:W-:-:S07]  /*27d0*/  FFMA R15, R28, R15, R25 ;  /* 0x0000000f1c0f7223 */ /* 0x000fce0000000019 */
.L_x_33:
[----:B------:R-:W-:Y:S05]  /*27e0*/  BSYNC.RECONVERGENT B3 ;  /* 0x0000000000037941 */ /* 0x000fea0003800200 */
.L_x_32:
[----:B------:R-:W-:-:S04]  /*27f0*/  LOP3.LUT R8, R5, 0x7, RZ, 0xc0, !PT ;  /* 0x0000000705087812 */ /* 0x000fc800078ec0ff */
        /* <DEDUP_REMOVED lines=8> */
[C---:B------:R-:W-:Y:S02]  /*2880*/  IADD3 R9, PT, PT, R13.reuse, 0x1, RZ ;  /* 0x000000010d097810 */ /* 0x040fe40007ffe0ff */
[C---:B------:R-:W-:Y:S02]  /*2890*/  IADD3 R21, PT, PT, R13.reuse, 0x2, RZ ;  /* 0x000000020d157810 */ /* 0x040fe40007ffe0ff */
[C---:B------:R-:W-:Y:S01]  /*28a0*/  IADD3 R25, PT, PT, R13.reuse, 0x3, RZ ;  /* 0x000000030d197810 */ /* 0x040fe20007ffe0ff */
[----:B0-----:R-:W-:-:S04]  /*28b0*/  IMAD.WIDE.U32 R22, R13, 0x4, R10 ;  /* 0x000000040d167825 */ /* 0x001fc800078e000a */
[--C-:B------:R-:W-:Y:S02]  /*28c0*/  IMAD.WIDE.U32 R8, R9, 0x4, R10.reuse ;  /* 0x0000000409087825 */ /* 0x100fe400078e000a */
[----:B------:R-:W2:Y:S02]  /*28d0*/  LDG.E.CONSTANT R22, desc[UR12][R22.64] ;  /* 0x0000000c16167981 */ /* 0x000ea4000c1e9900 */
[--C-:B------:R-:W-:Y:S02]  /*28e0*/  IMAD.WIDE.U32 R12, R21, 0x4, R10.reuse ;  /* 0x00000004150c7825 */ /* 0x100fe400078e000a */
[----:B------:R0:W3:Y:S02]  /*28f0*/  LDG.E.CONSTANT R14, desc[UR12][R8.64] ;  /* 0x0000000c080e7981 */ /* 0x0000e4000c1e9900 */
[----:B------:R-:W-:Y:S02]  /*2900*/  IMAD.WIDE.U32 R24, R25, 0x4, R10 ;  /* 0x0000000419187825 */ /* 0x000fe400078e000a */
[----:B------:R-:W4:Y:S04]  /*2910*/  LDG.E.CONSTANT R13, desc[UR12][R12.64] ;  /* 0x0000000c0c0d7981 */ /* 0x000f28000c1e9900 */
[----:B------:R-:W4:Y:S01]  /*2920*/  LDG.E.CONSTANT R24, desc[UR12][R24.64] ;  /* 0x0000000c18187981 */ /* 0x000f22000c1e9900 */
[----:B------:R-:W1:Y:S01]  /*2930*/  S2UR UR5, SR_CgaCtaId ;  /* 0x00000000000579c3 */ /* 0x000e620000008800 */
[----:B------:R-:W-:Y:S01]  /*2940*/  UMOV UR4, 0x400 ;  /* 0x0000040000047882 */ /* 0x000fe20000000000 */
[----:B------:R-:W0:Y:S01]  /*2950*/  S2R R10, SR_TID.X ;  /* 0x00000000000a7919 */ /* 0x000e220000002100 */
[----:B-1----:R-:W-:Y:S01]  /*2960*/  ULEA UR4, UR5, UR4, 0x18 ;  /* 0x0000000405047291 */ /* 0x002fe2000f8ec0ff */
[----:B0-----:R-:W-:-:S04]  /*2970*/  LOP3.LUT R11, R10, 0x3f0, RZ, 0xc0, !PT ;  /* 0x000003f00a0b7812 */ /* 0x001fc800078ec0ff */
[----:B------:R-:W-:-:S04]  /*2980*/  LOP3.LUT R11, R11, 0xf, R10, 0xf8, !PT ;  /* 0x0000000f0b0b7812 */ /* 0x000fc800078ef80a */
[----:B------:R-:W-:Y:S01]  /*2990*/  LEA R10, R11, R20, 0x5 ;  /* 0x000000140b0a7211 */ /* 0x000fe200078e28ff */
[----:B------:R-:W-:-:S03]  /*29a0*/  VIADD R20, R20, 0x4 ;  /* 0x0000000414147836 */ /* 0x000fc60000000000 */
[----:B------:R-:W-:-:S06]  /*29b0*/  LEA R10, R10, UR4, 0x2 ;  /* 0x000000040a0a7c11 */ /* 0x000fcc000f8e10ff */
[----:B------:R-:W2:Y:S02]  /*29c0*/  LDS.128 R8, [R10] ;  /* 0x000000000a087984 */ /* 0x000ea40000000c00 */
[----:B--2--5:R-:W-:-:S04]  /*29d0*/  FFMA R15, R8, R22, R15 ;  /* 0x00000016080f7223 */ /* 0x024fc8000000000f */
[----:B---3--:R-:W-:-:S04]  /*29e0*/  FFMA R14, R14, R9, R15 ;  /* 0x000000090e0e7223 */ /* 0x008fc8000000000f */
[----:B----4-:R-:W-:-:S04]  /*29f0*/  FFMA R13, R13, R10, R14 ;  /* 0x0000000a0d0d7223 */ /* 0x010fc8000000000e */
[----:B------:R-:W-:-:S07]  /*2a00*/  FFMA R15, R24, R11, R13 ;  /* 0x0000000b180f7223 */ /* 0x000fce000000000d */
.L_x_35:
[----:B------:R-:W-:Y:S05]  /*2a10*/  BSYNC.RECONVERGENT B3 ;  /* 0x0000000000037941 */ /* 0x000fea0003800200 */
.L_x_34:
[----:B------:R-:W-:-:S04]  /*2a20*/  LOP3.LUT R14, R5, 0x3, RZ, 0xc0, !PT ;  /* 0x00000003050e7812 */ /* 0x000fc800078ec0ff */
[----:B------:R-:W-:-:S13]  /*2a30*/  ISETP.NE.AND P0, PT, R14, RZ, PT ;  /* 0x000000ff0e00720c */ /* 0x000fda0003f05270 */
[----:B------:R-:W-:Y:S05]  /*2a40*/  @!P0 BRA `(.L_x_31) ;  /* 0x0000000000648947 */ /* 0x000fea0003800000 */
[----:B------:R-:W0:Y:S01]  /*2a50*/  LDC.64 R12, c[0x0][0x398] ;  /* 0x0000e600ff0c7b82 */ /* 0x000e220000000a00 */
[----:B------:R-:W-:-:S05]  /*2a60*/  IADD3 R19, PT, PT, R19, R20, RZ ;  /* 0x0000001413137210 */ /* 0x000fca0007ffe0ff */
[----:B0-----:R-:W-:-:S06]  /*2a70*/  IMAD.WIDE.U32 R22, R19, 0x4, R12 ;  /* 0x0000000413167825 */ /* 0x001fcc00078e000c */
[----:B------:R-:W2:Y:S01]  /*2a80*/  LDG.E.CONSTANT R22, desc[UR12][R22.64] ;  /* 0x0000000c16167981 */ /* 0x000ea2000c1e9900 */
[----:B------:R-:W0:Y:S01]  /*2a90*/  S2UR UR5, SR_CgaCtaId ;  /* 0x00000000000579c3 */ /* 0x000e220000008800 */
[----:B------:R-:W-:Y:S01]  /*2aa0*/  UMOV UR4, 0x400 ;  /* 0x0000040000047882 */ /* 0x000fe20000000000 */
[----:B------:R-:W-:Y:S01]  /*2ab0*/  ISETP.NE.AND P0, PT, R14, 0x1, PT ;  /* 0x000000010e00780c */ /* 0x000fe20003f05270 */
[----:B------:R-:W1:Y:S01]  /*2ac0*/  S2R R8, SR_TID.X ;  /* 0x0000000000087919 */ /* 0x000e620000002100 */
[----:B0-----:R-:W-:Y:S01]  /*2ad0*/  ULEA UR4, UR5, UR4, 0x18 ;  /* 0x0000000405047291 */ /* 0x001fe2000f8ec0ff */
[----:B-1----:R-:W-:-:S04]  /*2ae0*/  LOP3.LUT R9, R8, 0x3f0, RZ, 0xc0, !PT ;  /* 0x000003f008097812 */ /* 0x002fc800078ec0ff */
[----:B------:R-:W-:-:S04]  /*2af0*/  LOP3.LUT R9, R9, 0xf, R8, 0xf8, !PT ;  /* 0x0000000f09097812 */ /* 0x000fc800078ef808 */
[----:B------:R-:W-:-:S04]  /*2b00*/  LEA R8, R9, R20, 0x5 ;  /* 0x0000001409087211 */ /* 0x000fc800078e28ff */
[----:B------:R-:W-:-:S06]  /*2b10*/  LEA R8, R8, UR4, 0x2 ;  /* 0x0000000408087c11 */ /* 0x000fcc000f8e10ff */
[----:B------:R-:W2:Y:S02]  /*2b20*/  LDS.128 R8, [R8] ;  /* 0x0000000008087984 */ /* 0x000ea40000000c00 */
[----:B--2--5:R-:W-:Y:S01]  /*2b30*/  FFMA R15, R8, R22, R15 ;  /* 0x00000016080f7223 */ /* 0x024fe2000000000f */
[----:B------:R-:W-:Y:S06]  /*2b40*/  @!P0 BRA `(.L_x_31) ;  /* 0x0000000000248947 */ /* 0x000fec0003800000 */
[----:B------:R-:W-:Y:S02]  /*2b50*/  ISETP.NE.AND P0, PT, R14, 0x2, PT ;  /* 0x000000020e00780c */ /* 0x000fe40003f05270 */
[----:B------:R-:W-:-:S05]  /*2b60*/  IADD3 R21, PT, PT, R19, 0x1, RZ ;  /* 0x0000000113157810 */ /* 0x000fca0007ffe0ff */
[----:B------:R-:W-:-:S06]  /*2b70*/  IMAD.WIDE.U32 R20, R21, 0x4, R12 ;  /* 0x0000000415147825 */ /* 0x000fcc00078e000c */
[----:B------:R-:W-:Y:S01]  /*2b80*/  @P0 IADD3 R19, PT, PT, R19, 0x2, RZ ;  /* 0x0000000213130810 */ /* 0x000fe20007ffe0ff */
[----:B------:R-:W2:Y:S04]  /*2b90*/  LDG.E.CONSTANT R20, desc[UR12][R20.64] ;  /* 0x0000000c14147981 */ /* 0x000ea8000c1e9900 */
[----:B------:R-:W-:-:S06]  /*2ba0*/  @P0 IMAD.WIDE.U32 R12, R19, 0x4, R12 ;  /* 0x00000004130c0825 */ /* 0x000fcc00078e000c */
[----:B------:R-:W3:Y:S01]  /*2bb0*/  @P0 LDG.E.CONSTANT R12, desc[UR12][R12.64] ;  /* 0x0000000c0c0c0981 */ /* 0x000ee2000c1e9900 */
[----:B--2---:R-:W-:-:S04]  /*2bc0*/  FFMA R15, R20, R9, R15 ;  /* 0x00000009140f7223 */ /* 0x004fc8000000000f */
[----:B---3--:R-:W-:-:S07]  /*2bd0*/  @P0 FFMA R15, R12, R10, R15 ;  /* 0x0000000a0c0f0223 */ /* 0x008fce000000000f */
.L_x_31:
[----:B------:R-:W-:Y:S05]  /*2be0*/  BSYNC.RECONVERGENT B2 ;  /* 0x0000000000027941 */ /* 0x000fea0003800200 */
.L_x_30:
[----:B------:R-:W0:Y:S01]  /*2bf0*/  LDCU UR4, c[0x0][0x3b0] ;  /* 0x00007600ff0477ac */ /* 0x000e220008000800 */
[C---:B------:R-:W-:Y:S02]  /*2c00*/  LEA R10, R6.reuse, UR16, 0x2 ;  /* 0x00000010060a7c11 */ /* 0x040fe4000f8e10ff */
[C---:B------:R-:W-:Y:S02]  /*2c10*/  IADD3 R8, PT, PT, R6.reuse, UR6, RZ ;  /* 0x0000000606087c10 */ /* 0x040fe4000fffe0ff */
[----:B------:R-:W-:Y:S01]  /*2c20*/  ISETP.LT.U32.AND P2, PT, R6, 0x1f, PT ;  /* 0x0000001f0600780c */ /* 0x000fe20003f41070 */
[----:B-----5:R1:W-:Y:S01]  /*2c30*/  STL [R10], R15 ;  /* 0x0000000f0a007387 */ /* 0x0203e20000100800 */
[----:B------:R-:W-:Y:S02]  /*2c40*/  IADD3 R8, PT, PT, R8, 0x1, RZ ;  /* 0x0000000108087810 */ /* 0x000fe40007ffe0ff */
[----:B------:R-:W-:Y:S02]  /*2c50*/  IADD3 R6, PT, PT, R6, 0x1, RZ ;  /* 0x0000000106067810 */ /* 0x000fe40007ffe0ff */
[----:B0-----:R-:W-:-:S13]  /*2c60*/  ISETP.GE.U32.AND P0, PT, R8, UR4, PT ;  /* 0x0000000408007c0c */ /* 0x001fda000bf06070 */
[----:B-1----:R-:W-:Y:S05]  /*2c70*/  @!P0 BRA P2, `(.L_x_36) ;  /* 0xfffffff000888947 */ /* 0x002fea000103ffff */
.L_x_25:
[----:B------:R-:W-:Y:S05]  /*2c80*/  BSYNC.RECONVERGENT B1 ;  /* 0x0000000000017941 */ /* 0x000fea0003800200 */
.L_x_24:
[----:B------:R-:W-:Y:S01]  /*2c90*/  IADD3 R4, PT, PT, R4, 0x1f, RZ ;  /* 0x0000001f04047810 */ /* 0x000fe20007ffe0ff */
[----:B------:R-:W-:Y:S01]  /*2ca0*/  BAR.SYNC.DEFER_BLOCKING 0x0 ;  /* 0x0000000000007b1d */ /* 0x000fe20000010000 */
[----:B------:R-:W-:Y:S02]  /*2cb0*/  IADD3 R17, PT, PT, R17, 0x1, RZ ;  /* 0x0000000111117810 */ /* 0x000fe40007ffe0ff */
[----:B------:R-:W-:Y:S02]  /*2cc0*/  SHF.R.U32.HI R4, RZ, 0x5, R4 ;  /* 0x00000005ff047819 */ /* 0x000fe40000011604 */
[----:B------:R-:W-:Y:S02]  /*2cd0*/  IADD3 R16, PT, PT, R16, -0x20, RZ ;  /* 0xffffffe010107810 */ /* 0x000fe40007ffe0ff */
[----:B------:R-:W-:-:S13]  /*2ce0*/  ISETP.NE.AND P0, PT, R17, R4, PT ;  /* 0x000000041100720c */ /* 0x000fda0003f05270 */
[----:B------:R-:W-:Y:S05]  /*2cf0*/  @P0 BRA `(.L_x_37) ;  /* 0xffffffd800840947 */ /* 0x000fea000383ffff */
[----:B------:R-:W-:Y:S05]  /*2d00*/  BSYNC.RECONVERGENT B0 ;  /* 0x0000000000007941 */ /* 0x000fea0003800200 */
.L_x_0:
[----:B------:R-:W1:Y:S01]  /*2d10*/  LDCU UR15, c[0x0][0x3b0] ;  /* 0x00007600ff0f77ac */ /* 0x000e620008000800 */
[----:B------:R-:W-:Y:S02]  /*2d20*/  ISETP.GE.U32.AND P0, PT, R2, UR7, PT ;  /* 0x0000000702007c0c */ /* 0x000fe4000bf06070 */
[----:B------:R-:W-:Y:S02]  /*2d30*/  MOV R4, UR6 ;  /* 0x0000000600047c02 */ /* 0x000fe40008000f00 */
[----:B------:R-:W-:-:S04]  /*2d40*/  ISETP.GE.U32.OR P0, PT, R0, R3, P0 ;  /* 0x000000030000720c */ /* 0x000fc80000706470 */
[----:B-1----:R-:W-:-:S13]  /*2d50*/  ISETP.GE.U32.OR P0, PT, R4, UR15, P0 ;  /* 0x0000000f04007c0c */ /* 0x002fda0008706470 */
[----:B------:R-:W-:Y:S05]  /*2d60*/  @P0 EXIT ;  /* 0x000000000000094d */ /* 0x000fea0003800000 */
[----:B------:R-:W1:Y:S02]  /*2d70*/  LDCU.64 UR4, c[0x0][0x3a0] ;  /* 0x00007400ff0477ac */ /* 0x000e640008000a00 */
[----:B-1----:R-:W-:-:S04]  /*2d80*/  UISETP.NE.U32.AND UP0, UPT, UR4, URZ, UPT ;  /* 0x000000ff0400728c */ /* 0x002fc8000bf05070 */
[----:B------:R-:W-:-:S09]  /*2d90*/  UISETP.NE.AND.EX UP0, UPT, UR5, URZ, UPT, UP0 ;  /* 0x000000ff0500728c */ /* 0x000fd2000bf05300 */
[----:B------:R-:W-:Y:S05]  /*2da0*/  BRA.U UP0, `(.L_x_38) ;  /* 0x0000000900ec7547 */ /* 0x000fea000b800000 */
[----:B------:R-:W-:-:S04]  /*2db0*/  ULOP3.LUT UR4, URZ, UR6, URZ, 0x33, !UPT ;  /* 0x00000006ff047292 */ /* 0x000fc8000f8e33ff */
[----:B------:R-:W-:-:S04]  /*2dc0*/  UIADD3 UR4, UPT, UPT, UR4, UR15, URZ ;  /* 0x0000000f04047290 */ /* 0x000fc8000fffe0ff */
[----:B------:R-:W-:-:S04]  /*2dd0*/  UISETP.LT.U32.AND UP0, UPT, UR4, 0x1f, UPT ;  /* 0x0000001f0400788c */ /* 0x000fc8000bf01070 */
[----:B------:R-:W-:Y:S02]  /*2de0*/  USEL UR5, UR4, 0x1f, UP0 ;  /* 0x0000001f04057887 */ /* 0x000fe40008000000 */
[----:B------:R-:W-:Y:S02]  /*2df0*/  UISETP.GE.U32.AND UP0, UPT, UR4, 0x3, UPT ;  /* 0x000000030400788c */ /* 0x000fe4000bf06070 */
[----:B------:R-:W-:Y:S01]  /*2e00*/  UIADD3 UR5, UPT, UPT, UR5, 0x1, URZ ;  /* 0x0000000105057890 */ /* 0x000fe2000fffe0ff */
[----:B------:R-:W-:-:S03]  /*2e10*/  UMOV UR4, URZ ;  /* 0x000000ff00047c82 */ /* 0x000fc60008000000 */
[----:B------:R-:W-:-:S03]  /*2e20*/  ULOP3.LUT UR8, UR5, 0x3, URZ, 0xc0, !UPT ;  /* 0x0000000305087892 */ /* 0x000fc6000f8ec0ff */
[----:B------:R-:W-:Y:S09]  /*2e30*/  BRA.U !UP0, `(.L_x_39) ;  /* 0x0000000908807547 */ /* 0x000ff2000b800000 */
[----:B------:R-:W1:Y:S01]  /*2e40*/  LDC.64 R22, c[0x0][0x380] ;  /* 0x0000e000ff167b82 */ /* 0x000e620000000a00 */
[----:B------:R-:W-:Y:S01]  /*2e50*/  ULOP3.LUT UR4, UR5, 0x3c, URZ, 0xc0, !UPT ;  /* 0x0000003c05047892 */ /* 0x000fe2000f8ec0ff */
[----:B------:R-:W-:Y:S01]  /*2e60*/  IMAD.MOV.U32 R20, RZ, RZ, R1 ;  /* 0x000000ffff147224 */ /* 0x000fe200078e0001 */
[----:B------:R-:W-:Y:S02]  /*2e70*/  UIMAD UR9, UR14, UR15, UR6 ;  /* 0x0000000f0e0972a4 */ /* 0x000fe4000f8e0206 */
[----:B------:R-:W-:Y:S01]  /*2e80*/  UIADD3 UR10, UPT, UPT, -UR4, URZ, URZ ;  /* 0x000000ff040a7290 */ /* 0x000fe2000fffe1ff */
[----:B------:R-:W-:-:S03]  /*2e90*/  UMOV UR5, URZ ;  /* 0x000000ff00057c82 */ /* 0x000fc60008000000 */
[----:B------:R-:W-:-:S09]  /*2ea0*/  UISETP.GE.AND UP0, UPT, UR10, URZ, UPT ;  /* 0x000000ff0a00728c */ /* 0x000fd2000bf06270 */
[----:B------:R-:W-:Y:S05]  /*2eb0*/  BRA.U UP0, `(.L_x_40) ;  /* 0x0000000900047547 */ /* 0x000fea000b800000 */
[----:B------:R-:W-:Y:S02]  /*2ec0*/  UIADD3 UR11, UPT, UPT, -UR10, URZ, URZ ;  /* 0x000000ff0a0b7290 */ /* 0x000fe4000fffe1ff */
[----:B------:R-:W-:Y:S02]  /*2ed0*/  UPLOP3.LUT UP0, UPT, UPT, UPT, UPT, 0x80, 0x8 ;  /* 0x000000000008789c */ /* 0x000fe40003f0f070 */
[----:B------:R-:W-:-:S09]  /*2ee0*/  UISETP.GT.AND UP1, UPT, UR11, 0xc, UPT ;  /* 0x0000000c0b00788c */ /* 0x000fd2000bf24270 */
[----:B------:R-:W-:Y:S05]  /*2ef0*/  BRA.U !UP1, `(.L_x_41) ;  /* 0x00000005093c7547 */ /* 0x000fea000b800000 */
[----:B------:R-:W2:Y:S01]  /*2f00*/  LDC.64 R24, c[0x0][0x380] ;  /* 0x0000e000ff187b82 */ /* 0x000ea20000000a00 */
[----:B------:R-:W-:-:S11]  /*2f10*/  UPLOP3.LUT UP0, UPT, UPT, UPT, UPT, 0x40, 0x4 ;  /* 0x000000000004789c */ /* 0x000fd60003f0e870 */
.L_x_42:
[----:B0--3--:R-:W3:Y:S04]  /*2f20*/  LDL.128 R4, [R20] ;  /* 0x0000000014047983 */ /* 0x009ee80000100c00 */
[----:B------:R-:W4:Y:S04]  /*2f30*/  LDL.128 R8, [R20+0x10] ;  /* 0x0000100014087983 */ /* 0x000f280000100c00 */
[----:B------:R-:W5:Y:S04]  /*2f40*/  LDL.128 R12, [R20+0x20] ;  /* 0x00002000140c7983 */ /* 0x000f680000100c00 */
[----:B------:R0:W5:Y:S01]  /*2f50*/  LDL.128 R16, [R20+0x30] ;  /* 0x0000300014107983 */ /* 0x0001620000100c00 */
[----:B------:R-:W-:-:S02]  /*2f60*/  UIADD3 UR11, UPT, UPT, UR9, UR5, URZ ;  /* 0x00000005090b7290 */ /* 0x000fc4000fffe0ff */
[----:B------:R-:W-:-:S04]  /*2f70*/  UIADD3 UR10, UPT, UPT, UR10, 0x10, URZ ;  /* 0x000000100a0a7890 */ /* 0x000fc8000fffe0ff */
[----:B------:R-:W-:Y:S01]  /*2f80*/  IMAD R21, R3, UR11, R0 ;  /* 0x0000000b03157c24 */ /* 0x000fe2000f8e0200 */
[----:B------:R-:W-:Y:S01]  /*2f90*/  UIADD3 UR11, UPT, UPT, UR9, 0x4, UR5 ;  /* 0x00000004090b7890 */ /* 0x000fe2000fffe005 */
[----:B0-----:R-:W-:Y:S01]  /*2fa0*/  IADD3 R20, PT, PT, R20, 0x40, RZ ;  /* 0x0000004014147810 */ /* 0x001fe20007ffe0ff */
[----:B------:R-:W-:Y:S01]  /*2fb0*/  UISETP.GE.AND UP1, UPT, UR10, -0xc, UPT ;  /* 0xfffffff40a00788c */ /* 0x000fe2000bf26270 */
[----:B------:R-:W-:Y:S01]  /*2fc0*/  IMAD R29, R21, UR7, R2 ;  /* 0x00000007151d7c24 */ /* 0x000fe2000f8e0202 */
[----:B------:R-:W-:-:S03]  /*2fd0*/  IADD3 R21, PT, PT, R3, R21, RZ ;  /* 0x0000001503157210 */ /* 0x000fc60007ffe0ff */
[----:B--2---:R-:W-:-:S04]  /*2fe0*/  IMAD.WIDE.U32 R28, R29, 0x4, R24 ;  /* 0x000000041d1c7825 */ /* 0x004fc800078e0018 */
[----:B------:R-:W-:Y:S01]  /*2ff0*/  IMAD R27, R21, UR7, R2 ;  /* 0x00000007151b7c24 */ /* 0x000fe2000f8e0202 */
[----:B------:R-:W-:-:S03]  /*3000*/  IADD3 R21, PT, PT, R3, R21, RZ ;  /* 0x0000001503157210 */ /* 0x000fc60007ffe0ff */
[----:B------:R-:W-:Y:S01]  /*3010*/  IMAD.WIDE.U32 R26, R27, 0x4, R24 ;  /* 0x000000041b1a7825 */ /* 0x000fe200078e0018 */
[----:B---3--:R0:W-:Y:S04]  /*3020*/  STG.E desc[UR12][R28.64], R4 ;  /* 0x000000041c007986 */ /* 0x0081e8000c10190c */
[----:B------:R2:W-:Y:S01]  /*3030*/  STG.E desc[UR12][R26.64], R5 ;  /* 0x000000051a007986 */ /* 0x0005e2000c10190c */
[----:B0-----:R-:W-:Y:S01]  /*3040*/  IMAD R4, R3, UR11, R0 ;  /* 0x0000000b03047c24 */ /* 0x001fe2000f8e0200 */
[----:B------:R-:W-:Y:S01]  /*3050*/  UIADD3 UR11, UPT, UPT, UR9, 0x8, UR5 ;  /* 0x00000008090b7890 */ /* 0x000fe2000fffe005 */
[----:B--2---:R-:W-:Y:S01]  /*3060*/  IMAD R27, R21, UR7, R2 ;  /* 0x00000007151b7c24 */ /* 0x004fe2000f8e0202 */
[----:B------:R-:W-:-:S03]  /*3070*/  IADD3 R21, PT, PT, R3, R21, RZ ;  /* 0x0000001503157210 */ /* 0x000fc60007ffe0ff */
[----:B------:R-:W-:-:S04]  /*3080*/  IMAD.WIDE.U32 R26, R27, 0x4, R24 ;  /* 0x000000041b1a7825 */ /* 0x000fc800078e0018 */
[----:B------:R-:W-:Y:S01]  /*3090*/  IMAD R21, R21, UR7, R2 ;  /* 0x0000000715157c24 */ /* 0x000fe2000f8e0202 */
[----:B------:R0:W-:Y:S03]  /*30a0*/  STG.E desc[UR12][R26.64], R6 ;  /* 0x000000061a007986 */ /* 0x0001e6000c10190c */
[----:B------:R-:W-:-:S04]  /*30b0*/  IMAD.WIDE.U32 R28, R21, 0x4, R24 ;  /* 0x00000004151c7825 */ /* 0x000fc800078e0018 */
[----:B------:R-:W-:Y:S01]  /*30c0*/  IMAD R21, R4, UR7, R2 ;  /* 0x0000000704157c24 */ /* 0x000fe2000f8e0202 */
[----:B------:R2:W-:Y:S01]  /*30d0*/  STG.E desc[UR12][R28.64], R7 ;  /* 0x000000071c007986 */ /* 0x0005e2000c10190c */
[----:B0-----:R-:W-:Y:S02]  /*30e0*/  IADD3 R6, PT, PT, R3, R4, RZ ;  /* 0x0000000403067210 */ /* 0x001fe40007ffe0ff */
[----:B------:R-:W-:-:S04]  /*30f0*/  IMAD.WIDE.U32 R4, R21, 0x4, R24 ;  /* 0x0000000415047825 */ /* 0x000fc800078e0018 */
[----:B------:R-:W-:Y:S01]  /*3100*/  IMAD R21, R6, UR7, R2 ;  /* 0x0000000706157c24 */ /* 0x000fe2000f8e0202 */
[----:B------:R-:W-:Y:S01]  /*3110*/  IADD3 R6, PT, PT, R3, R6, RZ ;  /* 0x0000000603067210 */ /* 0x000fe20007ffe0ff */
[----:B----4-:R0:W-:Y:S02]  /*3120*/  STG.E desc[UR12][R4.64], R8 ;  /* 0x0000000804007986 */ /* 0x0101e4000c10190c */
[----:B------:R-:W-:-:S04]  /*3130*/  IMAD.WIDE.U32 R26, R21, 0x4, R24 ;  /* 0x00000004151a7825 */ /* 0x000fc800078e0018 */
[----:B------:R-:W-:Y:S01]  /*3140*/  IMAD R21, R6, UR7, R2 ;  /* 0x0000000706157c24 */ /* 0x000fe2000f8e0202 */
[----:B------:R3:W-:Y:S03]  /*3150*/  STG.E desc[UR12][R26.64], R9 ;  /* 0x000000091a007986 */ /* 0x0007e6000c10190c */
[----:B--2---:R-:W-:Y:S01]  /*3160*/  IMAD.WIDE.U32 R28, R21, 0x4, R24 ;  /* 0x00000004151c7825 */ /* 0x004fe200078e0018 */
[----:B0-----:R-:W-:-:S03]  /*3170*/  IADD3 R5, PT, PT, R3, R6, RZ ;  /* 0x0000000603057210 */ /* 0x001fc60007ffe0ff */
[----:B------:R-:W-:Y:S01]  /*3180*/  IMAD R6, R3, UR11, R0 ;  /* 0x0000000b03067c24 */ /* 0x000fe2000f8e0200 */
[----:B------:R-:W-:Y:S01]  /*3190*/  UIADD3 UR11, UPT, UPT, UR9, 0xc, UR5 ;  /* 0x0000000c090b7890 */ /* 0x000fe2000fffe005 */
[----:B------:R-:W-:Y:S01]  /*31a0*/  STG.E desc[UR12][R28.64], R10 ;  /* 0x0000000a1c007986 */ /* 0x000fe2000c10190c */
[----:B------:R-:W-:Y:S01]  /*31b0*/  IMAD R7, R5, UR7, R2 ;  /* 0x0000000705077c24 */ /* 0x000fe2000f8e0202 */
[----:B------:R-:W-:Y:S01]  /*31c0*/  UIADD3 UR5, UPT, UPT, UR5, 0x10, URZ ;  /* 0x0000001005057890 */ /* 0x000fe2000fffe0ff */
[----:B------:R-:W-:Y:S02]  /*31d0*/  IADD3 R8, PT, PT, R3, R6, RZ ;  /* 0x0000000603087210 */ /* 0x000fe40007ffe0ff */
[----:B------:R-:W-:Y:S02]  /*31e0*/  IMAD.WIDE.U32 R4, R7, 0x4, R24 ;  /* 0x0000000407047825 */ /* 0x000fe400078e0018 */
[----:B------:R-:W-:Y:S02]  /*31f0*/  IADD3 R21, PT, PT, R3, R8, RZ ;  /* 0x0000000803157210 */ /* 0x000fe40007ffe0ff */
[--C-:B------:R-:W-:Y:S01]  /*3200*/  IMAD R7, R6, UR7, R2.reuse ;  /* 0x0000000706077c24 */ /* 0x100fe2000f8e0202 */
[----:B------:R0:W-:Y:S01]  /*3210*/  STG.E desc[UR12][R4.64], R11 ;  /* 0x0000000b04007986 */ /* 0x0001e2000c10190c */
[----:B---3--:R-:W-:-:S02]  /*3220*/  IMAD R9, R8, UR7, R2 ;  /* 0x0000000708097c24 */ /* 0x008fc4000f8e0202 */
[----:B------:R-:W-:-:S04]  /*3230*/  IMAD.WIDE.U32 R6, R7, 0x4, R24 ;  /* 0x0000000407067825 */ /* 0x000fc800078e0018 */
[----:B------:R-:W-:Y:S01]  /*3240*/  IMAD R27, R21, UR7, R2 ;  /* 0x00000007151b7c24 */ /* 0x000fe2000f8e0202 */
[----:B------:R-:W-:Y:S01]  /*3250*/  IADD3 R21, PT, PT, R3, R21, RZ ;  /* 0x0000001503157210 */ /* 0x000fe20007ffe0ff */
[----:B------:R-:W-:Y:S01]  /*3260*/  IMAD.WIDE.U32 R8, R9, 0x4, R24 ;  /* 0x0000000409087825 */ /* 0x000fe200078e0018 */
[----:B-----5:R2:W-:Y:S03]  /*3270*/  STG.E desc[UR12][R6.64], R12 ;  /* 0x0000000c06007986 */ /* 0x0205e6000c10190c */
[----:B0-----:R-:W-:Y:S01]  /*3280*/  IMAD R4, R3, UR11, R0 ;  /* 0x0000000b03047c24 */ /* 0x001fe2000f8e0200 */
[----:B------:R0:W-:Y:S01]  /*3290*/  STG.E desc[UR12][R8.64], R13 ;  /* 0x0000000d08007986 */ /* 0x0001e2000c10190c */
[--C-:B------:R-:W-:Y:S02]  /*32a0*/  IMAD R21, R21, UR7, R2.reuse ;  /* 0x0000000715157c24 */ /* 0x100fe4000f8e0202 */
[----:B------:R-:W-:Y:S01]  /*32b0*/  IMAD R11, R4, UR7, R2 ;  /* 0x00000007040b7c24 */ /* 0x000fe2000f8e0202 */
[----:B------:R-:W-:Y:S01]  /*32c0*/  IADD3 R5, PT, PT, R3, R4, RZ ;  /* 0x0000000403057210 */ /* 0x000fe20007ffe0ff */
[----:B------:R-:W-:-:S03]  /*32d0*/  IMAD.WIDE.U32 R26, R27, 0x4, R24 ;  /* 0x000000041b1a7825 */ /* 0x000fc600078e0018 */
[----:B------:R-:W-:Y:S01]  /*32e0*/  IADD3 R10, PT, PT, R3, R5, RZ ;  /* 0x00000005030a7210 */ /* 0x000fe20007ffe0ff */
[----:B------:R-:W-:Y:S01]  /*32f0*/  IMAD R29, R5, UR7, R2 ;  /* 0x00000007051d7c24 */ /* 0x000fe2000f8e0202 */
[----:B------:R3:W-:Y:S01]  /*3300*/  STG.E desc[UR12][R26.64], R14 ;  /* 0x0000000e1a007986 */ /* 0x0007e2000c10190c */
[----:B------:R-:W-:-:S04]  /*3310*/  IMAD.WIDE.U32 R4, R21, 0x4, R24 ;  /* 0x0000000415047825 */ /* 0x000fc800078e0018 */
[----:B--2---:R-:W-:Y:S01]  /*3320*/  IMAD.IADD R7, R3, 0x1, R10 ;  /* 0x0000000103077824 */ /* 0x004fe200078e020a */
[----:B------:R3:W-:Y:S01]  /*3330*/  STG.E desc[UR12][R4.64], R15 ;  /* 0x0000000f04007986 */ /* 0x0007e2000c10190c */
[--C-:B------:R-:W-:Y:S02]  /*3340*/  IMAD R28, R10, UR7, R2.reuse ;  /* 0x000000070a1c7c24 */ /* 0x100fe4000f8e0202 */
[----:B0-----:R-:W-:Y:S02]  /*3350*/  IMAD R13, R7, UR7, R2 ;  /* 0x00000007070d7c24 */ /* 0x001fe4000f8e0202 */
[----:B------:R-:W-:-:S04]  /*3360*/  IMAD.WIDE.U32 R6, R11, 0x4, R24 ;  /* 0x000000040b067825 */ /* 0x000fc800078e0018 */
[--C-:B------:R-:W-:Y:S01]  /*3370*/  IMAD.WIDE.U32 R10, R29, 0x4, R24.reuse ;  /* 0x000000041d0a7825 */ /* 0x100fe200078e0018 */
[----:B------:R3:W-:Y:S03]  /*3380*/  STG.E desc[UR12][R6.64], R16 ;  /* 0x0000001006007986 */ /* 0x0007e6000c10190c */
[--C-:B------:R-:W-:Y:S01]  /*3390*/  IMAD.WIDE.U32 R8, R28, 0x4, R24.reuse ;  /* 0x000000041c087825 */ /* 0x100fe200078e0018 */
[----:B------:R3:W-:Y:S03]  /*33a0*/  STG.E desc[UR12][R10.64], R17 ;  /* 0x000000110a007986 */ /* 0x0007e6000c10190c */
[----:B------:R-:W-:Y:S01]  /*33b0*/  IMAD.WIDE.U32 R12, R13, 0x4, R24 ;  /* 0x000000040d0c7825 */ /* 0x000fe200078e0018 */
[----:B------:R3:W-:Y:S04]  /*33c0*/  STG.E desc[UR12][R8.64], R18 ;  /* 0x0000001208007986 */ /* 0x0007e8000c10190c */
[----:B------:R3:W-:Y:S01]  /*33d0*/  STG.E desc[UR12][R12.64], R19 ;  /* 0x000000130c007986 */ /* 0x0007e2000c10190c */
[----:B------:R-:W-:Y:S05]  /*33e0*/  BRA.U !UP1, `(.L_x_42) ;  /* 0xfffffff909cc7547 */ /* 0x000fea000b83ffff */
.L_x_41:
[----:B------:R-:W-:-:S04]  /*33f0*/  UIADD3 UR11, UPT, UPT, -UR10, URZ, URZ ;  /* 0x000000ff0a0b7290 */ /* 0x000fc8000fffe1ff */
[----:B------:R-:W-:-:S09]  /*3400*/  UISETP.GT.AND UP1, UPT, UR11, 0x4, UPT ;  /* 0x000000040b00788c */ /* 0x000fd2000bf24270 */
[----:B------:R-:W-:Y:S05]  /*3410*/  BRA.U !UP1, `(.L_x_43) ;  /* 0x0000000109a47547 */ /* 0x000fea000b800000 */
[----:B0--3--:R-:W2:Y:S04]  /*3420*/  LDL.128 R4, [R20] ;  /* 0x0000000014047983 */ /* 0x009ea80000100c00 */
[----:B------:R0:W3:Y:S01]  /*3430*/  LDL.128 R8, [R20+0x10] ;  /* 0x0000100014087983 */ /* 0x0000e20000100c00 */
[----:B------:R-:W-:Y:S01]  /*3440*/  UIADD3 UR11, UPT, UPT, UR9, UR5, URZ ;  /* 0x00000005090b7290 */ /* 0x000fe2000fffe0ff */
[----:B------:R-:W4:Y:S01]  /*3450*/  LDC.64 R12, c[0x0][0x380] ;  /* 0x0000e000ff0c7b82 */ /* 0x000f220000000a00 */
[----:B------:R-:W-:Y:S02]  /*3460*/  UIADD3 UR10, UPT, UPT, UR10, 0x8, URZ ;  /* 0x000000080a0a7890 */ /* 0x000fe4000fffe0ff */
[----:B------:R-:W-:Y:S02]  /*3470*/  UPLOP3.LUT UP0, UPT, UPT, UPT, UPT, 0x40, 0x4 ;  /* 0x000000000004789c */ /* 0x000fe40003f0e870 */
[C---:B------:R-:W-:Y:S01]  /*3480*/  IMAD R14, R3.reuse, UR11, R0 ;  /* 0x0000000b030e7c24 */ /* 0x040fe2000f8e0200 */
[----:B------:R-:W-:Y:S01]  /*3490*/  UIADD3 UR11, UPT, UPT, UR9, 0x4, UR5 ;  /* 0x00000004090b7890 */ /* 0x000fe2000fffe005 */
[----:B0-----:R-:W-:Y:S01]  /*34a0*/  IADD3 R20, PT, PT, R20, 0x20, RZ ;  /* 0x0000002014147810 */ /* 0x001fe20007ffe0ff */
[----:B------:R-:W-:Y:S01]  /*34b0*/  UIADD3 UR5, UPT, UPT, UR5, 0x8, URZ ;  /* 0x0000000805057890 */ /* 0x000fe2000fffe0ff */
[----:B------:R-:W-:Y:S01]  /*34c0*/  IMAD R15, R14, UR7, R2 ;  /* 0x000000070e0f7c24 */ /* 0x000fe2000f8e0202 */
[----:B------:R-:W-:-:S02]  /*34d0*/  IADD3 R16, PT, PT, R3, R14, RZ ;  /* 0x0000000e03107210 */ /* 0x000fc40007ffe0ff */
[C---:B------:R-:W-:Y:S02]  /*34e0*/  IMAD R21, R3.reuse, UR11, R0 ;  /* 0x0000000b03157c24 */ /* 0x040fe4000f8e0200 */
[C---:B------:R-:W-:Y:S01]  /*34f0*/  IADD3 R25, PT, PT, R3.reuse, R16, RZ ;  /* 0x0000001003197210 */ /* 0x040fe20007ffe0ff */
[--C-:B------:R-:W-:Y:S02]  /*3500*/  IMAD R17, R16, UR7, R2.reuse ;  /* 0x0000000710117c24 */ /* 0x100fe4000f8e0202 */
[----:B------:R-:W-:Y:S01]  /*3510*/  IADD3 R24, PT, PT, R3, R21, RZ ;  /* 0x0000001503187210 */ /* 0x000fe20007ffe0ff */
[--C-:B------:R-:W-:Y:S02]  /*3520*/  IMAD R21, R21, UR7, R2.reuse ;  /* 0x0000000715157c24 */ /* 0x100fe4000f8e0202 */
[--C-:B------:R-:W-:Y:S01]  /*3530*/  IMAD R19, R25, UR7, R2.reuse ;  /* 0x0000000719137c24 */ /* 0x100fe2000f8e0202 */
[C---:B------:R-:W-:Y:S01]  /*3540*/  IADD3 R26, PT, PT, R3.reuse, R24, RZ ;  /* 0x00000018031a7210 */ /* 0x040fe20007ffe0ff */
[----:B------:R-:W-:Y:S01]  /*3550*/  IMAD R27, R24, UR7, R2 ;  /* 0x00000007181b7c24 */ /* 0x000fe2000f8e0202 */
[----:B------:R-:W-:Y:S01]  /*3560*/  IADD3 R25, PT, PT, R3, R25, RZ ;  /* 0x0000001903197210 */ /* 0x000fe20007ffe0ff */
[----:B----4-:R-:W-:Y:S01]  /*3570*/  IMAD.WIDE.U32 R14, R15, 0x4, R12 ;  /* 0x000000040f0e7825 */ /* 0x010fe200078e000c */
[----:B------:R-:W-:-:S03]  /*3580*/  IADD3 R28, PT, PT, R3, R26, RZ ;  /* 0x0000001a031c7210 */ /* 0x000fc60007ffe0ff */
[----:B------:R-:W-:Y:S02]  /*3590*/  IMAD R25, R25, UR7, R2 ;  /* 0x0000000719197c24 */ /* 0x000fe4000f8e0202 */
[----:B------:R-:W-:-:S04]  /*35a0*/  IMAD.WIDE.U32 R16, R17, 0x4, R12 ;  /* 0x0000000411107825 */ /* 0x000fc800078e000c */
[----:B------:R-:W-:-:S04]  /*35b0*/  IMAD.WIDE.U32 R18, R19, 0x4, R12 ;  /* 0x0000000413127825 */ /* 0x000fc800078e000c */
[--C-:B------:R-:W-:Y:S02]  /*35c0*/  IMAD R29, R26, UR7, R2.reuse ;  /* 0x000000071a1d7c24 */ /* 0x100fe4000f8e0202 */
[----:B------:R-:W-:Y:S02]  /*35d0*/  IMAD R28, R28, UR7, R2 ;  /* 0x000000071c1c7c24 */ /* 0x000fe4000f8e0202 */
[--C-:B------:R-:W-:Y:S01]  /*35e0*/  IMAD.WIDE.U32 R26, R27, 0x4, R12.reuse ;  /* 0x000000041b1a7825 */ /* 0x100fe200078e000c */
[----:B--2---:R0:W-:Y:S04]  /*35f0*/  STG.E desc[UR12][R14.64], R4 ;  /* 0x000000040e007986 */ /* 0x0041e8000c10190c */
[----:B------:R2:W-:Y:S04]  /*3600*/  STG.E desc[UR12][R16.64], R5 ;  /* 0x0000000510007986 */ /* 0x0005e8000c10190c */
[----:B------:R4:W-:Y:S01]  /*3610*/  STG.E desc[UR12][R18.64], R6 ;  /* 0x0000000612007986 */ /* 0x0009e2000c10190c */
[----:B0-----:R-:W-:-:S04]  /*3620*/  IMAD.WIDE.U32 R14, R25, 0x4, R12 ;  /* 0x00000004190e7825 */ /* 0x001fc800078e000c */
[--C-:B------:R-:W-:Y:S01]  /*3630*/  IMAD.WIDE.U32 R24, R21, 0x4, R12.reuse ;  /* 0x0000000415187825 */ /* 0x100fe200078e000c */
[----:B------:R4:W-:Y:S03]  /*3640*/  STG.E desc[UR12][R14.64], R7 ;  /* 0x000000070e007986 */ /* 0x0009e6000c10190c */
[--C-:B--2---:R-:W-:Y:S01]  /*3650*/  IMAD.WIDE.U32 R4, R29, 0x4, R12.reuse ;  /* 0x000000041d047825 */ /* 0x104fe200078e000c */
[----:B---3--:R4:W-:Y:S03]  /*3660*/  STG.E desc[UR12][R24.64], R8 ;  /* 0x0000000818007986 */ /* 0x0089e6000c10190c */
[----:B------:R-:W-:Y:S01]  /*3670*/  IMAD.WIDE.U32 R12, R28, 0x4, R12 ;  /* 0x000000041c0c7825 */ /* 0x000fe200078e000c */
[----:B------:R4:W-:Y:S04]  /*3680*/  STG.E desc[UR12][R26.64], R9 ;  /* 0x000000091a007986 */ /* 0x0009e8000c10190c */
[----:B------:R4:W-:Y:S04]  /*3690*/  STG.E desc[UR12][R4.64], R10 ;  /* 0x0000000a04007986 */ /* 0x0009e8000c10190c */
[----:B------:R4:W-:Y:S02]  /*36a0*/  STG.E desc[UR12][R12.64], R11 ;  /* 0x0000000b0c007986 */ /* 0x0009e4000c10190c */
.L_x_43:
[----:B------:R-:W-:-:S09]  /*36b0*/  UISETP.NE.OR UP0, UPT, UR10, URZ, UP0 ;  /* 0x000000ff0a00728c */ /* 0x000fd20008705670 */
[----:B------:R-:W-:Y:S05]  /*36c0*/  BRA.U !UP0, `(.L_x_39) ;  /* 0x00000001085c7547 */ /* 0x000fea000b800000 */
.L_x_40:
[----:B0-234-:R0:W2:Y:S01]  /*36d0*/  LDL.128 R4, [R20] ;  /* 0x0000000014047983 */ /* 0x01d0a20000100c00 */
[----:B------:R-:W-:Y:S02]  /*36e0*/  UIADD3 UR11, UPT, UPT, UR9, UR5, URZ ;  /* 0x00000005090b7290 */ /* 0x000fe4000fffe0ff */
[----:B------:R-:W-:Y:S02]  /*36f0*/  UIADD3 UR10, UPT, UPT, UR10, 0x4, URZ ;  /* 0x000000040a0a7890 */ /* 0x000fe4000fffe0ff */
[----:B------:R-:W-:Y:S02]  /*3700*/  UIADD3 UR5, UPT, UPT, UR5, 0x4, URZ ;  /* 0x0000000405057890 */ /* 0x000fe4000fffe0ff */
[C---:B------:R-:W-:Y:S01]  /*3710*/  IMAD R8, R3.reuse, UR11, R0 ;  /* 0x0000000b03087c24 */ /* 0x040fe2000f8e0200 */
[----:B------:R-:W-:Y:S01]  /*3720*/  UISETP.NE.AND UP0, UPT, UR10, URZ, UPT ;  /* 0x000000ff0a00728c */ /* 0x000fe2000bf05270 */
[----:B0-----:R-:W-:Y:S02]  /*3730*/  VIADD R20, R20, 0x10 ;  /* 0x0000001014147836 */ /* 0x001fe40000000000 */
[----:B------:R-:W-:Y:S01]  /*3740*/  IMAD R9, R8, UR7, R2 ;  /* 0x0000000708097c24 */ /* 0x000fe2000f8e0202 */
[----:B------:R-:W-:-:S03]  /*3750*/  IADD3 R10, PT, PT, R3, R8, RZ ;  /* 0x00000008030a7210 */ /* 0x000fc60007ffe0ff */
[----:B-1----:R-:W-:Y:S01]  /*3760*/  IMAD.WIDE.U32 R8, R9, 0x4, R22 ;  /* 0x0000000409087825 */ /* 0x002fe200078e0016 */
[----:B------:R-:W-:-:S03]  /*3770*/  IADD3 R12, PT, PT, R3, R10, RZ ;  /* 0x0000000a030c7210 */ /* 0x000fc60007ffe0ff */
[--C-:B------:R-:W-:Y:S01]  /*3780*/  IMAD R11, R10, UR7, R2.reuse ;  /* 0x000000070a0b7c24 */ /* 0x100fe2000f8e0202 */
[----:B------:R-:W-:Y:S01]  /*3790*/  IADD3 R15, PT, PT, R3, R12, RZ ;  /* 0x0000000c030f7210 */ /* 0x000fe20007ffe0ff */
[----:B------:R-:W-:Y:S02]  /*37a0*/  IMAD R13, R12, UR7, R2 ;  /* 0x000000070c0d7c24 */ /* 0x000fe4000f8e0202 */
[----:B------:R-:W-:-:S04]  /*37b0*/  IMAD.WIDE.U32 R10, R11, 0x4, R22 ;  /* 0x000000040b0a7825 */ /* 0x000fc800078e0016 */
[----:B------:R-:W-:Y:S02]  /*37c0*/  IMAD R15, R15, UR7, R2 ;  /* 0x000000070f0f7c24 */ /* 0x000fe4000f8e0202 */
[----:B------:R-:W-:-:S04]  /*37d0*/  IMAD.WIDE.U32 R12, R13, 0x4, R22 ;  /* 0x000000040d0c7825 */ /* 0x000fc800078e0016 */
[----:B------:R-:W-:Y:S01]  /*37e0*/  IMAD.WIDE.U32 R14, R15, 0x4, R22 ;  /* 0x000000040f0e7825 */ /* 0x000fe200078e0016 */
[----:B--2---:R2:W-:Y:S04]  /*37f0*/  STG.E desc[UR12][R8.64], R4 ;  /* 0x0000000408007986 */ /* 0x0045e8000c10190c */
[----:B------:R2:W-:Y:S04]  /*3800*/  STG.E desc[UR12][R10.64], R5 ;  /* 0x000000050a007986 */ /* 0x0005e8000c10190c */
[----:B------:R2:W-:Y:S04]  /*3810*/  STG.E desc[UR12][R12.64], R6 ;  /* 0x000000060c007986 */ /* 0x0005e8000c10190c */
[----:B------:R2:W-:Y:S01]  /*3820*/  STG.E desc[UR12][R14.64], R7 ;  /* 0x000000070e007986 */ /* 0x0005e2000c10190c */
[----:B------:R-:W-:Y:S05]  /*3830*/  BRA.U UP0, `(.L_x_40) ;  /* 0xfffffffd00a47547 */ /* 0x000fea000b83ffff */
.L_x_39:
[----:B------:R-:W-:-:S13]  /*3840*/  ISETP.NE.AND P0, PT, RZ, UR8, PT ;  /* 0x00000008ff007c0c */ /* 0x000fda000bf05270 */
[----:B------:R-:W-:Y:S05]  /*3850*/  @!P0 EXIT ;  /* 0x000000000000894d */ /* 0x000fea0003800000 */
[----:B0-234-:R-:W0:Y:S01]  /*3860*/  LDC.64 R6, c[0x0][0x380] ;  /* 0x0000e000ff067b82 */ /* 0x01de220000000a00 */
[----:B------:R-:W-:Y:S02]  /*3870*/  UIMAD UR10, UR14, UR15, UR6 ;  /* 0x0000000f0e0a72a4 */ /* 0x000fe4000f8e0206 */
[----:B------:R-:W-:Y:S02]  /*3880*/  UIMAD UR9, UR4, 0x4, UR16 ;  /* 0x00000004040978a4 */ /* 0x000fe4000f8e0210 */
[----:B------:R-:W-:-:S12]  /*3890*/  UIADD3 UR8, UPT, UPT, -UR8, URZ, URZ ;  /* 0x000000ff08087290 */ /* 0x000fd8000fffe1ff */
.L_x_44:
[----:B0-----:R-:W2:Y:S01]  /*38a0*/  LDL R9, [UR9] ;  /* 0x00000009ff097983 */ /* 0x001ea20008100800 */
[----:B------:R-:W-:Y:S02]  /*38b0*/  UIADD3 UR5, UPT, UPT, UR10, UR4, URZ ;  /* 0x000000040a057290 */ /* 0x000fe4000fffe0ff */
[----:B------:R-:W-:-:S04]  /*38c0*/  UIADD3 UR8, UPT, UPT, UR8, 0x1, URZ ;  /* 0x0000000108087890 */ /* 0x000fc8000fffe0ff */
[----:B------:R-:W-:Y:S02]  /*38d0*/  IMAD R5, R3, UR5, R0 ;  /* 0x0000000503057c24 */ /* 0x000fe4000f8e0200 */
[----:B------:R-:W-:Y:S02]  /*38e0*/  ISETP.NE.AND P0, PT, RZ, UR8, PT ;  /* 0x00000008ff007c0c */ /* 0x000fe4000bf05270 */
[----:B------:R-:W-:-:S04]  /*38f0*/  IMAD R5, R5, UR7, R2 ;  /* 0x0000000705057c24 */ /* 0x000fc8000f8e0202 */
[----:B0-----:R-:W-:-:S05]  /*3900*/  IMAD.WIDE.U32 R4, R5, 0x4, R6 ;  /* 0x0000000405047825 */ /* 0x001fca00078e0006 */
[----:B--2---:R0:W-:Y:S02]  /*3910*/  STG.E desc[UR12][R4.64], R9 ;  /* 0x0000000904007986 */ /* 0x0041e4000c10190c */
[----:B------:R-:W-:Y:S05]  /*3920*/  @!P0 EXIT ;  /* 0x000000000000894d */ /* 0x000fea0003800000 */
[----:B------:R-:W-:Y:S02]  /*3930*/  UIADD3 UR4, UPT, UPT, UR4, 0x1, URZ ;  /* 0x0000000104047890 */ /* 0x000fe4000fffe0ff */
[----:B------:R-:W-:Y:S01]  /*3940*/  UIADD3 UR9, UPT, UPT, UR9, 0x4, URZ ;  /* 0x0000000409097890 */ /* 0x000fe2000fffe0ff */
[----:B------:R-:W-:Y:S11]  /*3950*/  BRA `(.L_x_44) ;  /* 0xfffffffc00d07947 */ /* 0x000ff6000383ffff */
.L_x_38:
        /* <DEDUP_REMOVED lines=9> */
[----:B0-----:R-:W0:Y:S01]  /*39f0*/  LDC.64 R6, c[0x0][0x380] ;  /* 0x0000e000ff067b82 */ /* 0x001e220000000a00 */
[----:B------:R-:W-:Y:S01]  /*3a00*/  ULOP3.LUT UR4, UR5, 0x3c, URZ, 0xc0, !UPT ;  /* 0x0000003c05047892 */ /* 0x000fe2000f8ec0ff */
[----:B------:R-:W-:Y:S02]  /*3a10*/  MOV R4, R1 ;  /* 0x0000000100047202 */ /* 0x000fe40000000f00 */
[----:B------:R-:W-:Y:S01]  /*3a20*/  MOV R5, UR6 ;  /* 0x0000000600057c02 */ /* 0x000fe20008000f00 */
[----:B------:R-:W-:Y:S01]  /*3a30*/  UIADD3 UR9, UPT, UPT, -UR4, URZ, URZ ;  /* 0x000000ff04097290 */ /* 0x000fe2000fffe1ff */
[----:B------:R-:W-:Y:S02]  /*3a40*/  UMOV UR5, URZ ;  /* 0x000000ff00057c82 */ /* 0x000fe40008000000 */
[----:B------:R-:W1:Y:S01]  /*3a50*/  LDC.64 R16, c[0x0][0x3a0] ;  /* 0x0000e800ff107b82 */ /* 0x000e620000000a00 */
[----:B------:R-:W-:-:S09]  /*3a60*/  UISETP.GE.AND UP0, UPT, UR9, URZ, UPT ;  /* 0x000000ff0900728c */ /* 0x000fd2000bf06270 */
[----:B------:R-:W-:Y:S05]  /*3a70*/  BRA.U UP0, `(.L_x_46) ;  /* 0x0000000d00147547 */ /* 0x000fea000b800000 */
[----:B------:R-:W-:Y:S02]  /*3a80*/  UIADD3 UR8, UPT, UPT, -UR9, URZ, URZ ;  /* 0x000000ff09087290 */ /* 0x000fe4000fffe1ff */
[----:B------:R-:W-:Y:S02]  /*3a90*/  UPLOP3.LUT UP0, UPT, UPT, UPT, UPT, 0x80, 0x8 ;  /* 0x000000000008789c */ /* 0x000fe40003f0f070 */
[----:B------:R-:W-:-:S09]  /*3aa0*/  UISETP.GT.AND UP1, UPT, UR8, 0xc, UPT ;  /* 0x0000000c0800788c */ /* 0x000fd2000bf24270 */
[----:B------:R-:W-:Y:S05]  /*3ab0*/  BRA.U !UP1, `(.L_x_47) ;  /* 0x0000000509f07547 */ /* 0x000fea000b800000 */
[----:B------:R-:W2:Y:S01]  /*3ac0*/  LDC.64 R18, c[0x0][0x380] ;  /* 0x0000e000ff127b82 */ /* 0x000ea20000000a00 */
[----:B------:R-:W-:-:S07]  /*3ad0*/  UPLOP3.LUT UP0, UPT, UPT, UPT, UPT, 0x40, 0x4 ;  /* 0x000000000004789c */ /* 0x000fce0003f0e870 */
[----:B------:R-:W3:Y:S04]  /*3ae0*/  LDC.64 R20, c[0x0][0x3a0] ;  /* 0x0000e800ff147b82 */ /* 0x000ee80000000a00 */
.L_x_48:
[----:B---34-:R-:W-:Y:S01]  /*3af0*/  IMAD.WIDE.U32 R8, R5, 0x4, R20 ;  /* 0x0000000405087825 */ /* 0x018fe200078e0014 */
[----:B------:R-:W3:Y:S04]  /*3b00*/  LDL.128 R12, [R4] ;  /* 0x00000000040c7983 */ /* 0x000ee80000100c00 */
[----:B------:R-:W3:Y:S04]  /*3b10*/  LDG.E.CONSTANT R23, desc[UR12][R8.64] ;  /* 0x0000000c08177981 */ /* 0x000ee8000c1e9900 */
[----:B------:R-:W4:Y:S04]  /*3b20*/  LDG.E.CONSTANT R10, desc[UR12][R8.64+0x4] ;  /* 0x0000040c080a7981 */ /* 0x000f28000c1e9900 */
[----:B------:R-:W5:Y:S01]  /*3b30*/  LDG.E.CONSTANT R11, desc[UR12][R8.64+0x8] ;  /* 0x0000080c080b7981 */ /* 0x000f62000c1e9900 */
[----:B------:R-:W-:-:S03]  /*3b40*/  UIADD3 UR8, UPT, UPT, UR6, UR5, URZ ;  /* 0x0000000506087290 */ /* 0x000fc6000fffe0ff */
[----:B------:R-:W5:Y:S01]  /*3b50*/  LDG.E.CONSTANT R24, desc[UR12][R8.64+0xc] ;  /* 0x00000c0c08187981 */ /* 0x000f62000c1e9900 */
[----:B------:R-:W-:-:S06]  /*3b60*/  UIMAD UR8, UR14, UR15, UR8 ;  /* 0x0000000f0e0872a4 */ /* 0x000fcc000f8e0208 */
[----:B------:R-:W-:-:S04]  /*3b70*/  IMAD R25, R3, UR8, R0 ;  /* 0x0000000803197c24 */ /* 0x000fc8000f8e0200 */
[----:B------:R-:W-:Y:S01]  /*3b80*/  IMAD R27, R25, UR7, R2 ;  /* 0x00000007191b7c24 */ /* 0x000fe2000f8e0202 */
[----:B------:R-:W-:-:S03]  /*3b90*/  IADD3 R25, PT, PT, R3, R25, RZ ;  /* 0x0000001903197210 */ /* 0x000fc60007ffe0ff */
[----:B--2---:R-:W-:-:S04]  /*3ba0*/  IMAD.WIDE.U32 R26, R27, 0x4, R18 ;  /* 0x000000041b1a7825 */ /* 0x004fc800078e0012 */
[----:B------:R-:W-:Y:S01]  /*3bb0*/  IMAD R29, R25, UR7, R2 ;  /* 0x00000007191d7c24 */ /* 0x000fe2000f8e0202 */
[----:B------:R-:W-:-:S03]  /*3bc0*/  IADD3 R25, PT, PT, R3, R25, RZ ;  /* 0x0000001903197210 */ /* 0x000fc60007ffe0ff */
[----:B------:R-:W-:-:S04]  /*3bd0*/  IMAD.WIDE.U32 R28, R29, 0x4, R18 ;  /* 0x000000041d1c7825 */ /* 0x000fc800078e0012 */
[----:B---3--:R-:W-:Y:S01]  /*3be0*/  FADD R12, R12, R23 ;  /* 0x000000170c0c7221 */ /* 0x008fe20000000000 */
[----:B------:R-:W-:Y:S01]  /*3bf0*/  IADD3 R23, PT, PT, R5, 0x4, RZ ;  /* 0x0000000405177810 */ /* 0x000fe20007ffe0ff */
[----:B----4-:R-:W-:-:S04]  /*3c00*/  FADD R13, R13, R10 ;  /* 0x0000000a0d0d7221 */ /* 0x010fc80000000000 */
[----:B------:R-:W-:Y:S01]  /*3c10*/  IMAD.WIDE.U32 R22, R23, 0x4, R20 ;  /* 0x0000000417167825 */ /* 0x000fe200078e0014 */
[----:B------:R-:W-:Y:S03]  /*3c20*/  STG.E desc[UR12][R26.64], R12 ;  /* 0x0000000c1a007986 */ /* 0x000fe6000c10190c */
[----:B-----5:R-:W-:Y:S01]  /*3c30*/  FADD R14, R14, R11 ;  /* 0x0000000b0e0e7221 */ /* 0x020fe20000000000 */
[----:B------:R2:W-:Y:S04]  /*3c40*/  STG.E desc[UR12][R28.64], R13 ;  /* 0x0000000d1c007986 */ /* 0x0005e8000c10190c */
[----:B------:R-:W3:Y:S01]  /*3c50*/  LDL.128 R8, [R4+0x10] ;  /* 0x0000100004087983 */ /* 0x000ee20000100c00 */
[----:B--2---:R-:W-:-:S03]  /*3c60*/  IMAD R13, R25, UR7, R2 ;  /* 0x00000007190d7c24 */ /* 0x004fc6000f8e0202 */
[----:B------:R-:W3:Y:S01]  /*3c70*/  LDG.E.CONSTANT R29, desc[UR12][R22.64] ;  /* 0x0000000c161d7981 */ /* 0x000ee2000c1e9900 */
[----:B------:R-:W-:-:S05]  /*3c80*/  IMAD.WIDE.U32 R12, R13, 0x4, R18 ;  /* 0x000000040d0c7825 */ /* 0x000fca00078e0012 */
[----:B------:R2:W-:Y:S04]  /*3c90*/  STG.E desc[UR12][R12.64], R14 ;  /* 0x0000000e0c007986 */ /* 0x0005e8000c10190c */
[----:B--2---:R-:W2:Y:S04]  /*3ca0*/  LDG.E.CONSTANT R12, desc[UR12][R22.64+0x4] ;  /* 0x0000040c160c7981 */ /* 0x004ea8000c1e9900 */
[----:B------:R-:W4:Y:S01]  /*3cb0*/  LDG.E.CONSTANT R14, desc[UR12][R22.64+0x8] ;  /* 0x0000080c160e7981 */ /* 0x000f22000c1e9900 */
[----:B------:R-:W-:Y:S01]  /*3cc0*/  UIADD3 UR8, UPT, UPT, UR6, 0x4, UR5 ;  /* 0x0000000406087890 */ /* 0x000fe2000fffe005 */
[----:B------:R-:W-:-:S03]  /*3cd0*/  IADD3 R25, PT, PT, R3, R25, RZ ;  /* 0x0000001903197210 */ /* 0x000fc60007ffe0ff */
[----:B------:R-:W-:Y:S01]  /*3ce0*/  UIMAD UR8, UR14, UR15, UR8 ;  /* 0x0000000f0e0872a4 */ /* 0x000fe2000f8e0208 */
[----:B------:R-:W-:Y:S01]  /*3cf0*/  FADD R15, R15, R24 ;  /* 0x000000180f0f7221 */ /* 0x000fe20000000000 */
[----:B------:R-:W-:Y:S01]  /*3d00*/  IMAD R25, R25, UR7, R2 ;  /* 0x0000000719197c24 */ /* 0x000fe2000f8e0202 */
[----:B------:R-:W-:Y:S01]  /*3d10*/  IADD3 R28, PT, PT, R5, 0x8, RZ ;  /* 0x00000008051c7810 */ /* 0x000fe20007ffe0ff */
[----:B------:R-:W5:Y:S02]  /*3d20*/  LDG.E.CONSTANT R22, desc[UR12][R22.64+0xc] ;  /* 0x00000c0c16167981 */ /* 0x000f64000c1e9900 */
[----:B------:R-:W-:Y:S02]  /*3d30*/  IMAD R24, R3, UR8, R0 ;  /* 0x0000000803187c24 */ /* 0x000fe4000f8e0200 */
[----:B------:R-:W-:-:S04]  /*3d40*/  IMAD.WIDE.U32 R26, R25, 0x4, R18 ;  /* 0x00000004191a7825 */ /* 0x000fc800078e0012 */
[----:B------:R-:W-:Y:S01]  /*3d50*/  IMAD R25, R24, UR7, R2 ;  /* 0x0000000718197c24 */ /* 0x000fe2000f8e0202 */
[----:B------:R0:W-:Y:S01]  /*3d60*/  STG.E desc[UR12][R26.64], R15 ;  /* 0x0000000f1a007986 */ /* 0x0001e2000c10190c */
[----:B---3--:R-:W-:Y:S01]  /*3d70*/  FADD R29, R8, R29 ;  /* 0x0000001d081d7221 */ /* 0x008fe20000000000 */
[----:B------:R-:W-:Y:S01]  /*3d80*/  IADD3 R8, PT, PT, R3, R24, RZ ;  /* 0x0000001803087210 */ /* 0x000fe20007ffe0ff */
[----:B------:R-:W-:-:S04]  /*3d90*/  IMAD.WIDE.U32 R24, R25, 0x4, R18 ;  /* 0x0000000419187825 */ /* 0x000fc800078e0012 */
[----:B------:R-:W-:Y:S01]  /*3da0*/  IMAD R13, R8, UR7, R2 ;  /* 0x00000007080d7c24 */ /* 0x000fe2000f8e0202 */
[----:B------:R3:W-:Y:S03]  /*3db0*/  STG.E desc[UR12][R24.64], R29 ;  /* 0x0000001d18007986 */ /* 0x0007e6000c10190c */
[----:B0-----:R-:W-:-:S04]  /*3dc0*/  IMAD.WIDE.U32 R26, R13, 0x4, R18 ;  /* 0x000000040d1a7825 */ /* 0x001fc800078e0012 */
[----:B---3--:R-:W-:-:S04]  /*3dd0*/  IMAD.WIDE.U32 R28, R28, 0x4, R20 ;  /* 0x000000041c1c7825 */ /* 0x008fc800078e0014 */
[----:B--2---:R-:W-:Y:S01]  /*3de0*/  FADD R9, R9, R12 ;  /* 0x0000000c09097221 */ /* 0x004fe20000000000 */
[----:B----4-:R-:W-:-:S04]  /*3df0*/  FADD R10, R10, R14 ;  /* 0x0000000e0a0a7221 */ /* 0x010fc80000000000 */
[----:B------:R0:W-:Y:S04]  /*3e00*/  STG.E desc[UR12][R26.64], R9 ;  /* 0x000000091a007986 */ /* 0x0001e8000c10190c */
[----:B------:R-:W2:Y:S04]  /*3e10*/  LDL.128 R12, [R4+0x20] ;  /* 0x00002000040c7983 */ /* 0x000ea80000100c00 */
[----:B------:R-:W2:Y:S04]  /*3e20*/  LDG.E.CONSTANT R24, desc[UR12][R28.64+0x4] ;  /* 0x0000040c1c187981 */ /* 0x000ea8000c1e9900 */
[----:B0-----:R-:W3:Y:S04]  /*3e30*/  LDG.E.CONSTANT R27, desc[UR12][R28.64] ;  /* 0x0000000c1c1b7981 */ /* 0x001ee8000c1e9900 */
[----:B------:R-:W4:Y:S01]  /*3e40*/  LDG.E.CONSTANT R23, desc[UR12][R28.64+0x8] ;  /* 0x0000080c1c177981 */ /* 0x000f22000c1e9900 */
[----:B------:R-:W-:Y:S01]  /*3e50*/  IADD3 R25, PT, PT, R3, R8, RZ ;  /* 0x0000000803197210 */ /* 0x000fe20007ffe0ff */
[----:B------:R-:W-:-:S04]  /*3e60*/  UIADD3 UR8, UPT, UPT, UR6, 0x8, UR5 ;  /* 0x0000000806087890 */ /* 0x000fc8000fffe005 */
[----:B------:R-:W-:Y:S01]  /*3e70*/  IMAD R8, R25, UR7, R2 ;  /* 0x0000000719087c24 */ /* 0x000fe2000f8e0202 */
[----:B------:R-:W-:Y:S01]  /*3e80*/  IADD3 R25, PT, PT, R3, R25, RZ ;  /* 0x0000001903197210 */ /* 0x000fe20007ffe0ff */
[----:B------:R-:W-:Y:S02]  /*3e90*/  UIMAD UR8, UR14, UR15, UR8 ;  /* 0x0000000f0e0872a4 */ /* 0x000fe4000f8e0208 */
[----:B------:R-:W-:-:S04]  /*3ea0*/  IMAD.WIDE.U32 R8, R8, 0x4, R18 ;  /* 0x0000000408087825 */ /* 0x000fc800078e0012 */
[----:B------:R-:W-:Y:S02]  /*3eb0*/  IMAD R26, R25, UR7, R2 ;  /* 0x00000007191a7c24 */ /* 0x000fe4000f8e0202 */
[----:B-----5:R-:W-:Y:S01]  /*3ec0*/  FADD R25, R11, R22 ;  /* 0x000000160b197221 */ /* 0x020fe20000000000 */
[C---:B------:R-:W-:Y:S01]  /*3ed0*/  IMAD R22, R3.reuse, UR8, R0 ;  /* 0x0000000803167c24 */ /* 0x040fe2000f8e0200 */
[----:B------:R0:W-:Y:S02]  /*3ee0*/  STG.E desc[UR12][R8.64], R10 ;  /* 0x0000000a08007986 */ /* 0x0001e4000c10190c */
[----:B0-----:R-:W-:Y:S02]  /*3ef0*/  IMAD.WIDE.U32 R10, R26, 0x4, R18 ;  /* 0x000000041a0a7825 */ /* 0x001fe400078e0012 */
[----:B------:R2:W5:Y:S02]  /*3f00*/  LDG.E.CONSTANT R26, desc[UR12][R28.64+0xc] ;  /* 0x00000c0c1c1a7981 */ /* 0x000564000c1e9900 */
[----:B------:R-:W-:Y:S01]  /*3f10*/  IMAD R9, R22, UR7, R2 ;  /* 0x0000000716097c24 */ /* 0x000fe2000f8e0202 */
[----:B------:R-:W-:Y:S01]  /*3f20*/  IADD3 R22, PT, PT, R3, R22, RZ ;  /* 0x0000001603167210 */ /* 0x000fe20007ffe0ff */
[----:B------:R3:W-:Y:S02]  /*3f30*/  STG.E desc[UR12][R10.64], R25 ;  /* 0x000000190a007986 */ /* 0x0007e4000c10190c */
[----:B------:R-:W-:-:S04]  /*3f40*/  IMAD.WIDE.U32 R8, R9, 0x4, R18 ;  /* 0x0000000409087825 */ /* 0x000fc800078e0012 */
[----:B--2---:R-:W-:Y:S01]  /*3f50*/  FADD R29, R13, R24 ;  /* 0x000000180d1d7221 */ /* 0x004fe20000000000 */
[----:B------:R-:W-:Y:S02]  /*3f60*/  IMAD R13, R22, UR7, R2 ;  /* 0x00000007160d7c24 */ /* 0x000fe4000f8e0202 */
[----:B---3--:R-:W-:Y:S01]  /*3f70*/  FADD R11, R12, R27 ;  /* 0x0000001b0c0b7221 */ /* 0x008fe20000000000 */
[----:B------:R-:W-:Y:S01]  /*3f80*/  IADD3 R12, PT, PT, R5, 0xc, RZ ;  /* 0x0000000c050c7810 */ /* 0x000fe20007ffe0ff */
[----:B------:R-:W-:Y:S02]  /*3f90*/  IMAD.IADD R27, R3, 0x1, R22 ;  /* 0x00000001031b7824 */ /* 0x000fe400078e0216 */
[----:B----4-:R-:W-:Y:S01]  /*3fa0*/  FADD R14, R14, R23 ;  /* 0x000000170e0e7221 */ /* 0x010fe20000000000 */
[----:B------:R-:W-:Y:S01]  /*3fb0*/  IMAD.WIDE.U32 R22, R13, 0x4, R18 ;  /* 0x000000040d167825 */ /* 0x000fe200078e0012 */
[----:B------:R0:W-:Y:S03]  /*3fc0*/  STG.E desc[UR12][R8.64], R11 ;  /* 0x0000000b08007986 */ /* 0x0001e6000c10190c */
[----:B------:R-:W-:Y:S01]  /*3fd0*/  IMAD.WIDE.U32 R12, R12, 0x4, R20 ;  /* 0x000000040c0c7825 */ /* 0x000fe200078e0014 */
[----:B------:R2:W-:Y:S04]  /*3fe0*/  STG.E desc[UR12][R22.64], R29 ;  /* 0x0000001d16007986 */ /* 0x0005e8000c10190c */
[----:B------:R-:W3:Y:S04]  /*3ff0*/  LDG.E.CONSTANT R28, desc[UR12][R12.64+0x4] ;  /* 0x0000040c0c1c7981 */ /* 0x000ee8000c1e9900 */
[----:B0-----:R-:W3:Y:S04]  /*4000*/  LDL.128 R8, [R4+0x30] ;  /* 0x0000300004087983 */ /* 0x001ee80000100c00 */
[----:B--2---:R-:W2:Y:S04]  /*4010*/  LDG.E.CONSTANT R23, desc[UR12][R12.64] ;  /* 0x0000000c0c177981 */ /* 0x004ea8000c1e9900 */
[----:B------:R-:W4:Y:S04]  /*4020*/  LDG.E.CONSTANT R22, desc[UR12][R12.64+0xc] ;  /* 0x00000c0c0c167981 */ /* 0x000f28000c1e9900 */
[----:B------:R0:W4:Y:S01]  /*4030*/  LDG.E.CONSTANT R29, desc[UR12][R12.64+0x8] ;  /* 0x0000080c0c1d7981 */ /* 0x000122000c1e9900 */
[----:B------:R-:W-:Y:S01]  /*4040*/  IMAD R25, R27, UR7, R2 ;  /* 0x000000071b197c24 */ /* 0x000fe2000f8e0202 */
[----:B------:R-:W-:Y:S01]  /*4050*/  UIADD3 UR8, UPT, UPT, UR6, 0xc, UR5 ;  /* 0x0000000c06087890 */ /* 0x000fe2000fffe005 */
[----:B------:R-:W-:-:S02]  /*4060*/  IADD3 R27, PT, PT, R3, R27, RZ ;  /* 0x0000001b031b7210 */ /* 0x000fc40007ffe0ff */
[----:B------:R-:W-:Y:S01]  /*4070*/  IMAD.WIDE.U32 R24, R25, 0x4, R18 ;  /* 0x0000000419187825 */ /* 0x000fe200078e0012 */
[----:B------:R-:W-:-:S04]  /*4080*/  UIMAD UR8, UR14, UR15, UR8 ;  /* 0x0000000f0e0872a4 */ /* 0x000fc8000f8e0208 */
[----:B------:R1:W-:Y:S02]  /*4090*/  STG.E desc[UR12][R24.64], R14 ;  /* 0x0000000e18007986 */ /* 0x0003e4000c10190c */
[----:B-1----:R-:W-:Y:S02]  /*40a0*/  IMAD R25, R27, UR7, R2 ;  /* 0x000000071b197c24 */ /* 0x002fe4000f8e0202 */
[----:B-----5:R-:W-:Y:S01]  /*40b0*/  FADD R27, R15, R26 ;  /* 0x0000001a0f1b7221 */ /* 0x020fe20000000000 */
[----:B------:R-:W-:Y:S02]  /*40c0*/  IMAD R24, R3, UR8, R0 ;  /* 0x0000000803187c24 */ /* 0x000fe4000f8e0200 */
[----:B------:R-:W-:-:S05]  /*40d0*/  IMAD.WIDE.U32 R14, R25, 0x4, R18 ;  /* 0x00000004190e7825 */ /* 0x000fca00078e0012 */
[----:B------:R1:W-:Y:S02]  /*40e0*/  STG.E desc[UR12][R14.64], R27 ;  /* 0x0000001b0e007986 */ /* 0x0003e4000c10190c */
[----:B-1----:R-:W-:-:S04]  /*40f0*/  IADD3 R14, PT, PT, R3, R24, RZ ;  /* 0x00000018030e7210 */ /* 0x002fc80007ffe0ff */
[----:B------:R-:W-:-:S05]  /*4100*/  IADD3 R26, PT, PT, R3, R14, RZ ;  /* 0x0000000e031a7210 */ /* 0x000fca0007ffe0ff */
[----:B0-----:R-:W-:-:S04]  /*4110*/  IMAD R13, R26, UR7, R2 ;  /* 0x000000071a0d7c24 */ /* 0x001fc8000f8e0202 */
[----:B------:R-:W-:Y:S01]  /*4120*/  IMAD.WIDE.U32 R12, R13, 0x4, R18 ;  /* 0x000000040d0c7825 */ /* 0x000fe200078e0012 */
[----:B------:R-:W-:-:S04]  /*4130*/  UIADD3 UR9, UPT, UPT, UR9, 0x10, URZ ;  /* 0x0000001009097890 */ /* 0x000fc8000fffe0ff */
[----:B------:R-:W-:Y:S01]  /*4140*/  UISETP.GE.AND UP1, UPT, UR9, -0xc, UPT ;  /* 0xfffffff40900788c */ /* 0x000fe2000bf26270 */
[----:B------:R-:W-:Y:S02]  /*4150*/  IADD3 R5, PT, PT, R5, 0x10, RZ ;  /* 0x0000001005057810 */ /* 0x000fe40007ffe0ff */
[----:B------:R-:W-:Y:S01]  /*4160*/  IADD3 R4, PT, PT, R4, 0x40, RZ ;  /* 0x0000004004047810 */ /* 0x000fe20007ffe0ff */
[----:B------:R-:W-:Y:S01]  /*4170*/  UIADD3 UR5, UPT, UPT, UR5, 0x10, URZ ;  /* 0x0000001005057890 */ /* 0x000fe2000fffe0ff */
[----:B---3--:R-:W-:Y:S01]  /*4180*/  FADD R25, R9, R28 ;  /* 0x0000001c09197221 */ /* 0x008fe20000000000 */
[----:B------:R-:W-:Y:S02]  /*4190*/  IMAD R9, R24, UR7, R2 ;  /* 0x0000000718097c24 */ /* 0x000fe4000f8e0202 */
[----:B--2---:R-:W-:Y:S01]  /*41a0*/  FADD R23, R8, R23 ;  /* 0x0000001708177221 */ /* 0x004fe20000000000 */
[----:B------:R-:W-:Y:S01]  /*41b0*/  IADD3 R8, PT, PT, R3, R26, RZ ;  /* 0x0000001a03087210 */ /* 0x000fe20007ffe0ff */
[----:B----4-:R-:W-:Y:S01]  /*41c0*/  FADD R27, R11, R22 ;  /* 0x000000160b1b7221 */ /* 0x010fe20000000000 */
[----:B------:R-:W-:-:S03]  /*41d0*/  IMAD R11, R14, UR7, R2 ;  /* 0x000000070e0b7c24 */ /* 0x000fc6000f8e0202 */
[----:B------:R-:W-:Y:S02]  /*41e0*/  IMAD R15, R8, UR7, R2 ;  /* 0x00000007080f7c24 */ /* 0x000fe4000f8e0202 */
[----:B------:R-:W-:Y:S01]  /*41f0*/  FADD R29, R10, R29 ;  /* 0x0000001d0a1d7221 */ /* 0x000fe20000000000 */
[----:B------:R-:W-:-:S04]  /*4200*/  IMAD.WIDE.U32 R8, R9, 0x4, R18 ;  /* 0x0000000409087825 */ /* 0x000fc800078e0012 */
[--C-:B------:R-:W-:Y:S01]  /*4210*/  IMAD.WIDE.U32 R10, R11, 0x4, R18.reuse ;  /* 0x000000040b0a7825 */ /* 0x100fe200078e0012 */
[----:B------:R4:W-:Y:S03]  /*4220*/  STG.E desc[UR12][R8.64], R23 ;  /* 0x0000001708007986 */ /* 0x0009e6000c10190c */
[----:B------:R-:W-:Y:S01]  /*4230*/  IMAD.WIDE.U32 R14, R15, 0x4, R18 ;  /* 0x000000040f0e7825 */ /* 0x000fe200078e0012 */
[----:B------:R4:W-:Y:S04]  /*4240*/  STG.E desc[UR12][R10.64], R25 ;  /* 0x000000190a007986 */ /* 0x0009e8000c10190c */
[----:B------:R4:W-:Y:S04]  /*4250*/  STG.E desc[UR12][R12.64], R29 ;  /* 0x0000001d0c007986 */ /* 0x0009e8000c10190c */
[----:B------:R4:W-:Y:S01]  /*4260*/  STG.E desc[UR12][R14.64], R27 ;  /* 0x0000001b0e007986 */ /* 0x0009e2000c10190c */
[----:B------:R-:W-:Y:S05]  /*4270*/  BRA.U !UP1, `(.L_x_48) ;  /* 0xfffffff9091c7547 */ /* 0x000fea000b83ffff */
.L_x_47:
[----:B------:R-:W-:-:S04]  /*4280*/  UIADD3 UR8, UPT, UPT, -UR9, URZ, URZ ;  /* 0x000000ff09087290 */ /* 0x000fc8000fffe1ff */
[----:B------:R-:W-:-:S09]  /*4290*/  UISETP.GT.AND UP1, UPT, UR8, 0x4, UPT ;  /* 0x000000040800788c */ /* 0x000fd2000bf24270 */
[----:B------:R-:W-:Y:S05]  /*42a0*/  BRA.U !UP1, `(.L_x_49) ;  /* 0x0000000509007547 */ /* 0x000fea000b800000 */
[----:B------:R-:W2:Y:S01]  /*42b0*/  LDC.64 R20, c[0x0][0x3a0] ;  /* 0x0000e800ff147b82 */ /* 0x000ea20000000a00 */
[----:B----4-:R-:W3:Y:S07]  /*42c0*/  LDL.128 R8, [R4] ;  /* 0x0000000004087983 */ /* 0x010eee0000100c00 */
[----:B------:R-:W4:Y:S01]  /*42d0*/  LDC.64 R18, c[0x0][0x380] ;  /* 0x0000e000ff127b82 */ /* 0x000f220000000a00 */
[----:B--2---:R-:W-:-:S05]  /*42e0*/  IMAD.WIDE.U32 R24, R5, 0x4, R20 ;  /* 0x0000000405187825 */ /* 0x004fca00078e0014 */
[----:B------:R-:W3:Y:S04]  /*42f0*/  LDG.E.CONSTANT R13, desc[UR12][R24.64] ;  /* 0x0000000c180d7981 */ /* 0x000ee8000c1e9900 */
[----:B------:R-:W2:Y:S01]  /*4300*/  LDG.E.CONSTANT R12, desc[UR12][R24.64+0x4] ;  /* 0x0000040c180c7981 */ /* 0x000ea2000c1e9900 */
[----:B------:R-:W-:-:S03]  /*4310*/  UIADD3 UR8, UPT, UPT, UR6, UR5, URZ ;  /* 0x0000000506087290 */ /* 0x000fc6000fffe0ff */
[----:B------:R-:W5:Y:S01]  /*4320*/  LDG.E.CONSTANT R23, desc[UR12][R24.64+0x8] ;  /* 0x0000080c18177981 */ /* 0x000f62000c1e9900 */
[----:B------:R-:W-:-:S03]  /*4330*/  UIMAD UR8, UR14, UR15, UR8 ;  /* 0x0000000f0e0872a4 */ /* 0x000fc6000f8e0208 */
[----:B------:R-:W5:Y:S03]  /*4340*/  LDG.E.CONSTANT R26, desc[UR12][R24.64+0xc] ;  /* 0x00000c0c181a7981 */ /* 0x000f66000c1e9900 */
[----:B------:R-:W-:-:S04]  /*4350*/  IMAD R22, R3, UR8, R0 ;  /* 0x0000000803167c24 */ /* 0x000fc8000f8e0200 */
[----:B------:R-:W-:Y:S01]  /*4360*/  IMAD R29, R22, UR7, R2 ;  /* 0x00000007161d7c24 */ /* 0x000fe2000f8e0202 */
[----:B------:R-:W-:-:S03]  /*4370*/  IADD3 R22, PT, PT, R3, R22, RZ ;  /* 0x0000001603167210 */ /* 0x000fc60007ffe0ff */
[----:B----4-:R-:W-:-:S04]  /*4380*/  IMAD.WIDE.U32 R28, R29, 0x4, R18 ;  /* 0x000000041d1c7825 */ /* 0x010fc800078e0012 */
[----:B---3--:R-:W-:Y:S01]  /*4390*/  FADD R27, R8, R13 ;  /* 0x0000000d081b7221 */ /* 0x008fe20000000000 */
[----:B------:R-:W-:Y:S01]  /*43a0*/  IADD3 R13, PT, PT, R5, 0x4, RZ ;  /* 0x00000004050d7810 */ /* 0x000fe20007ffe0ff */
[----:B------:R-:W-:Y:S02]  /*43b0*/  IMAD R8, R22, UR7, R2 ;  /* 0x0000000716087c24 */ /* 0x000fe4000f8e0202 */
[----:B--2---:R-:W-:Y:S01]  /*43c0*/  FADD R9, R9, R12 ;  /* 0x0000000c09097221 */ /* 0x004fe20000000000 */
[----:B------:R2:W-:Y:S01]  /*43d0*/  STG.E desc[UR12][R28.64], R27 ;  /* 0x0000001b1c007986 */ /* 0x0005e2000c10190c */
[----:B------:R-:W-:-:S03]  /*43e0*/  IMAD.WIDE.U32 R20, R13, 0x4, R20 ;  /* 0x000000040d147825 */ /* 0x000fc600078e0014 */
[----:B------:R-:W3:Y:S04]  /*43f0*/  LDL.128 R12, [R4+0x10] ;  /* 0x00001000040c7983 */ /* 0x000ee80000100c00 */
[----:B------:R-:W3:Y:S01]  /*4400*/  LDG.E.CONSTANT R25, desc[UR12][R20.64] ;  /* 0x0000000c14197981 */ /* 0x000ee2000c1e9900 */
[----:B--2---:R-:W-:-:S03]  /*4410*/  IMAD.WIDE.U32 R28, R8, 0x4, R18 ;  /* 0x00000004081c7825 */ /* 0x004fc600078e0012 */
[----:B------:R-:W2:Y:S04]  /*4420*/  LDG.E.CONSTANT R24, desc[UR12][R20.64+0xc] ;  /* 0x00000c0c14187981 */ /* 0x000ea8000c1e9900 */
[----:B------:R4:W-:Y:S04]  /*4430*/  STG.E desc[UR12][R28.64], R9 ;  /* 0x000000091c007986 */ /* 0x0009e8000c10190c */
[----:B------:R-:W2:Y:S04]  /*4440*/  LDG.E.CONSTANT R8, desc[UR12][R20.64+0x4] ;  /* 0x0000040c14087981 */ /* 0x000ea8000c1e9900 */
[----:B----4-:R4:W2:Y:S01]  /*4450*/  LDG.E.CONSTANT R9, desc[UR12][R20.64+0x8] ;  /* 0x0000080c14097981 */ /* 0x0108a2000c1e9900 */
[----:B------:R-:W-:Y:S01]  /*4460*/  UIADD3 UR8, UPT, UPT, UR6, 0x4, UR5 ;  /* 0x0000000406087890 */ /* 0x000fe2000fffe005 */
[----:B------:R-:W-:-:S03]  /*4470*/  IADD3 R28, PT, PT, R3, R22, RZ ;  /* 0x00000016031c7210 */ /* 0x000fc60007ffe0ff */
[----:B------:R-:W-:Y:S01]  /*4480*/  UIMAD UR8, UR14, UR15, UR8 ;  /* 0x0000000f0e0872a4 */ /* 0x000fe2000f8e0208 */
[----:B-----5:R-:W-:Y:S01]  /*4490*/  FADD R27, R10, R23 ;  /* 0x000000170a1b7221 */ /* 0x020fe20000000000 */
[----:B------:R-:W-:Y:S01]  /*44a0*/  IMAD R23, R28, UR7, R2 ;  /* 0x000000071c177c24 */ /* 0x000fe2000f8e0202 */
[----:B------:R-:W-:-:S03]  /*44b0*/  IADD3 R29, PT, PT, R3, R28, RZ ;  /* 0x0000001c031d7210 */ /* 0x000fc60007ffe0ff */
[----:B------:R-:W-:Y:S02]  /*44c0*/  IMAD R10, R3, UR8, R0 ;  /* 0x00000008030a7c24 */ /* 0x000fe4000f8e0200 */
[----:B------:R-:W-:-:S04]  /*44d0*/  IMAD.WIDE.U32 R22, R23, 0x4, R18 ;  /* 0x0000000417167825 */ /* 0x000fc800078e0012 */
[----:B----4-:R-:W-:Y:S02]  /*44e0*/  IMAD.IADD R20, R3, 0x1, R10 ;  /* 0x0000000103147824 */ /* 0x010fe400078e020a */
[----:B------:R-:W-:Y:S01]  /*44f0*/  IMAD R28, R29, UR7, R2 ;  /* 0x000000071d1c7c24 */ /* 0x000fe2000f8e0202 */
[----:B------:R4:W-:Y:S02]  /*4500*/  STG.E desc[UR12][R22.64], R27 ;  /* 0x0000001b16007986 */ /* 0x0009e4000c10190c */
[----:B------:R-:W-:Y:S01]  /*4510*/  IADD3 R21, PT, PT, R3, R20, RZ ;  /* 0x0000001403157210 */ /* 0x000fe20007ffe0ff */
[----:B------:R-:W-:Y:S01]  /*4520*/  FADD R29, R11, R26 ;  /* 0x0000001a0b1d7221 */ /* 0x000fe20000000000 */
[----:B------:R-:W-:Y:S02]  /*4530*/  IMAD R11, R10, UR7, R2 ;  /* 0x000000070a0b7c24 */ /* 0x000fe4000f8e0202 */
[----:B----4-:R-:W-:Y:S01]  /*4540*/  IMAD.WIDE.U32 R26, R28, 0x4, R18 ;  /* 0x000000041c1a7825 */ /* 0x010fe200078e0012 */
[----:B------:R-:W-:-:S03]  /*4550*/  IADD3 R28, PT, PT, R3, R21, RZ ;  /* 0x00000015031c7210 */ /* 0x000fc60007ffe0ff */
[--C-:B------:R-:W-:Y:S02]  /*4560*/  IMAD R23, R20, UR7, R2.reuse ;  /* 0x0000000714177c24 */ /* 0x100fe4000f8e0202 */
[--C-:B------:R-:W-:Y:S02]  /*4570*/  IMAD R21, R21, UR7, R2.reuse ;  /* 0x0000000715157c24 */ /* 0x100fe4000f8e0202 */
[----:B------:R-:W-:Y:S02]  /*4580*/  IMAD R28, R28, UR7, R2 ;  /* 0x000000071c1c7c24 */ /* 0x000fe4000f8e0202 */
[--C-:B------:R-:W-:Y:S01]  /*4590*/  IMAD.WIDE.U32 R10, R11, 0x4, R18.reuse ;  /* 0x000000040b0a7825 */ /* 0x100fe200078e0012 */
[----:B------:R4:W-:Y:S03]  /*45a0*/  STG.E desc[UR12][R26.64], R29 ;  /* 0x0000001d1a007986 */ /* 0x0009e6000c10190c */
[----:B------:R-:W-:-:S04]  /*45b0*/  IMAD.WIDE.U32 R22, R23, 0x4, R18 ;  /* 0x0000000417167825 */ /* 0x000fc800078e0012 */
[----:B------:R-:W-:-:S04]  /*45c0*/  IMAD.WIDE.U32 R20, R21, 0x4, R18 ;  /* 0x0000000415147825 */ /* 0x000fc800078e0012 */
[----:B------:R-:W-:Y:S01]  /*45d0*/  IMAD.WIDE.U32 R18, R28, 0x4, R18 ;  /* 0x000000041c127825 */ /* 0x000fe200078e0012 */
[----:B------:R-:W-:Y:S02]  /*45e0*/  IADD3 R4, PT, PT, R4, 0x20, RZ ;  /* 0x0000002004047810 */ /* 0x000fe40007ffe0ff */
[----:B------:R-:W-:Y:S01]  /*45f0*/  IADD3 R5, PT, PT, R5, 0x8, RZ ;  /* 0x0000000805057810 */ /* 0x000fe20007ffe0ff */
[----:B------:R-:W-:Y:S02]  /*4600*/  UIADD3 UR9, UPT, UPT, UR9, 0x8, URZ ;  /* 0x0000000809097890 */ /* 0x000fe4000fffe0ff */
[----:B------:R-:W-:Y:S02]  /*4610*/  UIADD3 UR5, UPT, UPT, UR5, 0x8, URZ ;  /* 0x0000000805057890 */ /* 0x000fe4000fffe0ff */
[----:B------:R-:W-:Y:S01]  /*4620*/  UPLOP3.LUT UP0, UPT, UPT, UPT, UPT, 0x40, 0x4 ;  /* 0x000000000004789c */ /* 0x000fe20003f0e870 */
[----:B---3--:R-:W-:Y:S01]  /*4630*/  FADD R25, R12, R25 ;  /* 0x000000190c197221 */ /* 0x008fe20000000000 */
[----:B--2---:R-:W-:-:S04]  /*4640*/  FADD R15, R15, R24 ;  /* 0x000000180f0f7221 */ /* 0x004fc80000000000 */
[----:B------:R4:W-:Y:S01]  /*4650*/  STG.E desc[UR12][R10.64], R25 ;  /* 0x000000190a007986 */ /* 0x0009e2000c10190c */
[----:B------:R-:W-:Y:S01]  /*4660*/  FADD R13, R13, R8 ;  /* 0x000000080d0d7221 */ /* 0x000fe20000000000 */
[----:B------:R-:W-:-:S04]  /*4670*/  FADD R9, R14, R9 ;  /* 0x000000090e097221 */ /* 0x000fc80000000000 */
[----:B------:R4:W-:Y:S04]  /*4680*/  STG.E desc[UR12][R22.64], R13 ;  /* 0x0000000d16007986 */ /* 0x0009e8000c10190c */
[----:B------:R4:W-:Y:S04]  /*4690*/  STG.E desc[UR12][R20.64], R9 ;  /* 0x0000000914007986 */ /* 0x0009e8000c10190c */
[----:B------:R4:W-:Y:S02]  /*46a0*/  STG.E desc[UR12][R18.64], R15 ;  /* 0x0000000f12007986 */ /* 0x0009e4000c10190c */
.L_x_49:
[----:B------:R-:W-:-:S09]  /*46b0*/  UISETP.NE.OR UP0, UPT, UR9, URZ, UP0 ;  /* 0x000000ff0900728c */ /* 0x000fd20008705670 */
[----:B------:R-:W-:Y:S05]  /*46c0*/  BRA.U !UP0, `(.L_x_45) ;  /* 0x0000000108887547 */ /* 0x000fea000b800000 */
.L_x_46:
[----:B-12-4-:R-:W-:Y:S01]  /*46d0*/  IMAD.WIDE.U32 R12, R5, 0x4, R16 ;  /* 0x00000004050c7825 */ /* 0x016fe200078e0010 */
[----:B------:R-:W2:Y:S04]  /*46e0*/  LDL.128 R8, [R4] ;  /* 0x0000000004087983 */ /* 0x000ea80000100c00 */
[----:B------:R-:W2:Y:S04]  /*46f0*/  LDG.E.CONSTANT R18, desc[UR12][R12.64+0x4] ;  /* 0x0000040c0c127981 */ /* 0x000ea8000c1e9900 */
[----:B------:R-:W3:Y:S04]  /*4700*/  LDG.E.CONSTANT R22, desc[UR12][R12.64+0xc] ;  /* 0x00000c0c0c167981 */ /* 0x000ee8000c1e9900 */
[----:B------:R-:W4:Y:S04]  /*4710*/  LDG.E.CONSTANT R19, desc[UR12][R12.64] ;  /* 0x0000000c0c137981 */ /* 0x000f28000c1e9900 */
[----:B------:R1:W5:Y:S01]  /*4720*/  LDG.E.CONSTANT R23, desc[UR12][R12.64+0x8] ;  /* 0x0000080c0c177981 */ /* 0x000362000c1e9900 */
[----:B------:R-:W-:-:S04]  /*4730*/  UIADD3 UR8, UPT, UPT, UR6, UR5, URZ ;  /* 0x0000000506087290 */ /* 0x000fc8000fffe0ff */
[----:B------:R-:W-:-:S06]  /*4740*/  UIMAD UR8, UR14, UR15, UR8 ;  /* 0x0000000f0e0872a4 */ /* 0x000fcc000f8e0208 */
[----:B------:R-:W-:-:S05]  /*4750*/  IMAD R14, R3, UR8, R0 ;  /* 0x00000008030e7c24 */ /* 0x000fca000f8e0200 */
[----:B------:R-:W-:-:S04]  /*4760*/  IADD3 R15, PT, PT, R3, R14, RZ ;  /* 0x0000000e030f7210 */ /* 0x000fc80007ffe0ff */
[----:B------:R-:W-:-:S04]  /*4770*/  IADD3 R20, PT, PT, R3, R15, RZ ;  /* 0x0000000f03147210 */ /* 0x000fc80007ffe0ff */
[----:B------:R-:W-:Y:S01]  /*4780*/  IADD3 R27, PT, PT, R3, R20, RZ ;  /* 0x00000014031b7210 */ /* 0x000fe20007ffe0ff */
[----:B-1----:R-:W-:-:S04]  /*4790*/  IMAD R13, R20, UR7, R2 ;  /* 0x00000007140d7c24 */ /* 0x002fc8000f8e0202 */
[----:B0-----:R-:W-:Y:S01]  /*47a0*/  IMAD.WIDE.U32 R12, R13, 0x4, R6 ;  /* 0x000000040d0c7825 */ /* 0x001fe200078e0006 */
[----:B------:R-:W-:-:S04]  /*47b0*/  UIADD3 UR9, UPT, UPT, UR9, 0x4, URZ ;  /* 0x0000000409097890 */ /* 0x000fc8000fffe0ff */
[----:B------:R-:W-:Y:S01]  /*47c0*/  UISETP.NE.AND UP0, UPT, UR9, URZ, UPT ;  /* 0x000000ff0900728c */ /* 0x000fe2000bf05270 */
[----:B------:R-:W-:Y:S02]  /*47d0*/  IADD3 R5, PT, PT, R5, 0x4, RZ ;  /* 0x0000000405057810 */ /* 0x000fe40007ffe0ff */
[----:B------:R-:W-:Y:S01]  /*47e0*/  IADD3 R4, PT, PT, R4, 0x10, RZ ;  /* 0x0000001004047810 */ /* 0x000fe20007ffe0ff */
[----:B------:R-:W-:Y:S01]  /*47f0*/  UIADD3 UR5, UPT, UPT, UR5, 0x4, URZ ;  /* 0x0000000405057890 */ /* 0x000fe2000fffe0ff */
[----:B--2---:R-:W-:Y:S01]  /*4800*/  FADD R21, R9, R18 ;  /* 0x0000001209157221 */ /* 0x004fe20000000000 */
[----:B------:R-:W-:Y:S02]  /*4810*/  IMAD R9, R14, UR7, R2 ;  /* 0x000000070e097c24 */ /* 0x000fe4000f8e0202 */
[----:B---3--:R-:W-:Y:S01]  /*4820*/  FADD R25, R11, R22 ;  /* 0x000000160b197221 */ /* 0x008fe20000000000 */
[--C-:B------:R-:W-:Y:S02]  /*4830*/  IMAD R11, R15, UR7, R2.reuse ;  /* 0x000000070f0b7c24 */ /* 0x100fe4000f8e0202 */
[----:B------:R-:W-:-:S02]  /*4840*/  IMAD R15, R27, UR7, R2 ;  /* 0x000000071b0f7c24 */ /* 0x000fc4000f8e0202 */
[----:B----4-:R-:W-:Y:S01]  /*4850*/  FADD R19, R8, R19 ;  /* 0x0000001308137221 */ /* 0x010fe20000000000 */
[----:B------:R-:W-:-:S04]  /*4860*/  IMAD.WIDE.U32 R8, R9, 0x4, R6 ;  /* 0x0000000409087825 */ /* 0x000fc800078e0006 */
[----:B-----5:R-:W-:Y:S01]  /*4870*/  FADD R23, R10, R23 ;  /* 0x000000170a177221 */ /* 0x020fe20000000000 */
[--C-:B------:R-:W-:Y:S01]  /*4880*/  IMAD.WIDE.U32 R10, R11, 0x4, R6.reuse ;  /* 0x000000040b0a7825 */ /* 0x100fe200078e0006 */
[----:B------:R2:W-:Y:S03]  /*4890*/  STG.E desc[UR12][R8.64], R19 ;  /* 0x0000001308007986 */ /* 0x0005e6000c10190c */
[----:B------:R-:W-:Y:S01]  /*48a0*/  IMAD.WIDE.U32 R14, R15, 0x4, R6 ;  /* 0x000000040f0e7825 */ /* 0x000fe200078e0006 */
[----:B------:R2:W-:Y:S04]  /*48b0*/  STG.E desc[UR12][R10.64], R21 ;  /* 0x000000150a007986 */ /* 0x0005e8000c10190c */
[----:B------:R2:W-:Y:S04]  /*48c0*/  STG.E desc[UR12][R12.64], R23 ;  /* 0x000000170c007986 */ /* 0x0005e8000c10190c */
[----:B------:R2:W-:Y:S01]  /*48d0*/  STG.E desc[UR12][R14.64], R25 ;  /* 0x000000190e007986 */ /* 0x0005e2000c10190c */
[----:B------:R-:W-:Y:S05]  /*48e0*/  BRA.U UP0, `(.L_x_46) ;  /* 0xfffffffd00787547 */ /* 0x000fea000b83ffff */
.L_x_45:
[----:B------:R-:W-:-:S13]  /*48f0*/  ISETP.NE.AND P0, PT, RZ, UR10, PT ;  /* 0x0000000aff007c0c */ /* 0x000fda000bf05270 */
[----:B------:R-:W-:Y:S05]  /*4900*/  @!P0 EXIT ;  /* 0x000000000000894d */ /* 0x000fea0003800000 */
[----:B------:R-:W3:Y:S01]  /*4910*/  LDCU.64 UR8, c[0x0][0x3a0] ;  /* 0x00007400ff0877ac */ /* 0x000ee20008000a00 */
[----:B--2-4-:R-:W2:Y:S01]  /*4920*/  LDC.64 R8, c[0x0][0x380] ;  /* 0x0000e000ff087b82 */ /* 0x014ea20000000a00 */
[----:B------:R-:W-:Y:S02]  /*4930*/  UIADD3 UR5, UPT, UPT, UR6, UR4, URZ ;  /* 0x0000000406057290 */ /* 0x000fe4000fffe0ff */
[----:B------:R-:W-:Y:S02]  /*4940*/  UIMAD UR11, UR4, 0x4, UR16 ;  /* 0x00000004040b78a4 */ /* 0x000fe4000f8e0210 */
[----:B---3--:R-:W-:Y:S02]  /*4950*/  UIMAD.WIDE.U32 UR8, UR5, 0x4, UR8 ;  /* 0x00000004050878a5 */ /* 0x008fe4000f8e0008 */
[----:B------:R-:W-:-:S05]  /*4960*/  UIADD3 UR5, UPT, UPT, -UR10, URZ, URZ ;  /* 0x000000ff0a057290 */ /* 0x000fca000fffe1ff */
[----:B------:R-:W-:-:S07]  /*4970*/  UMOV UR10, UR8 ;  /* 0x00000008000a7c82 */ /* 0x000fce0008000000 */
.L_x_50:
[----:B0-----:R-:W-:Y:S01]  /*4980*/  MOV R7, UR9 ;  /* 0x0000000900077c02 */ /* 0x001fe20008000f00 */
[----:B---3--:R-:W3:Y:S01]  /*4990*/  LDL R4, [UR11] ;  /* 0x0000000bff047983 */ /* 0x008ee20008100800 */
[----:B------:R-:W-:-:S05]  /*49a0*/  MOV R6, UR10 ;  /* 0x0000000a00067c02 */ /* 0x000fca0008000f00 */
[----:B------:R-:W3:Y:S01]  /*49b0*/  LDG.E.CONSTANT R7, desc[UR12][R6.64] ;  /* 0x0000000c06077981 */ /* 0x000ee2000c1e9900 */
[----:B------:R-:W-:-:S04]  /*49c0*/  UIADD3 UR8, UPT, UPT, UR6, UR4, URZ ;  /* 0x0000000406087290 */ /* 0x000fc8000fffe0ff */
[----:B------:R-:W-:-:S06]  /*49d0*/  UIMAD UR8, UR14, UR15, UR8 ;  /* 0x0000000f0e0872a4 */ /* 0x000fcc000f8e0208 */
[----:B------:R-:W-:-:S04]  /*49e0*/  IMAD R5, R3, UR8, R0 ;  /* 0x0000000803057c24 */ /* 0x000fc8000f8e0200 */
[----:B------:R-:W-:Y:S01]  /*49f0*/  IMAD R5, R5, UR7, R2 ;  /* 0x0000000705057c24 */ /* 0x000fe2000f8e0202 */
[----:B------:R-:W-:Y:S02]  /*4a00*/  UIADD3 UR10, UP0, UPT, UR10, 0x4, URZ ;  /* 0x000000040a0a7890 */ /* 0x000fe4000ff1e0ff */
[----:B------:R-:W-:Y:S02]  /*4a10*/  UIADD3 UR5, UPT, UPT, UR5, 0x1, URZ ;  /* 0x0000000105057890 */ /* 0x000fe4000fffe0ff */
[----:B------:R-:W-:Y:S02]  /*4a20*/  UIADD3.X UR9, UPT, UPT, URZ, UR9, URZ, UP0, !UPT ;  /* 0x00000009ff097290 */ /* 0x000fe400087fe4ff */
[----:B------:R-:W-:Y:S02]  /*4a30*/  UISETP.NE.AND UP0, UPT, UR5, URZ, UPT ;  /* 0x000000ff0500728c */ /* 0x000fe4000bf05270 */
[----:B------:R-:W-:Y:S02]  /*4a40*/  UIADD3 UR4, UPT, UPT, UR4, 0x1, URZ ;  /* 0x0000000104047890 */ /* 0x000fe4000fffe0ff */
[----:B------:R-:W-:Y:S01]  /*4a50*/  UIADD3 UR11, UPT, UPT, UR11, 0x4, URZ ;  /* 0x000000040b0b7890 */ /* 0x000fe2000fffe0ff */
[----:B---3--:R-:W-:Y:S01]  /*4a60*/  FADD R11, R4, R7 ;  /* 0x00000007040b7221 */ /* 0x008fe20000000000 */
[----:B--2---:R-:W-:-:S05]  /*4a70*/  IMAD.WIDE.U32 R4, R5, 0x4, R8 ;  /* 0x0000000405047825 */ /* 0x004fca00078e0008 */
[----:B------:R3:W-:Y:S01]  /*4a80*/  STG.E desc[UR12][R4.64], R11 ;  /* 0x0000000b04007986 */ /* 0x0007e2000c10190c */
[----:B------:R-:W-:Y:S05]  /*4a90*/  BRA.U UP0, `(.L_x_50) ;  /* 0xfffffffd00b87547 */ /* 0x000fea000b83ffff */
[----:B------:R-:W-:Y:S05]  /*4aa0*/  EXIT ;  /* 0x000000000000794d */ /* 0x000fea0003800000 */
.L_x_51:
[----:B------:R-:W-:-:S00]  /*4ab0*/  BRA `(.L_x_51) ;  /* 0xfffffffc00fc7947 */ /* 0x000fc0000383ffff */
[----:B------:R-:W-:-:S00]  /*4ac0*/  NOP ;  /* 0x0000000000007918 */ /* 0x000fc00000000000 */
        /* <DEDUP_REMOVED lines=11> */
.L_x_114:


//--------------------- .text.steel_depthwise_conv2d_multiplier_kernel --------------------------
	.section	.text.steel_depthwise_conv2d_multiplier_kernel,"ax",@progbits
	.align	128
        .global         steel_depthwise_conv2d_multiplier_kernel
        .type           steel_depthwise_conv2d_multiplier_kernel,@function
        .size           steel_depthwise_conv2d_multiplier_kernel,(.L_x_115 - steel_depthwise_conv2d_multiplier_kernel)
        .other          steel_depthwise_conv2d_multiplier_kernel,@"STO_CUDA_ENTRY STV_DEFAULT"
steel_depthwise_conv2d_multiplier_kernel:
.text.steel_depthwise_conv2d_multiplier_kernel:
[----:B------:R-:W-:Y:S08]  /*0000*/  LDC R1, c[0x0][0x37c] ;  /* 0x0000df00ff017b82 */ /* 0x000ff00000000800 */
[----:B------:R-:W0:Y:S01]  /*0010*/  LDC.64 R8, c[0x0][0x3c0] ;  /* 0x0000f000ff087b82 */ /* 0x000e220000000a00 */
[----:B------:R-:W1:Y:S01]  /*0020*/  LDCU.128 UR4, c[0x0][0x3b0] ;  /* 0x00007600ff0477ac */ /* 0x000e620008000c00 */
[----:B------:R-:W2:Y:S01]  /*0030*/  S2R R5, SR_CTAID.Z ;  /* 0x0000000000057919 */ /* 0x000ea20000002700 */
[----:B------:R-:W3:Y:S05]  /*0040*/  LDCU.128 UR12, c[0x0][0x3a0] ;  /* 0x00007400ff0c77ac */ /* 0x000eea0008000c00 */
[----:B------:R-:W4:Y:S01]  /*0050*/  LDC R11, c[0x0][0x3c8] ;  /* 0x0000f200ff0b7b82 */ /* 0x000f220000000800 */
[----:B-1----:R-:W1:Y:S01]  /*0060*/  I2F.U32.RP R0, UR7 ;  /* 0x0000000700007d06 */ /* 0x002e620008209000 */
[----:B------:R-:W-:Y:S01]  /*0070*/  UIADD3 UR4, UPT, UPT, UR4, -UR6, URZ ;  /* 0x8000000604047290 */ /* 0x000fe2000fffe0ff */
[----:B------:R-:W-:Y:S01]  /*0080*/  ISETP.NE.U32.AND P0, PT, RZ, UR7, PT ;  /* 0x00000007ff007c0c */ /* 0x000fe2000bf05070 */
[----:B---3--:R-:W-:Y:S01]  /*0090*/  UIMAD UR9, UR14, UR13, URZ ;  /* 0x0000000d0e0972a4 */ /* 0x008fe2000f8e02ff */
[----:B0-----:R-:W-:Y:S01]  /*00a0*/  ISETP.NE.U32.AND P2, PT, R8, RZ, PT ;  /* 0x000000ff0800720c */ /* 0x001fe20003f45070 */
[----:B------:R-:W-:-:S03]  /*00b0*/  UIADD3 UR8, UPT, UPT, UR15, -UR5, URZ ;  /* 0x800000050f087290 */ /* 0x000fc6000fffe0ff */
[----:B------:R-:W0:Y:S08]  /*00c0*/  I2F.U32.RP R2, R8 ;  /* 0x0000000800027306 */ /* 0x000e300000209000 */
[----:B-1----:R-:W1:Y:S08]  /*00d0*/  MUFU.RCP R0, R0 ;  /* 0x0000000000007308 */ /* 0x002e700000001000 */
[----:B------:R-:W3:Y:S08]  /*00e0*/  I2F.U32.RP R3, UR9 ;  /* 0x0000000900037d06 */ /* 0x000ef00008209000 */
[----:B0-----:R-:W0:Y:S01]  /*00f0*/  MUFU.RCP R2, R2 ;  /* 0x0000000200027308 */ /* 0x001e220000001000 */
[----:B-1----:R-:W-:-:S07]  /*0100*/  IADD3 R6, PT, PT, R0, 0xffffffe, RZ ;  /* 0x0ffffffe00067810 */ /* 0x002fce0007ffe0ff */
[----:B---3--:R-:W1:Y:S08]  /*0110*/  MUFU.RCP R3, R3 ;  /* 0x0000000300037308 */ /* 0x008e700000001000 */
[----:B------:R3:W5:Y:S01]  /*0120*/  F2I.FTZ.U32.TRUNC.NTZ R7, R6 ;  /* 0x0000000600077305 */ /* 0x000762000021f000 */
[----:B0-----:R-:W-:Y:S01]  /*0130*/  IADD3 R12, PT, PT, R2, 0xffffffe, RZ ;  /* 0x0ffffffe020c7810 */ /* 0x001fe20007ffe0ff */
[----:B------:R-:W-:-:S06]  /*0140*/  IMAD R2, RZ, RZ, -UR9 ;  /* 0x80000009ff027e24 */ /* 0x000fcc000f8e02ff */
[----:B------:R0:W2:Y:S01]  /*0150*/  F2I.FTZ.U32.TRUNC.NTZ R13, R12 ;  /* 0x0000000c000d7305 */ /* 0x0000a2000021f000 */
[----:B-1----:R-:W-:Y:S01]  /*0160*/  IADD3 R0, PT, PT, R3, 0xffffffe, RZ ;  /* 0x0ffffffe03007810 */ /* 0x002fe20007ffe0ff */
[----:B---3--:R-:W-:Y:S02]  /*0170*/  HFMA2 R6, -RZ, RZ, 0, 0 ;  /* 0x00000000ff067431 */ /* 0x008fe400000001ff */
[----:B-----5:R-:W-:-:S04]  /*0180*/  IMAD.MOV R15, RZ, RZ, -R7 ;  /* 0x000000ffff0f7224 */ /* 0x020fc800078e0a07 */
[----:B------:R1:W3:Y:S01]  /*0190*/  F2I.FTZ.U32.TRUNC.NTZ R3, R0 ;  /* 0x0000000000037305 */ /* 0x0002e2000021f000 */
[----:B0-----:R-:W-:Y:S01]  /*01a0*/  MOV R12, RZ ;  /* 0x000000ff000c7202 */ /* 0x001fe20000000f00 */
[----:B------:R-:W-:Y:S01]  /*01b0*/  IMAD R15, R15, UR7, RZ ;  /* 0x000000070f0f7c24 */ /* 0x000fe2000f8e02ff */
[----:B--2---:R-:W-:-:S03]  /*01c0*/  IADD3 R17, PT, PT, RZ, -R13, RZ ;  /* 0x8000000dff117210 */ /* 0x004fc60007ffe0ff */
[----:B------:R-:W-:Y:S01]  /*01d0*/  IMAD.HI.U32 R7, R7, R15, R6 ;  /* 0x0000000f07077227 */ /* 0x000fe200078e0006 */
[----:B-1----:R-:W-:Y:S01]  /*01e0*/  LEA R0, R9, UR8, 0x1 ;  /* 0x0000000809007c11 */ /* 0x002fe2000f8e08ff */
[----:B------:R-:W0:Y:S02]  /*01f0*/  LDC R6, c[0x0][0x360] ;  /* 0x0000d800ff067b82 */ /* 0x000e240000000800 */
[----:B------:R-:W-:Y:S02]  /*0200*/  IMAD R17, R17, R8, RZ ;  /* 0x0000000811117224 */ /* 0x000fe400078e02ff */
[----:B------:R-:W-:Y:S02]  /*0210*/  IMAD.MOV.U32 R15, RZ, RZ, R2 ;  /* 0x000000ffff0f7224 */ /* 0x000fe400078e0002 */
[----:B------:R-:W-:Y:S02]  /*0220*/  HFMA2 R2, -RZ, RZ, 0, 0 ;  /* 0x00000000ff027431 */ /* 0x000fe400000001ff */
[----:B------:R-:W-:Y:S01]  /*0230*/  IMAD.HI.U32 R12, R13, R17, R12 ;  /* 0x000000110d0c7227 */ /* 0x000fe200078e000c */
[----:B----4-:R-:W-:Y:S01]  /*0240*/  LEA R13, R11, UR4, 0x1 ;  /* 0x000000040b0d7c11 */ /* 0x010fe2000f8e08ff */
[----:B------:R-:W0:Y:S02]  /*0250*/  S2UR UR4, SR_CTAID.X ;  /* 0x00000000000479c3 */ /* 0x000e240000002500 */
[----:B---3--:R-:W-:-:S02]  /*0260*/  IMAD R15, R15, R3, RZ ;  /* 0x000000030f0f7224 */ /* 0x008fc400078e02ff */
[----:B------:R-:W-:-:S04]  /*0270*/  IMAD.HI.U32 R7, R7, R0, RZ ;  /* 0x0000000007077227 */ /* 0x000fc800078e00ff */
[----:B------:R-:W-:-:S04]  /*0280*/  IMAD.HI.U32 R12, R12, R13, RZ ;  /* 0x0000000d0c0c7227 */ /* 0x000fc800078e00ff */
[----:B------:R-:W-:Y:S01]  /*0290*/  IMAD.HI.U32 R2, R3, R15, R2 ;  /* 0x0000000f03027227 */ /* 0x000fe200078e0002 */
[----:B------:R-:W-:Y:S01]  /*02a0*/  IADD3 R3, PT, PT, -R7, RZ, RZ ;  /* 0x000000ff07037210 */ /* 0x000fe20007ffe1ff */
[----:B------:R-:W0:Y:S02]  /*02b0*/  S2R R15, SR_TID.X ;  /* 0x00000000000f7919 */ /* 0x000e240000002100 */
[----:B------:R-:W-:Y:S02]  /*02c0*/  IMAD.MOV R4, RZ, RZ, -R12 ;  /* 0x000000ffff047224 */ /* 0x000fe400078e0a0c */
[----:B------:R-:W-:Y:S02]  /*02d0*/  IMAD R0, R3, UR7, R0 ;  /* 0x0000000703007c24 */ /* 0x000fe4000f8e0200 */
[----:B------:R-:W-:Y:S02]  /*02e0*/  IMAD R13, R8, R4, R13 ;  /* 0x00000004080d7224 */ /* 0x000fe400078e020d */
[----:B------:R-:W-:Y:S01]  /*02f0*/  IMAD.HI.U32 R2, R2, R5, RZ ;  /* 0x0000000502027227 */ /* 0x000fe200078e00ff */
[----:B------:R-:W-:-:S02]  /*0300*/  ISETP.GE.U32.AND P5, PT, R0, UR7, PT ;  /* 0x0000000700007c0c */ /* 0x000fc4000bfa6070 */
[----:B------:R-:W-:Y:S02]  /*0310*/  ISETP.GE.U32.AND P6, PT, R13, R8, PT ;  /* 0x000000080d00720c */ /* 0x000fe40003fc6070 */
[----:B------:R-:W-:-:S05]  /*0320*/  IADD3 R4, PT, PT, -R2, RZ, RZ ;  /* 0x000000ff02047210 */ /* 0x000fca0007ffe1ff */
[----:B------:R-:W-:-:S04]  /*0330*/  IMAD R3, R4, UR9, R5 ;  /* 0x0000000904037c24 */ /* 0x000fc8000f8e0205 */
[----:B------:R-:W-:Y:S02]  /*0340*/  @P5 IADD3 R0, PT, PT, R0, -UR7, RZ ;  /* 0x8000000700005c10 */ /* 0x000fe4000fffe0ff */
[----:B------:R-:W-:Y:S01]  /*0350*/  @P6 IMAD.IADD R13, R13, 0x1, -R8 ;  /* 0x000000010d0d6824 */ /* 0x000fe200078e0a08 */
[----:B------:R-:W-:Y:S01]  /*0360*/  ISETP.GE.U32.AND P1, PT, R3, UR9, PT ;  /* 0x0000000903007c0c */ /* 0x000fe2000bf26070 */
[----:B------:R-:W-:Y:S01]  /*0370*/  @P6 VIADD R12, R12, 0x1 ;  /* 0x000000010c0c6836 */ /* 0x000fe20000000000 */
[----:B------:R-:W-:Y:S02]  /*0380*/  ISETP.GE.U32.AND P4, PT, R0, UR7, PT ;  /* 0x0000000700007c0c */ /* 0x000fe4000bf86070 */
[----:B------:R-:W-:Y:S02]  /*0390*/  ISETP.GE.U32.AND P3, PT, R13, R8, PT ;  /* 0x000000080d00720c */ /* 0x000fe40003f66070 */
[----:B------:R-:W-:Y:S01]  /*03a0*/  @P5 IADD3 R7, PT, PT, R7, 0x1, RZ ;  /* 0x0000000107075810 */ /* 0x000fe20007ffe0ff */
[----:B0-----:R-:W-:-:S06]  /*03b0*/  IMAD R6, R6, UR4, R15 ;  /* 0x0000000406067c24 */ /* 0x001fcc000f8e020f */
[----:B------:R-:W-:Y:S01]  /*03c0*/  @P1 IADD3 R3, PT, PT, R3, -UR9, RZ ;  /* 0x8000000903031c10 */ /* 0x000fe2000fffe0ff */
[----:B------:R-:W-:Y:S01]  /*03d0*/  @P1 VIADD R2, R2, 0x1 ;  /* 0x0000000102021836 */ /* 0x000fe20000000000 */
[----:B------:R-:W-:Y:S02]  /*03e0*/  @P4 IADD3 R7, PT, PT, R7, 0x1, RZ ;  /* 0x0000000107074810 */ /* 0x000fe40007ffe0ff */
[----:B------:R-:W-:Y:S02]  /*03f0*/  @P3 IADD3 R12, PT, PT, R12, 0x1, RZ ;  /* 0x000000010c0c3810 */ /* 0x000fe40007ffe0ff */
[----:B------:R-:W-:Y:S02]  /*0400*/  ISETP.GE.U32.AND P5, PT, R3, UR9, PT ;  /* 0x0000000903007c0c */ /* 0x000fe4000bfa6070 */
[----:B------:R-:W-:Y:S02]  /*0410*/  @!P0 LOP3.LUT R7, RZ, UR7, RZ, 0x33, !PT ;  /* 0x00000007ff078c12 */ /* 0x000fe4000f8e33ff */
[----:B------:R-:W-:-:S02]  /*0420*/  @!P2 LOP3.LUT R12, RZ, R8, RZ, 0x33, !PT ;  /* 0x00000008ff0ca212 */ /* 0x000fc400078e33ff */
[----:B------:R-:W-:Y:S02]  /*0430*/  ISETP.NE.U32.AND P3, PT, RZ, UR9, PT ;  /* 0x00000009ff007c0c */ /* 0x000fe4000bf65070 */
[----:B------:R-:W-:Y:S01]  /*0440*/  IADD3 R3, PT, PT, R12, 0x1, RZ ;  /* 0x000000010c037810 */ /* 0x000fe20007ffe0ff */
[----:B------:R-:W-:-:S04]  /*0450*/  IMAD R0, R7, R12, R7 ;  /* 0x0000000c07007224 */ /* 0x000fc800078e0207 */
[----:B------:R-:W-:Y:S01]  /*0460*/  IMAD.IADD R13, R3, 0x1, R0 ;  /* 0x00000001030d7824 */ /* 0x000fe200078e0200 */
[----:B------:R-:W-:-:S04]  /*0470*/  @P5 IADD3 R2, PT, PT, R2, 0x1, RZ ;  /* 0x0000000102025810 */ /* 0x000fc80007ffe0ff */
[----:B------:R-:W-:Y:S02]  /*0480*/  ISETP.GE.U32.AND P0, PT, R6, R13, PT ;  /* 0x0000000d0600720c */ /* 0x000fe40003f06070 */
[----:B------:R-:W-:-:S04]  /*0490*/  @!P3 LOP3.LUT R2, RZ, UR9, RZ, 0x33, !PT ;  /* 0x00000009ff02bc12 */ /* 0x000fc8000f8e33ff */
[C---:B------:R-:W-:Y:S02]  /*04a0*/  ISETP.GE.U32.OR P0, PT, R2.reuse, UR12, P0 ;  /* 0x0000000c02007c0c */ /* 0x040fe40008706470 */
[----:B------:R-:W-:-:S05]  /*04b0*/  IADD3 R0, PT, PT, -R2, RZ, RZ ;  /* 0x000000ff02007210 */ /* 0x000fca0007ffe1ff */
[----:B------:R-:W-:-:S06]  /*04c0*/  IMAD R5, R0, UR9, R5 ;  /* 0x0000000900057c24 */ /* 0x000fcc000f8e0205 */
[----:B------:R-:W-:Y:S05]  /*04d0*/  @P0 EXIT ;  /* 0x000000000000094d */ /* 0x000fea0003800000 */
[----:B------:R-:W0:Y:S01]  /*04e0*/  I2F.U32.RP R0, R3 ;  /* 0x0000000300007306 */ /* 0x000e220000209000 */
[----:B------:R-:W-:Y:S01]  /*04f0*/  IMAD.MOV R15, RZ, RZ, -R3 ;  /* 0x000000ffff0f7224 */ /* 0x000fe200078e0a03 */
[----:B------:R-:W-:Y:S01]  /*0500*/  ISETP.NE.U32.AND P2, PT, R3, RZ, PT ;  /* 0x000000ff0300720c */ /* 0x000fe20003f45070 */
[----:B------:R-:W-:Y:S01]  /*0510*/  UISETP.NE.AND UP0, UPT, UR5, URZ, UPT ;  /* 0x000000ff0500728c */ /* 0x000fe2000bf05270 */
[----:B------:R-:W-:Y:S01]  /*0520*/  IADD3 R7, PT, PT, R7, 0x1, RZ ;  /* 0x0000000107077810 */ /* 0x000fe20007ffe0ff */
[----:B------:R-:W1:Y:S03]  /*0530*/  LDCU.64 UR16, c[0x0][0x358] ;  /* 0x00006b00ff1077ac */ /* 0x000e660008000a00 */
[----:B0-----:R-:W0:Y:S02]  /*0540*/  MUFU.RCP R0, R0 ;  /* 0x0000000000007308 */ /* 0x001e240000001000 */
[----:B0-----:R-:W-:-:S06]  /*0550*/  IADD3 R12, PT, PT, R0, 0xffffffe, RZ ;  /* 0x0ffffffe000c7810 */ /* 0x001fcc0007ffe0ff */
[----:B------:R0:W2:Y:S02]  /*0560*/  F2I.FTZ.U32.TRUNC.NTZ R13, R12 ;  /* 0x0000000c000d7305 */ /* 0x0000a4000021f000 */
[----:B0-----:R-:W-:Y:S01]  /*0570*/  MOV R12, RZ ;  /* 0x000000ff000c7202 */ /* 0x001fe20000000f00 */
[----:B--2---:R-:W-:-:S04]  /*0580*/  IMAD R15, R15, R13, RZ ;  /* 0x0000000d0f0f7224 */ /* 0x004fc800078e02ff */
[----:B------:R-:W-:-:S06]  /*0590*/  IMAD.HI.U32 R13, R13, R15, R12 ;  /* 0x0000000f0d0d7227 */ /* 0x000fcc00078e000c */
[----:B------:R-:W-:-:S05]  /*05a0*/  IMAD.HI.U32 R4, R13, R6, RZ ;  /* 0x000000060d047227 */ /* 0x000fca00078e00ff */
[----:B------:R-:W-:-:S05]  /*05b0*/  IADD3 R10, PT, PT, -R4, RZ, RZ ;  /* 0x000000ff040a7210 */ /* 0x000fca0007ffe1ff */
[----:B------:R-:W-:-:S05]  /*05c0*/  IMAD R10, R3, R10, R6 ;  /* 0x0000000a030a7224 */ /* 0x000fca00078e0206 */
[----:B------:R-:W-:-:S13]  /*05d0*/  ISETP.GE.U32.AND P0, PT, R10, R3, PT ;  /* 0x000000030a00720c */ /* 0x000fda0003f06070 */
[----:B------:R-:W-:Y:S01]  /*05e0*/  @P0 IADD3 R10, PT, PT, -R3, R10, RZ ;  /* 0x0000000a030a0210 */ /* 0x000fe20007ffe1ff */
[----:B------:R-:W-:-:S03]  /*05f0*/  @P0 VIADD R4, R4, 0x1 ;  /* 0x0000000104040836 */ /* 0x000fc60000000000 */
[----:B------:R-:W-:-:S13]  /*0600*/  ISETP.GE.U32.AND P1, PT, R10, R3, PT ;  /* 0x000000030a00720c */ /* 0x000fda0003f26070 */
[----:B------:R-:W-:Y:S02]  /*0610*/  @P1 IADD3 R4, PT, PT, R4, 0x1, RZ ;  /* 0x0000000104041810 */ /* 0x000fe40007ffe0ff */
[----:B------:R-:W-:-:S04]  /*0620*/  @!P2 LOP3.LUT R4, RZ, R3, RZ, 0x33, !PT ;  /* 0x00000003ff04a212 */ /* 0x000fc800078e33ff */
[----:B------:R-:W-:-:S05]  /*0630*/  IADD3 R0, PT, PT, -R4, RZ, RZ ;  /* 0x000000ff04007210 */ /* 0x000fca0007ffe1ff */
[----:B------:R-:W-:Y:S02]  /*0640*/  IMAD R6, R3, R0, R6 ;  /* 0x0000000003067224 */ /* 0x000fe400078e0206 */
[----:B------:R-:W-:Y:S01]  /*0650*/  IMAD.MOV.U32 R0, RZ, RZ, RZ ;  /* 0x000000ffff007224 */ /* 0x000fe200078e00ff */
[----:B-1----:R-:W-:Y:S06]  /*0660*/  BRA.U !UP0, `(.L_x_52) ;  /* 0x0000001108807547 */ /* 0x002fec000b800000 */
[----:B------:R-:W0:Y:S01]  /*0670*/  I2F.U32.RP R10, UR14 ;  /* 0x0000000e000a7d06 */ /* 0x000e220008209000 */
[----:B------:R-:W-:Y:S01]  /*0680*/  ISETP.NE.U32.AND P2, PT, RZ, UR14, PT ;  /* 0x0000000eff007c0c */ /* 0x000fe2000bf45070 */
[----:B------:R-:W-:Y:S01]  /*0690*/  UISETP.NE.AND UP0, UPT, UR6, URZ, UPT ;  /* 0x000000ff0600728c */ /* 0x000fe2000bf05270 */
[----:B------:R-:W-:Y:S02]  /*06a0*/  IMAD R8, R6, R8, -R11 ;  /* 0x0000000806087224 */ /* 0x000fe400078e0a0b */
[----:B------:R-:W-:-:S03]  /*06b0*/  IMAD R9, R4, UR7, -R9 ;  /* 0x0000000704097c24 */ /* 0x000fc6000f8e0a09 */
[----:B0-----:R-:W0:Y:S02]  /*06c0*/  MUFU.RCP R10, R10 ;  /* 0x0000000a000a7308 */ /* 0x001e240000001000 */
[----:B0-----:R-:W-:-:S06]  /*06d0*/  IADD3 R12, PT, PT, R10, 0xffffffe, RZ ;  /* 0x0ffffffe0a0c7810 */ /* 0x001fcc0007ffe0ff */
[----:B------:R0:W1:Y:S02]  /*06e0*/  F2I.FTZ.U32.TRUNC.NTZ R13, R12 ;  /* 0x0000000c000d7305 */ /* 0x000064000021f000 */
[----:B0-----:R-:W-:Y:S02]  /*06f0*/  MOV R12, RZ ;  /* 0x000000ff000c7202 */ /* 0x001fe40000000f00 */
[----:B-1----:R-:W-:-:S05]  /*0700*/  IADD3 R15, PT, PT, RZ, -R13, RZ ;  /* 0x8000000dff0f7210 */ /* 0x002fca0007ffe0ff */
[----:B------:R-:W-:-:S04]  /*0710*/  IMAD R15, R15, UR14, RZ ;  /* 0x0000000e0f0f7c24 */ /* 0x000fc8000f8e02ff */
[----:B------:R-:W-:-:S06]  /*0720*/  IMAD.HI.U32 R14, R13, R15, R12 ;  /* 0x0000000f0d0e7227 */ /* 0x000fcc00078e000c */
[----:B------:R-:W-:-:S04]  /*0730*/  IMAD.HI.U32 R13, R14, R5, RZ ;  /* 0x000000050e0d7227 */ /* 0x000fc800078e00ff */
[----:B------:R-:W-:-:S04]  /*0740*/  IMAD.MOV R14, RZ, RZ, -R13 ;  /* 0x000000ffff0e7224 */ /* 0x000fc800078e0a0d */
[----:B------:R-:W-:-:S05]  /*0750*/  IMAD R14, R14, UR14, R5 ;  /* 0x0000000e0e0e7c24 */ /* 0x000fca000f8e0205 */
[----:B------:R-:W-:-:S13]  /*0760*/  ISETP.GE.U32.AND P0, PT, R14, UR14, PT ;  /* 0x0000000e0e007c0c */ /* 0x000fda000bf06070 */
[----:B------:R-:W-:Y:S02]  /*0770*/  @P0 IADD3 R14, PT, PT, R14, -UR14, RZ ;  /* 0x8000000e0e0e0c10 */ /* 0x000fe4000fffe0ff */
[----:B------:R-:W-:Y:S02]  /*0780*/  @P0 IADD3 R13, PT, PT, R13, 0x1, RZ ;  /* 0x000000010d0d0810 */ /* 0x000fe40007ffe0ff */
[----:B------:R-:W-:-:S13]  /*0790*/  ISETP.GE.U32.AND P1, PT, R14, UR14, PT ;  /* 0x0000000e0e007c0c */ /* 0x000fda000bf26070 */
[----:B------:R-:W-:Y:S02]  /*07a0*/  @P1 IADD3 R13, PT, PT, R13, 0x1, RZ ;  /* 0x000000010d0d1810 */ /* 0x000fe40007ffe0ff */
[----:B------:R-:W-:-:S05]  /*07b0*/  @!P2 LOP3.LUT R13, RZ, UR14, RZ, 0x33, !PT ;  /* 0x0000000eff0dac12 */ /* 0x000fca000f8e33ff */
[----:B------:R-:W-:Y:S01]  /*07c0*/  IMAD R10, R2, UR13, R13 ;  /* 0x0000000d020a7c24 */ /* 0x000fe2000f8e020d */
[----:B------:R-:W-:Y:S06]  /*07d0*/  BRA.U !UP0, `(.L_x_52) ;  /* 0x0000001108247547 */ /* 0x000fec000b800000 */
[----:B------:R-:W-:Y:S01]  /*07e0*/  IMAD.MOV.U32 R0, RZ, RZ, RZ ;  /* 0x000000ffff007224 */ /* 0x000fe200078e00ff */
[----:B------:R-:W-:Y:S01]  /*07f0*/  ULOP3.LUT UR10, UR6, 0x7, URZ, 0xc0, !UPT ;  /* 0x00000007060a7892 */ /* 0x000fe2000f8ec0ff */
[----:B------:R-:W-:-:S11]  /*0800*/  UMOV UR4, URZ ;  /* 0x000000ff00047c82 */ /* 0x000fd60008000000 */
.L_x_59:
[----:B------:R-:W0:Y:S01]  /*0810*/  LDC R12, c[0x0][0x3b4] ;  /* 0x0000ed00ff0c7b82 */ /* 0x000e220000000800 */
[----:B------:R-:W1:Y:S01]  /*0820*/  LDCU UR8, c[0x0][0x3b8] ;  /* 0x00007700ff0877ac */ /* 0x000e620008000800 */
[----:B------:R-:W-:Y:S01]  /*0830*/  IADD3 R13, PT, PT, R9, UR4, RZ ;  /* 0x00000004090d7c10 */ /* 0x000fe2000fffe0ff */
[----:B------:R-:W2:Y:S01]  /*0840*/  LDCU UR5, c[0x0][0x3ac] ;  /* 0x00007580ff0577ac */ /* 0x000ea20008000800 */
[----:B-1----:R-:W-:Y:S02]  /*0850*/  UISETP.GE.U32.AND UP0, UPT, UR8, 0x8, UPT ;  /* 0x000000080800788c */ /* 0x002fe4000bf06070 */
[----:B--2---:R-:W-:Y:S01]  /*0860*/  ISETP.GE.AND P0, PT, R13, UR5, PT ;  /* 0x000000050d007c0c */ /* 0x004fe2000bf06270 */
[----:B0-----:R-:W-:Y:S01]  /*0870*/  IMAD R11, R5, R12, UR4 ;  /* 0x00000004050b7e24 */ /* 0x001fe2000f8e020c */
[----:B------:R-:W-:Y:S02]  /*0880*/  UIADD3 UR4, UPT, UPT, UR4, 0x1, URZ ;  /* 0x0000000104047890 */ /* 0x000fe4000fffe0ff */
[----:B------:R-:W-:-:S04]  /*0890*/  ISETP.GT.AND P0, PT, R13, -0x1, !P0 ;  /* 0xffffffff0d00780c */ /* 0x000fc80004704270 */
[----:B------:R-:W-:Y:S01]  /*08a0*/  ISETP.NE.AND P6, PT, R12, UR4, PT ;  /* 0x000000040c007c0c */ /* 0x000fe2000bfc5270 */
[----:B------:R-:W-:Y:S01]  /*08b0*/  IMAD R12, R10, UR5, R13 ;  /* 0x000000050a0c7c24 */ /* 0x000fe2000f8e020d */
[----:B------:R-:W-:Y:S01]  /*08c0*/  UMOV UR5, URZ ;  /* 0x000000ff00057c82 */ /* 0x000fe20008000000 */
[----:B------:R-:W-:Y:S10]  /*08d0*/  BRA.U !UP0, `(.L_x_53) ;  /* 0x0000000908007547 */ /* 0x000ff4000b800000 */
[----:B------:R-:W-:Y:S01]  /*08e0*/  ULOP3.LUT UR8, UR8, 0xfffffff8, URZ, 0xc0, !UPT ;  /* 0xfffffff808087892 */ /* 0x000fe2000f8ec0ff */
[----:B------:R-:W0:Y:S03]  /*08f0*/  LDCU UR12, c[0x0][0x3b0] ;  /* 0x00007600ff0c77ac */ /* 0x000e260008000800 */
[----:B------:R-:W-:Y:S01]  /*0900*/  UIADD3 UR11, UPT, UPT, -UR8, URZ, URZ ;  /* 0x000000ff080b7290 */ /* 0x000fe2000fffe1ff */
[----:B------:R-:W-:-:S11]  /*0910*/  UMOV UR5, URZ ;  /* 0x000000ff00057c82 */ /* 0x000fd60008000000 */
.L_x_54:
[----:B------:R-:W-:-:S04]  /*0920*/  IADD3 R29, PT, PT, R8, UR5, RZ ;  /* 0x00000005081d7c10 */ /* 0x000fc8000fffe0ff */
[C---:B0-----:R-:W-:Y:S01]  /*0930*/  ISETP.GE.AND P3, PT, R29.reuse, UR12, PT ;  /* 0x0000000c1d007c0c */ /* 0x041fe2000bf66270 */
[C---:B------:R-:W-:Y:S01]  /*0940*/  VIADD R13, R29.reuse, 0x2 ;  /* 0x000000021d0d7836 */ /* 0x040fe20000000000 */
[C---:B------:R-:W-:Y:S02]  /*0950*/  IADD3 R17, PT, PT, R29.reuse, 0x1, RZ ;  /* 0x000000011d117810 */ /* 0x040fe40007ffe0ff */
[----:B------:R-:W-:Y:S02]  /*0960*/  ISETP.GT.AND P3, PT, R29, -0x1, !P3 ;  /* 0xffffffff1d00780c */ /* 0x000fe40005f64270 */
[C---:B------:R-:W-:Y:S02]  /*0970*/  ISETP.GE.AND P4, PT, R17.reuse, UR12, PT ;  /* 0x0000000c11007c0c */ /* 0x040fe4000bf86270 */
[----:B------:R-:W-:Y:S02]  /*0980*/  PLOP3.LUT P3, PT, P0, P3, PT, 0x80, 0x8 ;  /* 0x000000000008781c */ /* 0x000fe40000767070 */
[----:B------:R-:W-:-:S02]  /*0990*/  ISETP.GT.AND P4, PT, R17, -0x1, !P4 ;  /* 0xffffffff1100780c */ /* 0x000fc40006784270 */
[C---:B------:R-:W-:Y:S02]  /*09a0*/  ISETP.GE.AND P5, PT, R13.reuse, UR12, PT ;  /* 0x0000000c0d007c0c */ /* 0x040fe4000bfa6270 */
[----:B------:R-:W-:Y:S02]  /*09b0*/  PLOP3.LUT P4, PT, P0, P4, PT, 0x80, 0x8 ;  /* 0x000000000008781c */ /* 0x000fe40000789070 */
[----:B------:R-:W-:-:S04]  /*09c0*/  ISETP.GT.AND P5, PT, R13, -0x1, !P5 ;  /* 0xffffffff0d00780c */ /* 0x000fc80006fa4270 */
[----:B------:R-:W-:Y:S01]  /*09d0*/  PLOP3.LUT P5, PT, P0, P5, PT, 0x80, 0x8 ;  /* 0x000000000008781c */ /* 0x000fe200007ab070 */
[----:B------:R-:W0:Y:S01]  /*09e0*/  @P3 LDC R16, c[0x0][0x3b8] ;  /* 0x0000ee00ff103b82 */ /* 0x000e220000000800 */
[----:B------:R-:W-:-:S05]  /*09f0*/  @P3 IMAD R19, R12, UR12, R29 ;  /* 0x0000000c0c133c24 */ /* 0x000fca000f8e021d */
[----:B------:R-:W-:Y:S02]  /*0a00*/  @P4 IMAD R17, R12, UR12, R17 ;  /* 0x0000000c0c114c24 */ /* 0x000fe4000f8e0211 */
[----:B------:R-:W1:Y:S08]  /*0a10*/  @P3 LDC.64 R14, c[0x0][0x390] ;  /* 0x0000e400ff0e3b82 */ /* 0x000e700000000a00 */
[----:B------:R-:W2:Y:S08]  /*0a20*/  @P3 LDC.64 R26, c[0x0][0x388] ;  /* 0x0000e200ff1a3b82 */ /* 0x000eb00000000a00 */
[----:B------:R-:W3:Y:S01]  /*0a30*/  @P4 LDC.64 R20, c[0x0][0x388] ;  /* 0x0000e200ff144b82 */ /* 0x000ee20000000a00 */
[----:B0-----:R-:W-:-:S07]  /*0a40*/  @P3 IMAD R23, R11, R16, UR5 ;  /* 0x000000050b173e24 */ /* 0x001fce000f8e0210 */
[----:B------:R-:W0:Y:S01]  /*0a50*/  @P4 LDC R24, c[0x0][0x3b8] ;  /* 0x0000ee00ff184b82 */ /* 0x000e220000000800 */
[----:B-1----:R-:W-:-:S05]  /*0a60*/  @P3 IMAD.WIDE.U32 R14, R23, 0x4, R14 ;  /* 0x00000004170e3825 */ /* 0x002fca00078e000e */
[----:B------:R1:W4:Y:S02]  /*0a70*/  @P3 LDG.E.CONSTANT R23, desc[UR16][R14.64] ;  /* 0x000000100e173981 */ /* 0x000324000c1e9900 */
[----:B------:R-:W5:Y:S01]  /*0a80*/  @P5 LDC R22, c[0x0][0x3b8] ;  /* 0x0000ee00ff165b82 */ /* 0x000f620000000800 */
[----:B--2---:R-:W-:-:S04]  /*0a90*/  @P3 IMAD.WIDE.U32 R26, R19, 0x4, R26 ;  /* 0x00000004131a3825 */ /* 0x004fc800078e001a */
[----:B------:R-:W-:Y:S01]  /*0aa0*/  @P5 IMAD R13, R12, UR12, R13 ;  /* 0x0000000c0c0d5c24 */ /* 0x000fe2000f8e020d */
[----:B------:R-:W4:Y:S02]  /*0ab0*/  @P3 LDG.E.CONSTANT R25, desc[UR16][R26.64] ;  /* 0x000000101a193981 */ /* 0x000f24000c1e9900 */
[----:B------:R-:W2:Y:S01]  /*0ac0*/  @P4 LDC.64 R18, c[0x0][0x390] ;  /* 0x0000e400ff124b82 */ /* 0x000ea20000000a00 */
[----:B---3--:R-:W-:-:S06]  /*0ad0*/  @P4 IMAD.WIDE.U32 R20, R17, 0x4, R20 ;  /* 0x0000000411144825 */ /* 0x008fcc00078e0014 */
[----:B------:R-:W3:Y:S01]  /*0ae0*/  @P4 LDG.E.CONSTANT R21, desc[UR16][R20.64] ;  /* 0x0000001014154981 */ /* 0x000ee2000c1e9900 */
[----:B------:R-:W2:Y:S08]  /*0af0*/  @P5 LDC.64 R16, c[0x0][0x388] ;  /* 0x0000e200ff105b82 */ /* 0x000eb00000000a00 */
[----:B-1----:R-:W1:Y:S01]  /*0b00*/  @P5 LDC.64 R14, c[0x0][0x390] ;  /* 0x0000e400ff0e5b82 */ /* 0x002e620000000a00 */
[----:B0-----:R-:W-:-:S02]  /*0b10*/  @P4 IMAD R24, R11, R24, UR5 ;  /* 0x000000050b184e24 */ /* 0x001fc4000f8e0218 */
[----:B-----5:R-:W-:-:S03]  /*0b20*/  @P5 IMAD R22, R11, R22, UR5 ;  /* 0x000000050b165e24 */ /* 0x020fc6000f8e0216 */
[----:B------:R-:W-:Y:S02]  /*0b30*/  @P4 IADD3 R24, PT, PT, R24, 0x1, RZ ;  /* 0x0000000118184810 */ /* 0x000fe40007ffe0ff */
[----:B------:R-:W-:-:S03]  /*0b40*/  @P5 IADD3 R22, PT, PT, R22, 0x2, RZ ;  /* 0x0000000216165810 */ /* 0x000fc60007ffe0ff */
[----:B--2---:R-:W-:-:S04]  /*0b50*/  @P4 IMAD.WIDE.U32 R18, R24, 0x4, R18 ;  /* 0x0000000418124825 */ /* 0x004fc800078e0012 */
[----:B------:R-:W-:Y:S02]  /*0b60*/  @P5 IMAD.WIDE.U32 R16, R13, 0x4, R16 ;  /* 0x000000040d105825 */ /* 0x000fe400078e0010 */
[----:B------:R-:W3:Y:S04]  /*0b70*/  @P4 LDG.E.CONSTANT R18, desc[UR16][R18.64] ;  /* 0x0000001012124981 */ /* 0x000ee8000c1e9900 */
[----:B------:R0:W2:Y:S01]  /*0b80*/  @P5 LDG.E.CONSTANT R17, desc[UR16][R16.64] ;  /* 0x0000001010115981 */ /* 0x0000a2000c1e9900 */
[----:B-1----:R-:W-:-:S06]  /*0b90*/  @P5 IMAD.WIDE.U32 R14, R22, 0x4, R14 ;  /* 0x00000004160e5825 */ /* 0x002fcc00078e000e */
[----:B------:R-:W2:Y:S01]  /*0ba0*/  @P5 LDG.E.CONSTANT R14, desc[UR16][R14.64] ;  /* 0x000000100e0e5981 */ /* 0x000ea2000c1e9900 */
[C---:B------:R-:W-:Y:S01]  /*0bb0*/  IADD3 R22, PT, PT, R29.reuse, 0x3, RZ ;  /* 0x000000031d167810 */ /* 0x040fe20007ffe0ff */
[----:B------:R-:W-:-:S03]  /*0bc0*/  VIADD R13, R29, 0x4 ;  /* 0x000000041d0d7836 */ /* 0x000fc60000000000 */
[----:B------:R-:W-:-:S04]  /*0bd0*/  ISETP.GE.AND P1, PT, R22, UR12, PT ;  /* 0x0000000c16007c0c */ /* 0x000fc8000bf26270 */
[----:B------:R-:W-:Y:S02]  /*0be0*/  ISETP.GT.AND P1, PT, R22, -0x1, !P1 ;  /* 0xffffffff1600780c */ /* 0x000fe40004f24270 */
[C---:B------:R-:W-:Y:S02]  /*0bf0*/  ISETP.GE.AND P2, PT, R13.reuse, UR12, PT ;  /* 0x0000000c0d007c0c */ /* 0x040fe4000bf46270 */
[----:B------:R-:W-:Y:S02]  /*0c00*/  PLOP3.LUT P1, PT, P0, P1, PT, 0x80, 0x8 ;  /* 0x000000000008781c */ /* 0x000fe40000723070 */
[----:B------:R-:W-:-:S04]  /*0c10*/  ISETP.GT.AND P2, PT, R13, -0x1, !P2 ;  /* 0xffffffff0d00780c */ /* 0x000fc80005744270 */
[----:B------:R-:W-:-:S07]  /*0c20*/  PLOP3.LUT P2, PT, P0, P2, PT, 0x80, 0x8 ;  /* 0x000000000008781c */ /* 0x000fce0000745070 */
[----:B0-----:R-:W0:Y:S08]  /*0c30*/  @P1 LDC R16, c[0x0][0x3b8] ;  /* 0x0000ee00ff101b82 */ /* 0x001e300000000800 */
[----:B------:R-:W1:Y:S08]  /*0c40*/  @P1 LDC.64 R26, c[0x0][0x388] ;  /* 0x0000e200ff1a1b82 */ /* 0x000e700000000a00 */
[----:B------:R-:W5:Y:S01]  /*0c50*/  @P2 LDC R24, c[0x0][0x3b8] ;  /* 0x0000ee00ff182b82 */ /* 0x000f620000000800 */
[----:B------:R-:W-:Y:S01]  /*0c60*/  IADD3 R19, PT, PT, R29, 0x6, RZ ;  /* 0x000000061d137810 */ /* 0x000fe20007ffe0ff */
[----:B0-----:R-:W-:-:S02]  /*0c70*/  @P1 IMAD R16, R11, R16, UR5 ;  /* 0x000000050b101e24 */ /* 0x001fc4000f8e0210 */
[----:B------:R-:W-:Y:S02]  /*0c80*/  @P2 IMAD R13, R12, UR12, R13 ;  /* 0x0000000c0c0d2c24 */ /* 0x000fe4000f8e020d */
[----:B-----5:R-:W-:Y:S02]  /*0c90*/  @P2 IMAD R24, R11, R24, UR5 ;  /* 0x000000050b182e24 */ /* 0x020fe4000f8e0218 */
[----:B----4-:R-:W-:-:S04]  /*0ca0*/  @P3 FFMA R0, R25, R23, R0 ;  /* 0x0000001719003223 */ /* 0x010fc80000000000 */
[----:B---3--:R-:W-:Y:S02]  /*0cb0*/  @P4 FFMA R0, R21, R18, R0 ;  /* 0x0000001215004223 */ /* 0x008fe40000000000 */
[----:B------:R-:W0:Y:S01]  /*0cc0*/  @P1 LDC.64 R20, c[0x0][0x390] ;  /* 0x0000e400ff141b82 */ /* 0x000e220000000a00 */
[----:B------:R-:W-:-:S04]  /*0cd0*/  IADD3 R18, PT, PT, R29, 0x5, RZ ;  /* 0x000000051d127810 */ /* 0x000fc80007ffe0ff */
[----:B------:R-:W-:Y:S01]  /*0ce0*/  ISETP.GE.AND P3, PT, R18, UR12, PT ;  /* 0x0000000c12007c0c */ /* 0x000fe2000bf66270 */
[----:B--2---:R-:W-:Y:S01]  /*0cf0*/  @P5 FFMA R0, R17, R14, R0 ;  /* 0x0000000e11005223 */ /* 0x004fe20000000000 */
[----:B------:R-:W-:Y:S01]  /*0d00*/  @P1 IMAD R17, R12, UR12, R22 ;  /* 0x0000000c0c111c24 */ /* 0x000fe2000f8e0216 */
[----:B------:R-:W2:Y:S01]  /*0d10*/  @P2 LDC.64 R14, c[0x0][0x388] ;  /* 0x0000e200ff0e2b82 */ /* 0x000ea20000000a00 */
[----:B------:R-:W-:-:S07]  /*0d20*/  ISETP.GT.AND P3, PT, R18, -0x1, !P3 ;  /* 0xffffffff1200780c */ /* 0x000fce0005f64270 */
[----:B------:R-:W3:Y:S01]  /*0d30*/  @P2 LDC.64 R22, c[0x0][0x390] ;  /* 0x0000e400ff162b82 */ /* 0x000ee20000000a00 */
[----:B------:R-:W-:Y:S02]  /*0d40*/  PLOP3.LUT P3, PT, P0, P3, PT, 0x80, 0x8 ;  /* 0x000000000008781c */ /* 0x000fe40000767070 */
[----:B------:R-:W-:Y:S01]  /*0d50*/  ISETP.GE.AND P4, PT, R19, UR12, PT ;  /* 0x0000000c13007c0c */ /* 0x000fe2000bf86270 */
[----:B-1----:R-:W-:Y:S01]  /*0d60*/  @P1 IMAD.WIDE.U32 R26, R17, 0x4, R26 ;  /* 0x00000004111a1825 */ /* 0x002fe200078e001a */
[----:B------:R-:W-:Y:S02]  /*0d70*/  @P1 IADD3 R17, PT, PT, R16, 0x3, RZ ;  /* 0x0000000310111810 */ /* 0x000fe40007ffe0ff */
[----:B------:R-:W-:-:S03]  /*0d80*/  ISETP.GT.AND P4, PT, R19, -0x1, !P4 ;  /* 0xffffffff1300780c */ /* 0x000fc60006784270 */
[----:B0-----:R-:W-:Y:S01]  /*0d90*/  @P1 IMAD.WIDE.U32 R20, R17, 0x4, R20 ;  /* 0x0000000411141825 */ /* 0x001fe200078e0014 */
[----:B------:R-:W-:Y:S01]  /*0da0*/  PLOP3.LUT P4, PT, P0, P4, PT, 0x80, 0x8 ;  /* 0x000000000008781c */ /* 0x000fe20000789070 */
[----:B------:R-:W4:Y:S02]  /*0db0*/  @P1 LDG.E.CONSTANT R27, desc[UR16][R26.64] ;  /* 0x000000101a1b1981 */ /* 0x000f24000c1e9900 */
[----:B------:R-:W-:Y:S02]  /*0dc0*/  @P2 VIADD R17, R24, 0x4 ;  /* 0x0000000418112836 */ /* 0x000fe40000000000 */
[----:B------:R-:W0:Y:S01]  /*0dd0*/  @P3 LDC R24, c[0x0][0x3b8] ;  /* 0x0000ee00ff183b82 */ /* 0x000e220000000800 */
[----:B--2---:R-:W-:Y:S02]  /*0de0*/  @P2 IMAD.WIDE.U32 R14, R13, 0x4, R14 ;  /* 0x000000040d0e2825 */ /* 0x004fe400078e000e */
[----:B------:R1:W4:Y:S04]  /*0df0*/  @P1 LDG.E.CONSTANT R13, desc[UR16][R20.64] ;  /* 0x00000010140d1981 */ /* 0x000328000c1e9900 */
[----:B------:R2:W5:Y:S01]  /*0e00*/  @P2 LDG.E.CONSTANT R25, desc[UR16][R14.64] ;  /* 0x000000100e192981 */ /* 0x000562000c1e9900 */
[----:B---3--:R-:W-:-:S02]  /*0e10*/  @P2 IMAD.WIDE.U32 R22, R17, 0x4, R22 ;  /* 0x0000000411162825 */ /* 0x008fc400078e0016 */
[----:B------:R-:W3:Y:S02]  /*0e20*/  @P3 LDC.64 R16, c[0x0][0x388] ;  /* 0x0000e200ff103b82 */ /* 0x000ee40000000a00 */
[C---:B------:R-:W-:Y:S01]  /*0e30*/  @P3 IMAD R18, R12.reuse, UR12, R18 ;  /* 0x0000000c0c123c24 */ /* 0x040fe2000f8e0212 */
[----:B------:R-:W-:Y:S01]  /*0e40*/  IADD3 R29, PT, PT, R29, 0x7, RZ ;  /* 0x000000071d1d7810 */ /* 0x000fe20007ffe0ff */
[----:B------:R-:W-:Y:S01]  /*0e50*/  @P4 IMAD R19, R12, UR12, R19 ;  /* 0x0000000c0c134c24 */ /* 0x000fe2000f8e0213 */
[----:B------:R3:W5:Y:S03]  /*0e60*/  @P2 LDG.E.CONSTANT R22, desc[UR16][R22.64] ;  /* 0x0000001016162981 */ /* 0x000766000c1e9900 */
[----:B-1----:R-:W1:Y:S08]  /*0e70*/  @P3 LDC.64 R20, c[0x0][0x390] ;  /* 0x0000e400ff143b82 */ /* 0x002e700000000a00 */
[----:B--2---:R-:W2:Y:S01]  /*0e80*/  @P4 LDC.64 R14, c[0x0][0x388] ;  /* 0x0000e200ff0e4b82 */ /* 0x004ea20000000a00 */
[----:B0-----:R-:W-:-:S07]  /*0e90*/  @P3 IMAD R28, R11, R24, UR5 ;  /* 0x000000050b1c3e24 */ /* 0x001fce000f8e0218 */
[----:B------:R-:W0:Y:S01]  /*0ea0*/  @P4 LDC R24, c[0x0][0x3b8] ;  /* 0x0000ee00ff184b82 */ /* 0x000e220000000800 */
[----:B---3--:R-:W-:Y:S01]  /*0eb0*/  @P3 IMAD.WIDE.U32 R16, R18, 0x4, R16 ;  /* 0x0000000412103825 */ /* 0x008fe200078e0010 */
[----:B------:R-:W-:Y:S02]  /*0ec0*/  @P3 IADD3 R18, PT, PT, R28, 0x5, RZ ;  /* 0x000000051c123810 */ /* 0x000fe40007ffe0ff */
[----:B------:R-:W-:-:S03]  /*0ed0*/  ISETP.GE.AND P5, PT, R29, UR12, PT ;  /* 0x0000000c1d007c0c */ /* 0x000fc6000bfa6270 */
[----:B-1----:R-:W-:Y:S01]  /*0ee0*/  @P3 IMAD.WIDE.U32 R20, R18, 0x4, R20 ;  /* 0x0000000412143825 */ /* 0x002fe200078e0014 */
[----:B------:R-:W-:-:S03]  /*0ef0*/  ISETP.GT.AND P5, PT, R29, -0x1, !P5 ;  /* 0xffffffff1d00780c */ /* 0x000fc60006fa4270 */
[----:B--2---:R-:W-:Y:S02]  /*0f00*/  @P4 IMAD.WIDE.U32 R14, R19, 0x4, R14 ;  /* 0x00000004130e4825 */ /* 0x004fe400078e000e */
[----:B------:R-:W2:Y:S01]  /*0f10*/  @P3 LDG.E.CONSTANT R20, desc[UR16][R20.64] ;  /* 0x0000001014143981 */ /* 0x000ea2000c1e9900 */
[----:B------:R-:W1:Y:S01]  /*0f20*/  @P4 LDC.64 R18, c[0x0][0x390] ;  /* 0x0000e400ff124b82 */ /* 0x000e620000000a00 */
[----:B------:R-:W-:Y:S01]  /*0f30*/  PLOP3.LUT P5, PT, P0, P5, PT, 0x80, 0x8 ;  /* 0x000000000008781c */ /* 0x000fe200007ab070 */
[----:B0-----:R-:W-:Y:S01]  /*0f40*/  @P4 IMAD R23, R11, R24, UR5 ;  /* 0x000000050b174e24 */ /* 0x001fe2000f8e0218 */
[----:B------:R0:W3:Y:S04]  /*0f50*/  @P4 LDG.E.CONSTANT R21, desc[UR16][R14.64] ;  /* 0x000000100e154981 */ /* 0x0000e8000c1e9900 */
[----:B------:R-:W-:-:S07]  /*0f60*/  @P4 IADD3 R23, PT, PT, R23, 0x6, RZ ;  /* 0x0000000617174810 */ /* 0x000fce0007ffe0ff */
[----:B------:R-:W1:Y:S08]  /*0f70*/  @P5 LDC R24, c[0x0][0x3b8] ;  /* 0x0000ee00ff185b82 */ /* 0x000e700000000800 */
[----:B0-----:R-:W0:Y:S01]  /*0f80*/  @P5 LDC.64 R14, c[0x0][0x390] ;  /* 0x0000e400ff0e5b82 */ /* 0x001e220000000a00 */
[----:B-1----:R-:W-:Y:S02]  /*0f90*/  @P4 IMAD.WIDE.U32 R18, R23, 0x4, R18 ;  /* 0x0000000417124825 */ /* 0x002fe400078e0012 */
[----:B------:R1:W2:Y:S02]  /*0fa0*/  @P3 LDG.E.CONSTANT R23, desc[UR16][R16.64] ;  /* 0x0000001010173981 */ /* 0x0002a4000c1e9900 */
[----:B------:R-:W-:-:S02]  /*0fb0*/  @P5 IMAD R29, R12, UR12, R29 ;  /* 0x0000000c0c1d5c24 */ /* 0x000fc4000f8e021d */
[----:B------:R-:W3:Y:S01]  /*0fc0*/  @P4 LDG.E.CONSTANT R18, desc[UR16][R18.64] ;  /* 0x0000001012124981 */ /* 0x000ee2000c1e9900 */
[----:B-1----:R-:W1:Y:S01]  /*0fd0*/  @P5 LDC.64 R16, c[0x0][0x388] ;  /* 0x0000e200ff105b82 */ /* 0x002e620000000a00 */
[----:B------:R-:W-:-:S04]  /*0fe0*/  @P5 IMAD R24, R11, R24, UR5 ;  /* 0x000000050b185e24 */ /* 0x000fc8000f8e0218 */
[----:B------:R-:W-:-:S04]  /*0ff0*/  @P5 VIADD R24, R24, 0x7 ;  /* 0x0000000718185836 */ /* 0x000fc80000000000 */
[----:B0-----:R-:W-:-:S05]  /*1000*/  @P5 IMAD.WIDE.U32 R14, R24, 0x4, R14 ;  /* 0x00000004180e5825 */ /* 0x001fca00078e000e */
[----:B------:R-:W3:Y:S01]  /*1010*/  @P5 LDG.E.CONSTANT R24, desc[UR16][R14.64] ;  /* 0x000000100e185981 */ /* 0x000ee2000c1e9900 */
[----:B-1----:R-:W-:-:S06]  /*1020*/  @P5 IMAD.WIDE.U32 R16, R29, 0x4, R16 ;  /* 0x000000041d105825 */ /* 0x002fcc00078e0010 */
[----:B------:R-:W3:Y:S01]  /*1030*/  @P5 LDG.E.CONSTANT R17, desc[UR16][R16.64] ;  /* 0x0000001010115981 */ /* 0x000ee2000c1e9900 */
[----:B------:R-:W-:-:S04]  /*1040*/  UIADD3 UR11, UPT, UPT, UR11, 0x8, URZ ;  /* 0x000000080b0b7890 */ /* 0x000fc8000fffe0ff */
[----:B------:R-:W-:Y:S02]  /*1050*/  UISETP.NE.AND UP0, UPT, UR11, URZ, UPT ;  /* 0x000000ff0b00728c */ /* 0x000fe4000bf05270 */
[----:B------:R-:W-:Y:S01]  /*1060*/  UIADD3 UR5, UPT, UPT, UR5, 0x8, URZ ;  /* 0x0000000805057890 */ /* 0x000fe2000fffe0ff */
[----:B----4-:R-:W-:-:S04]  /*1070*/  @P1 FFMA R0, R27, R13, R0 ;  /* 0x0000000d1b001223 */ /* 0x010fc80000000000 */
[----:B-----5:R-:W-:-:S04]  /*1080*/  @P2 FFMA R0, R25, R22, R0 ;  /* 0x0000001619002223 */ /* 0x020fc80000000000 */
[----:B--2---:R-:W-:-:S04]  /*1090*/  @P3 FFMA R0, R23, R20, R0 ;  /* 0x0000001417003223 */ /* 0x004fc80000000000 */
[----:B---3--:R-:W-:-:S04]  /*10a0*/  @P4 FFMA R0, R21, R18, R0 ;  /* 0x0000001215004223 */ /* 0x008fc80000000000 */
[----:B------:R-:W-:Y:S01]  /*10b0*/  @P5 FFMA R0, R17, R24, R0 ;  /* 0x0000001811005223 */ /* 0x000fe20000000000 */
[----:B------:R-:W-:Y:S06]  /*10c0*/  BRA.U UP0, `(.L_x_54) ;  /* 0xfffffff900147547 */ /* 0x000fec000b83ffff */
[----:B------:R-:W-:-:S05]  /*10d0*/  UMOV UR5, UR8 ;  /* 0x0000000800057c82 */ /* 0x000fca0008000000 */
.L_x_53:
[----:B------:R-:W-:-:S09]  /*10e0*/  UISETP.NE.AND UP0, UPT, UR10, URZ, UPT ;  /* 0x000000ff0a00728c */ /* 0x000fd2000bf05270 */
[----:B------:R-:W-:Y:S05]  /*10f0*/  BRA.U !UP0, `(.L_x_55) ;  /* 0x0000000508d87547 */ /* 0x000fea000b800000 */
[----:B------:R-:W-:-:S04]  /*1100*/  UIADD3 UR8, UPT, UPT, UR10, -0x1, URZ ;  /* 0xffffffff0a087890 */ /* 0x000fc8000fffe0ff */
[----:B------:R-:W-:-:S09]  /*1110*/  UISETP.GE.U32.AND UP0, UPT, UR8, 0x3, UPT ;  /* 0x000000030800788c */ /* 0x000fd2000bf06070 */
[----:B------:R-:W-:Y:S05]  /*1120*/  BRA.U !UP0, `(.L_x_56) ;  /* 0x0000000108f47547 */ /* 0x000fea000b800000 */
[----:B------:R-:W0:Y:S01]  /*1130*/  LDCU UR8, c[0x0][0x3b0] ;  /* 0x00007600ff0877ac */ /* 0x000e220008000800 */
[----:B------:R-:W-:-:S04]  /*1140*/  IADD3 R23, PT, PT, R8, UR5, RZ ;  /* 0x0000000508177c10 */ /* 0x000fc8000fffe0ff */
[C---:B------:R-:W-:Y:S02]  /*1150*/  IADD3 R17, PT, PT, R23.reuse, 0x1, RZ ;  /* 0x0000000117117810 */ /* 0x040fe40007ffe0ff */
[C---:B------:R-:W-:Y:S02]  /*1160*/  IADD3 R15, PT, PT, R23.reuse, 0x2, RZ ;  /* 0x00000002170f7810 */ /* 0x040fe40007ffe0ff */
[----:B0-----:R-:W-:Y:S02]  /*1170*/  ISETP.GE.AND P1, PT, R23, UR8, PT ;  /* 0x0000000817007c0c */ /* 0x001fe4000bf26270 */
[----:B------:R-:W-:Y:S02]  /*1180*/  ISETP.GE.AND P2, PT, R17, UR8, PT ;  /* 0x0000000811007c0c */ /* 0x000fe4000bf46270 */
[----:B------:R-:W-:Y:S02]  /*1190*/  ISETP.GT.AND P1, PT, R23, -0x1, !P1 ;  /* 0xffffffff1700780c */ /* 0x000fe40004f24270 */
[----:B------:R-:W-:-:S02]  /*11a0*/  ISETP.GT.AND P2, PT, R17, -0x1, !P2 ;  /* 0xffffffff1100780c */ /* 0x000fc40005744270 */
[----:B------:R-:W-:Y:S02]  /*11b0*/  PLOP3.LUT P1, PT, P0, P1, PT, 0x80, 0x8 ;  /* 0x000000000008781c */ /* 0x000fe40000723070 */
[C---:B------:R-:W-:Y:S02]  /*11c0*/  ISETP.GE.AND P3, PT, R15.reuse, UR8, PT ;  /* 0x000000080f007c0c */ /* 0x040fe4000bf66270 */
[----:B------:R-:W-:Y:S02]  /*11d0*/  PLOP3.LUT P2, PT, P0, P2, PT, 0x80, 0x8 ;  /* 0x000000000008781c */ /* 0x000fe40000745070 */
[----:B------:R-:W-:-:S04]  /*11e0*/  ISETP.GT.AND P3, PT, R15, -0x1, !P3 ;  /* 0xffffffff0f00780c */ /* 0x000fc80005f64270 */
[----:B------:R-:W-:-:S03]  /*11f0*/  PLOP3.LUT P3, PT, P0, P3, PT, 0x80, 0x8 ;  /* 0x000000000008781c */ /* 0x000fc60000767070 */
[----:B------:R-:W0:Y:S01]  /*1200*/  @P1 LDC R14, c[0x0][0x3b8] ;  /* 0x0000ee00ff0e1b82 */ /* 0x000e220000000800 */
[----:B------:R-:W-:-:S07]  /*1210*/  @P1 IMAD R21, R12, UR8, R23 ;  /* 0x000000080c151c24 */ /* 0x000fce000f8e0217 */
[----:B------:R-:W1:Y:S08]  /*1220*/  @P1 LDC.64 R18, c[0x0][0x390] ;  /* 0x0000e400ff121b82 */ /* 0x000e700000000a00 */
[----:B------:R-:W2:Y:S01]  /*1230*/  @P1 LDC.64 R24, c[0x0][0x388] ;  /* 0x0000e200ff181b82 */ /* 0x000ea20000000a00 */
[----:B------:R-:W-:-:S07]  /*1240*/  VIADD R23, R23, 0x3 ;  /* 0x0000000317177836 */ /* 0x000fce0000000000 */
[----:B------:R-:W3:Y:S01]  /*1250*/  @P2 LDC R16, c[0x0][0x3b8] ;  /* 0x0000ee00ff102b82 */ /* 0x000ee20000000800 */
[----:B0-----:R-:W-:Y:S01]  /*1260*/  @P1 IMAD R13, R11, R14, UR5 ;  /* 0x000000050b0d1e24 */ /* 0x001fe2000f8e020e */
[----:B------:R-:W-:-:S06]  /*1270*/  ISETP.GE.AND P4, PT, R23, UR8, PT ;  /* 0x0000000817007c0c */ /* 0x000fcc000bf86270 */
[----:B------:R-:W0:Y:S01]  /*1280*/  @P2 LDC.64 R26, c[0x0][0x388] ;  /* 0x0000e200ff1a2b82 */ /* 0x000e220000000a00 */
[----:B-1----:R-:W-:-:S07]  /*1290*/  @P1 IMAD.WIDE.U32 R18, R13, 0x4, R18 ;  /* 0x000000040d121825 */ /* 0x002fce00078e0012 */
[----:B------:R-:W1:Y:S01]  /*12a0*/  @P3 LDC R14, c[0x0][0x3b8] ;  /* 0x0000ee00ff0e3b82 */ /* 0x000e620000000800 */
[----:B------:R-:W-:Y:S01]  /*12b0*/  ISETP.GT.AND P4, PT, R23, -0x1, !P4 ;  /* 0xffffffff1700780c */ /* 0x000fe20006784270 */
[----:B------:R4:W5:Y:S01]  /*12c0*/  @P1 LDG.E.CONSTANT R13, desc[UR16][R18.64] ;  /* 0x00000010120d1981 */ /* 0x000962000c1e9900 */
[----:B--2---:R-:W-:-:S04]  /*12d0*/  @P1 IMAD.WIDE.U32 R24, R21, 0x4, R24 ;  /* 0x0000000415181825 */ /* 0x004fc800078e0018 */
[----:B------:R-:W-:Y:S01]  /*12e0*/  @P2 IMAD R17, R12, UR8, R17 ;  /* 0x000000080c112c24 */ /* 0x000fe2000f8e0211 */
[----:B------:R-:W2:Y:S01]  /*12f0*/  @P2 LDC.64 R28, c[0x0][0x390] ;  /* 0x0000e400ff1c2b82 */ /* 0x000ea20000000a00 */
[----:B------:R-:W-:Y:S01]  /*1300*/  PLOP3.LUT P4, PT, P0, P4, PT, 0x80, 0x8 ;  /* 0x000000000008781c */ /* 0x000fe20000789070 */
[----:B---3--:R-:W-:Y:S01]  /*1310*/  @P2 IMAD R16, R11, R16, UR5 ;  /* 0x000000050b102e24 */ /* 0x008fe2000f8e0210 */
[----:B------:R-:W5:Y:S05]  /*1320*/  @P1 LDG.E.CONSTANT R25, desc[UR16][R24.64] ;  /* 0x0000001018191981 */ /* 0x000f6a000c1e9900 */
[----:B------:R-:W3:Y:S01]  /*1330*/  @P3 LDC.64 R20, c[0x0][0x388] ;  /* 0x0000e200ff143b82 */ /* 0x000ee20000000a00 */
[----:B0-----:R-:W-:Y:S01]  /*1340*/  @P2 IMAD.WIDE.U32 R26, R17, 0x4, R26 ;  /* 0x00000004111a2825 */ /* 0x001fe200078e001a */
[----:B------:R-:W-:-:S06]  /*1350*/  @P2 IADD3 R17, PT, PT, R16, 0x1, RZ ;  /* 0x0000000110112810 */ /* 0x000fcc0007ffe0ff */
[----:B----4-:R-:W0:Y:S01]  /*1360*/  @P3 LDC.64 R18, c[0x0][0x390] ;  /* 0x0000e400ff123b82 */ /* 0x010e220000000a00 */
[----:B-1----:R-:W-:Y:S01]  /*1370*/  @P3 IMAD R14, R11, R14, UR5 ;  /* 0x000000050b0e3e24 */ /* 0x002fe2000f8e020e */
[----:B------:R-:W4:Y:S01]  /*1380*/  @P2 LDG.E.CONSTANT R27, desc[UR16][R26.64] ;  /* 0x000000101a1b2981 */ /* 0x000f22000c1e9900 */
[----:B------:R-:W-:-:S05]  /*1390*/  @P3 IMAD R15, R12, UR8, R15 ;  /* 0x000000080c0f3c24 */ /* 0x000fca000f8e020f */
[----:B------:R-:W1:Y:S01]  /*13a0*/  @P4 LDC R22, c[0x0][0x3b8] ;  /* 0x0000ee00ff164b82 */ /* 0x000e620000000800 */
[----:B--2---:R-:W-:Y:S01]  /*13b0*/  @P2 IMAD.WIDE.U32 R28, R17, 0x4, R28 ;  /* 0x00000004111c2825 */ /* 0x004fe200078e001c */
[----:B------:R-:W-:-:S03]  /*13c0*/  @P3 IADD3 R17, PT, PT, R14, 0x2, RZ ;  /* 0x000000020e113810 */ /* 0x000fc60007ffe0ff */
[----:B------:R-:W-:Y:S01]  /*13d0*/  @P4 IMAD R23, R12, UR8, R23 ;  /* 0x000000080c174c24 */ /* 0x000fe2000f8e0217 */
[----:B------:R-:W4:Y:S01]  /*13e0*/  @P2 LDG.E.CONSTANT R24, desc[UR16][R28.64] ;  /* 0x000000101c182981 */ /* 0x000f22000c1e9900 */
[----:B---3--:R-:W-:Y:S02]  /*13f0*/  @P3 IMAD.WIDE.U32 R20, R15, 0x4, R20 ;  /* 0x000000040f143825 */ /* 0x008fe400078e0014 */
[----:B------:R-:W2:Y:S04]  /*1400*/  @P4 LDC.64 R14, c[0x0][0x388] ;  /* 0x0000e200ff0e4b82 */ /* 0x000ea80000000a00 */
[----:B------:R-:W3:Y:S01]  /*1410*/  @P3 LDG.E.CONSTANT R21, desc[UR16][R20.64] ;  /* 0x0000001014153981 */ /* 0x000ee2000c1e9900 */
[----:B0-----:R-:W-:-:S03]  /*1420*/  @P3 IMAD.WIDE.U32 R18, R17, 0x4, R18 ;  /* 0x0000000411123825 */ /* 0x001fc600078e0012 */
[----:B------:R-:W0:Y:S03]  /*1430*/  @P4 LDC.64 R16, c[0x0][0x390] ;  /* 0x0000e400ff104b82 */ /* 0x000e260000000a00 */
[----:B------:R-:W3:Y:S01]  /*1440*/  @P3 LDG.E.CONSTANT R18, desc[UR16][R18.64] ;  /* 0x0000001012123981 */ /* 0x000ee2000c1e9900 */
[----:B-1----:R-:W-:-:S05]  /*1450*/  @P4 IMAD R22, R11, R22, UR5 ;  /* 0x000000050b164e24 */ /* 0x002fca000f8e0216 */
[----:B------:R-:W-:Y:S01]  /*1460*/  @P4 IADD3 R22, PT, PT, R22, 0x3, RZ ;  /* 0x0000000316164810 */ /* 0x000fe20007ffe0ff */
[----:B--2---:R-:W-:-:S06]  /*1470*/  @P4 IMAD.WIDE.U32 R14, R23, 0x4, R14 ;  /* 0x00000004170e4825 */ /* 0x004fcc00078e000e */
[----:B------:R-:W2:Y:S01]  /*1480*/  @P4 LDG.E.CONSTANT R15, desc[UR16][R14.64] ;  /* 0x000000100e0f4981 */ /* 0x000ea2000c1e9900 */
[----:B0-----:R-:W-:-:S06]  /*1490*/  @P4 IMAD.WIDE.U32 R16, R22, 0x4, R16 ;  /* 0x0000000416104825 */ /* 0x001fcc00078e0010 */
[----:B------:R-:W2:Y:S01]  /*14a0*/  @P4 LDG.E.CONSTANT R16, desc[UR16][R16.64] ;  /* 0x0000001010104981 */ /* 0x000ea2000c1e9900 */
[----:B------:R-:W-:Y:S01]  /*14b0*/  UIADD3 UR5, UPT, UPT, UR5, 0x4, URZ ;  /* 0x0000000405057890 */ /* 0x000fe2000fffe0ff */
[----:B-----5:R-:W-:-:S04]  /*14c0*/  @P1 FFMA R0, R25, R13, R0 ;  /* 0x0000000d19001223 */ /* 0x020fc80000000000 */
[----:B----4-:R-:W-:-:S04]  /*14d0*/  @P2 FFMA R0, R27, R24, R0 ;  /* 0x000000181b002223 */ /* 0x010fc80000000000 */
[----:B---3--:R-:W-:-:S04]  /*14e0*/  @P3 FFMA R0, R21, R18, R0 ;  /* 0x0000001215003223 */ /* 0x008fc80000000000 */
[----:B--2---:R-:W-:-:S07]  /*14f0*/  @P4 FFMA R0, R15, R16, R0 ;  /* 0x000000100f004223 */ /* 0x004fce0000000000 */
.L_x_56:
[----:B------:R-:W0:Y:S02]  /*1500*/  LDC R22, c[0x0][0x3b8] ;  /* 0x0000ee00ff167b82 */ /* 0x000e240000000800 */
[----:B0-----:R-:W-:-:S13]  /*1510*/  LOP3.LUT P1, R13, R22, 0x3, RZ, 0xc0, !PT ;  /* 0x00000003160d7812 */ /* 0x001fda000782c0ff */
[----:B------:R-:W-:Y:S05]  /*1520*/  @!P1 BRA `(.L_x_55) ;  /* 0x0000000000cc9947 */ /* 0x000fea0003800000 */
[----:B------:R-:W-:Y:S02]  /*1530*/  ISETP.NE.AND P1, PT, R13, 0x1, PT ;  /* 0x000000010d00780c */ /* 0x000fe40003f25270 */
[----:B------:R-:W-:-:S04]  /*1540*/  LOP3.LUT R14, R22, 0x1, RZ, 0xc0, !PT ;  /* 0x00000001160e7812 */ /* 0x000fc800078ec0ff */
[----:B------:R-:W-:-:S07]  /*1550*/  ISETP.NE.U32.AND P3, PT, R14, 0x1, PT ;  /* 0x000000010e00780c */ /* 0x000fce0003f65070 */
[----:B------:R-:W-:Y:S06]  /*1560*/  @!P1 BRA `(.L_x_57) ;  /* 0x0000000000749947 */ /* 0x000fec0003800000 */
[----:B------:R-:W0:Y:S01]  /*1570*/  LDCU UR8, c[0x0][0x3b0] ;  /* 0x00007600ff0877ac */ /* 0x000e220008000800 */
[----:B------:R-:W-:-:S05]  /*1580*/  VIADD R13, R8, UR5 ;  /* 0x00000005080d7c36 */ /* 0x000fca0008000000 */
        /* <DEDUP_REMOVED lines=8> */
[CC--:B------:R-:W-:Y:S02]  /*1610*/  @P1 IMAD R25, R11.reuse, R22.reuse, UR5 ;  /* 0x000000050b191e24 */ /* 0x0c0fe4000f8e0216 */
[----:B------:R-:W-:Y:S02]  /*1620*/  @P2 IMAD R24, R11, R22, UR5 ;  /* 0x000000050b182e24 */ /* 0x000fe4000f8e0216 */
[C---:B------:R-:W-:Y:S02]  /*1630*/  @P1 IMAD R13, R12.reuse, UR8, R13 ;  /* 0x000000080c0d1c24 */ /* 0x040fe4000f8e020d */
[----:B------:R-:W-:Y:S01]  /*1640*/  @P2 IMAD R23, R12, UR8, R23 ;  /* 0x000000080c172c24 */ /* 0x000fe2000f8e0217 */
[----:B------:R-:W1:Y:S08]  /*1650*/  @P1 LDC.64 R20, c[0x0][0x388] ;  /* 0x0000e200ff141b82 */ /* 0x000e700000000a00 */
[----:B------:R-:W2:Y:S08]  /*1660*/  @P2 LDC.64 R16, c[0x0][0x388] ;  /* 0x0000e200ff102b82 */ /* 0x000eb00000000a00 */
[----:B------:R-:W3:Y:S01]  /*1670*/  @P2 LDC.64 R14, c[0x0][0x390] ;  /* 0x0000e400ff0e2b82 */ /* 0x000ee20000000a00 */
[----:B0-----:R-:W-:Y:S01]  /*1680*/  @P1 IMAD.WIDE.U32 R18, R25, 0x4, R18 ;  /* 0x0000000419121825 */ /* 0x001fe200078e0012 */
[----:B------:R-:W-:-:S05]  /*1690*/  @P2 IADD3 R25, PT, PT, R24, 0x1, RZ ;  /* 0x0000000118192810 */ /* 0x000fca0007ffe0ff */
[----:B------:R-:W4:Y:S01]  /*16a0*/  @P1 LDG.E.CONSTANT R19, desc[UR16][R18.64] ;  /* 0x0000001012131981 */ /* 0x000f22000c1e9900 */
[----:B-1----:R-:W-:-:S06]  /*16b0*/  @P1 IMAD.WIDE.U32 R20, R13, 0x4, R20 ;  /* 0x000000040d141825 */ /* 0x002fcc00078e0014 */
[----:B------:R-:W4:Y:S01]  /*16c0*/  @P1 LDG.E.CONSTANT R21, desc[UR16][R20.64] ;  /* 0x0000001014151981 */ /* 0x000f22000c1e9900 */
[----:B--2---:R-:W-:-:S06]  /*16d0*/  @P2 IMAD.WIDE.U32 R16, R23, 0x4, R16 ;  /* 0x0000000417102825 */ /* 0x004fcc00078e0010 */
[----:B------:R-:W2:Y:S01]  /*16e0*/  @P2 LDG.E.CONSTANT R17, desc[UR16][R16.64] ;  /* 0x0000001010112981 */ /* 0x000ea2000c1e9900 */
[----:B---3--:R-:W-:-:S06]  /*16f0*/  @P2 IMAD.WIDE.U32 R14, R25, 0x4, R14 ;  /* 0x00000004190e2825 */ /* 0x008fcc00078e000e */
[----:B------:R-:W2:Y:S01]  /*1700*/  @P2 LDG.E.CONSTANT R15, desc[UR16][R14.64] ;  /* 0x000000100e0f2981 */ /* 0x000ea2000c1e9900 */
[----:B------:R-:W-:Y:S01]  /*1710*/  UIADD3 UR5, UPT, UPT, UR5, 0x2, URZ ;  /* 0x0000000205057890 */ /* 0x000fe2000fffe0ff */
[----:B----4-:R-:W-:-:S04]  /*1720*/  @P1 FFMA R0, R19, R21, R0 ;  /* 0x0000001513001223 */ /* 0x010fc80000000000 */
[----:B--2---:R-:W-:-:S07]  /*1730*/  @P2 FFMA R0, R15, R17, R0 ;  /* 0x000000110f002223 */ /* 0x004fce0000000000 */
.L_x_57:
[----:B------:R-:W-:Y:S05]  /*1740*/  @P3 BRA `(.L_x_55) ;  /* 0x0000000000443947 */ /* 0x000fea0003800000 */
[----:B------:R-:W0:Y:S01]  /*1750*/  LDCU UR8, c[0x0][0x3b0] ;  /* 0x00007600ff0877ac */ /* 0x000e220008000800 */
[----:B------:R-:W-:Y:S01]  /*1760*/  IADD3 R13, PT, PT, R8, UR5, RZ ;  /* 0x00000005080d7c10 */ /* 0x000fe2000fffe0ff */
[----:B------:R-:W-:Y:S03]  /*1770*/  BSSY.RECONVERGENT B0, `(.L_x_55) ;  /* 0x000000e000007945 */ /* 0x000fe60003800200 */
[----:B0-----:R-:W-:-:S04]  /*1780*/  ISETP.GE.AND P1, PT, R13, UR8, PT ;  /* 0x000000080d007c0c */ /* 0x001fc8000bf26270 */
[----:B------:R-:W-:-:S04]  /*1790*/  ISETP.GT.AND P1, PT, R13, -0x1, !P1 ;  /* 0xffffffff0d00780c */ /* 0x000fc80004f24270 */
[----:B------:R-:W-:-:S13]  /*17a0*/  PLOP3.LUT P1, PT, P0, P1, PT, 0x80, 0x8 ;  /* 0x000000000008781c */ /* 0x000fda0000723070 */
[----:B------:R-:W-:Y:S05]  /*17b0*/  @!P1 BRA `(.L_x_58) ;  /* 0x0000000000249947 */ /* 0x000fea0003800000 */
[----:B------:R-:W0:Y:S01]  /*17c0*/  LDC.64 R16, c[0x0][0x388] ;  /* 0x0000e200ff107b82 */ /* 0x000e220000000a00 */
[----:B------:R-:W-:Y:S02]  /*17d0*/  IMAD R13, R12, UR8, R13 ;  /* 0x000000080c0d7c24 */ /* 0x000fe4000f8e020d */
[----:B------:R-:W-:-:S05]  /*17e0*/  IMAD R11, R11, R22, UR5 ;  /* 0x000000050b0b7e24 */ /* 0x000fca000f8e0216 */
[----:B------:R-:W1:Y:S01]  /*17f0*/  LDC.64 R14, c[0x0][0x390] ;  /* 0x0000e400ff0e7b82 */ /* 0x000e620000000a00 */
[----:B0-----:R-:W-:-:S06]  /*1800*/  IMAD.WIDE.U32 R16, R13, 0x4, R16 ;  /* 0x000000040d107825 */ /* 0x001fcc00078e0010 */
[----:B------:R-:W2:Y:S01]  /*1810*/  LDG.E.CONSTANT R17, desc[UR16][R16.64] ;  /* 0x0000001010117981 */ /* 0x000ea2000c1e9900 */
[----:B-1----:R-:W-:-:S06]  /*1820*/  IMAD.WIDE.U32 R14, R11, 0x4, R14 ;  /* 0x000000040b0e7825 */ /* 0x002fcc00078e000e */
[----:B------:R-:W2:Y:S02]  /*1830*/  LDG.E.CONSTANT R14, desc[UR16][R14.64] ;  /* 0x000000100e0e7981 */ /* 0x000ea4000c1e9900 */
[----:B--2---:R-:W-:-:S07]  /*1840*/  FFMA R0, R17, R14, R0 ;  /* 0x0000000e11007223 */ /* 0x004fce0000000000 */
.L_x_58:
[----:B------:R-:W-:Y:S05]  /*1850*/  BSYNC.RECONVERGENT B0 ;  /* 0x0000000000007941 */ /* 0x000fea0003800200 */
.L_x_55:
[----:B------:R-:W-:Y:S05]  /*1860*/  @P6 BRA `(.L_x_59) ;  /* 0xffffffec00e86947 */ /* 0x000fea000383ffff */
.L_x_52:
[----:B------:R-:W0:Y:S08]  /*1870*/  LDC.64 R8, c[0x0][0x398] ;  /* 0x0000e600ff087b82 */ /* 0x000e300000000a00 */
[----:B------:R-:W1:Y:S01]  /*1880*/  LDC.64 R10, c[0x0][0x380] ;  /* 0x0000e000ff0a7b82 */ /* 0x000e620000000a00 */
[----:B0-----:R-:W-:-:S04]  /*1890*/  ISETP.NE.U32.AND P0, PT, R8, RZ, PT ;  /* 0x000000ff0800720c */ /* 0x001fc80003f05070 */
[----:B------:R-:W-:-:S13]  /*18a0*/  ISETP.NE.AND.EX P0, PT, R9, RZ, PT, P0 ;  /* 0x000000ff0900720c */ /* 0x000fda0003f05300 */
[----:B------:R-:W0:Y:S02]  /*18b0*/  @P0 LDC.64 R8, c[0x0][0x398] ;  /* 0x0000e600ff080b82 */ /* 0x000e240000000a00 */
[----:B0-----:R-:W-:-:S06]  /*18c0*/  @P0 IMAD.WIDE.U32 R8, R5, 0x4, R8 ;  /* 0x0000000405080825 */ /* 0x001fcc00078e0008 */
[----:B------:R-:W2:Y:S01]  /*18d0*/  @P0 LDG.E.CONSTANT R8, desc[UR16][R8.64] ;  /* 0x0000001008080981 */ /* 0x000ea2000c1e9900 */
[----:B------:R-:W-:-:S04]  /*18e0*/  IMAD R2, R2, UR9, R5 ;  /* 0x0000000902027c24 */ /* 0x000fc8000f8e0205 */
[----:B------:R-:W-:-:S04]  /*18f0*/  IMAD R2, R7, R2, R4 ;  /* 0x0000000207027224 */ /* 0x000fc800078e0204 */
[----:B------:R-:W-:-:S04]  /*1900*/  IMAD R3, R3, R2, R6 ;  /* 0x0000000203037224 */ /* 0x000fc800078e0206 */
[----:B-1----:R-:W-:-:S04]  /*1910*/  IMAD.WIDE.U32 R2, R3, 0x4, R10 ;  /* 0x0000000403027825 */ /* 0x002fc800078e000a */
[----:B--2---:R-:W-:-:S05]  /*1920*/  @P0 FADD R0, R8, R0 ;  /* 0x0000000008000221 */ /* 0x004fca0000000000 */
[----:B------:R-:W-:Y:S01]  /*1930*/  STG.E desc[UR16][R2.64], R0 ;  /* 0x0000000002007986 */ /* 0x000fe2000c101910 */
[----:B------:R-:W-:Y:S05]  /*1940*/  EXIT ;  /* 0x000000000000794d */ /* 0x000fea0003800000 */
.L_x_60:
        /* <DEDUP_REMOVED lines=11> */
.L_x_115:


//--------------------- .text.steel_depthwise_conv2d_nhwc_kernel --------------------------
	.section	.text.steel_depthwise_conv2d_nhwc_kernel,"ax",@progbits
	.align	128
        .global         steel_depthwise_conv2d_nhwc_kernel
        .type           steel_depthwise_conv2d_nhwc_kernel,@function
        .size           steel_depthwise_conv2d_nhwc_kernel,(.L_x_116 - steel_depthwise_conv2d_nhwc_kernel)
        .other          steel_depthwise_conv2d_nhwc_kernel,@"STO_CUDA_ENTRY STV_DEFAULT"
steel_depthwise_conv2d_nhwc_kernel:
.text.steel_depthwise_conv2d_nhwc_kernel:
[----:B------:R-:W-:Y:S01]  /*0000*/  LDC R1, c[0x0][0x37c] ;  /* 0x0000df00ff017b82 */ /* 0x000fe20000000800 */
[----:B------:R-:W0:Y:S07]  /*0010*/  LDCU.128 UR16, c[0x0][0x3b0] ;  /* 0x00007600ff1077ac */ /* 0x000e2e0008000c00 */
[----:B------:R-:W1:Y:S01]  /*0020*/  LDC.64 R4, c[0x0][0x3c0] ;  /* 0x0000f000ff047b82 */ /* 0x000e620000000a00 */
[----:B------:R-:W2:Y:S01]  /*0030*/  S2R R15, SR_TID.X ;  /* 0x00000000000f7919 */ /* 0x000ea20000002100 */
[----:B------:R-:W3:Y:S06]  /*0040*/  LDCU.64 UR4, c[0x0][0x3a8] ;  /* 0x00007500ff0477ac */ /* 0x000eec0008000a00 */
[----:B------:R-:W-:Y:S01]  /*0050*/  S2UR UR13, SR_CTAID.Z ;  /* 0x00000000000d79c3 */ /* 0x000fe20000002700 */
[----:B0-----:R-:W0:Y:S01]  /*0060*/  I2F.U32.RP R0, UR18 ;  /* 0x0000001200007d06 */ /* 0x001e220008209000 */
[----:B------:R-:W-:-:S02]  /*0070*/  ISETP.NE.U32.AND P2, PT, RZ, UR18, PT ;  /* 0x00000012ff007c0c */ /* 0x000fc4000bf45070 */
[----:B------:R-:W-:Y:S01]  /*0080*/  ISETP.NE.U32.AND P5, PT, RZ, UR19, PT ;  /* 0x00000013ff007c0c */ /* 0x000fe2000bfa5070 */
[----:B---3--:R-:W-:Y:S02]  /*0090*/  UIADD3 UR4, UPT, UPT, UR4, -UR16, URZ ;  /* 0x8000001004047290 */ /* 0x008fe4000fffe0ff */
[----:B------:R-:W-:Y:S02]  /*00a0*/  UIADD3 UR5, UPT, UPT, UR5, -UR17, URZ ;  /* 0x8000001105057290 */ /* 0x000fe4000fffe0ff */
[----:B------:R-:W3:Y:S08]  /*00b0*/  I2F.U32.RP R8, UR19 ;  /* 0x0000001300087d06 */ /* 0x000ef00008209000 */
[----:B0-----:R-:W0:Y:S08]  /*00c0*/  MUFU.RCP R0, R0 ;  /* 0x0000000000007308 */ /* 0x001e300000001000 */
[----:B---3--:R-:W3:Y:S01]  /*00d0*/  MUFU.RCP R8, R8 ;  /* 0x0000000800087308 */ /* 0x008ee20000001000 */
[----:B0-----:R-:W-:-:S07]  /*00e0*/  IADD3 R2, PT, PT, R0, 0xffffffe, RZ ;  /* 0x0ffffffe00027810 */ /* 0x001fce0007ffe0ff */
[----:B------:R0:W4:Y:S01]  /*00f0*/  F2I.FTZ.U32.TRUNC.NTZ R3, R2 ;  /* 0x0000000200037305 */ /* 0x000122000021f000 */
[----:B---3--:R-:W-:-:S07]  /*0100*/  IADD3 R6, PT, PT, R8, 0xffffffe, RZ ;  /* 0x0ffffffe08067810 */ /* 0x008fce0007ffe0ff */
[----:B------:R3:W5:Y:S01]  /*0110*/  F2I.FTZ.U32.TRUNC.NTZ R7, R6 ;  /* 0x0000000600077305 */ /* 0x000762000021f000 */
[----:B0-----:R-:W-:Y:S02]  /*0120*/  HFMA2 R2, -RZ, RZ, 0, 0 ;  /* 0x00000000ff027431 */ /* 0x001fe400000001ff */
[----:B----4-:R-:W-:Y:S02]  /*0130*/  IMAD.MOV R9, RZ, RZ, -R3 ;  /* 0x000000ffff097224 */ /* 0x010fe400078e0a03 */
[----:B---3--:R-:W-:Y:S02]  /*0140*/  IMAD.MOV.U32 R6, RZ, RZ, RZ ;  /* 0x000000ffff067224 */ /* 0x008fe400078e00ff */
[----:B------:R-:W-:Y:S01]  /*0150*/  IMAD R9, R9, UR18, RZ ;  /* 0x0000001209097c24 */ /* 0x000fe2000f8e02ff */
[----:B-----5:R-:W-:-:S03]  /*0160*/  IADD3 R11, PT, PT, RZ, -R7, RZ ;  /* 0x80000007ff0b7210 */ /* 0x020fc60007ffe0ff */
[----:B------:R-:W-:Y:S01]  /*0170*/  IMAD.HI.U32 R3, R3, R9, R2 ;  /* 0x0000000903037227 */ /* 0x000fe200078e0002 */
[----:B-1----:R-:W-:Y:S01]  /*0180*/  LEA R2, R4, UR4, 0x1 ;  /* 0x0000000404027c11 */ /* 0x002fe2000f8e08ff */
[----:B------:R-:W2:Y:S02]  /*0190*/  S2UR UR4, SR_CTAID.X ;  /* 0x00000000000479c3 */ /* 0x000ea40000002500 */
[----:B------:R-:W-:Y:S02]  /*01a0*/  IMAD R11, R11, UR19, RZ ;  /* 0x000000130b0b7c24 */ /* 0x000fe4000f8e02ff */
[----:B------:R-:W-:-:S04]  /*01b0*/  IMAD.HI.U32 R0, R3, R2, RZ ;  /* 0x0000000203007227 */ /* 0x000fc800078e00ff */
[----:B------:R-:W-:Y:S01]  /*01c0*/  IMAD.HI.U32 R7, R7, R11, R6 ;  /* 0x0000000b07077227 */ /* 0x000fe200078e0006 */
[----:B------:R-:W-:Y:S02]  /*01d0*/  LEA R6, R5, UR5, 0x1 ;  /* 0x0000000505067c11 */ /* 0x000fe4000f8e08ff */
[----:B------:R-:W-:-:S03]  /*01e0*/  IADD3 R3, PT, PT, -R0, RZ, RZ ;  /* 0x000000ff00037210 */ /* 0x000fc60007ffe1ff */
[----:B------:R-:W-:-:S04]  /*01f0*/  IMAD.HI.U32 R7, R7, R6, RZ ;  /* 0x0000000607077227 */ /* 0x000fc800078e00ff */
[----:B------:R-:W-:Y:S01]  /*0200*/  IMAD R2, R3, UR18, R2 ;  /* 0x0000001203027c24 */ /* 0x000fe2000f8e0202 */
[----:B------:R-:W-:-:S04]  /*0210*/  IADD3 R9, PT, PT, -R7, RZ, RZ ;  /* 0x000000ff07097210 */ /* 0x000fc80007ffe1ff */
[----:B------:R-:W-:Y:S01]  /*0220*/  ISETP.GE.U32.AND P0, PT, R2, UR18, PT ;  /* 0x0000001202007c0c */ /* 0x000fe2000bf06070 */
[----:B------:R-:W-:Y:S02]  /*0230*/  IMAD R6, R9, UR19, R6 ;  /* 0x0000001309067c24 */ /* 0x000fe4000f8e0206 */
[----:B------:R-:W0:Y:S03]  /*0240*/  LDC R9, c[0x0][0x3a0] ;  /* 0x0000e800ff097b82 */ /* 0x000e260000000800 */
[----:B------:R-:W-:-:S07]  /*0250*/  ISETP.GE.U32.AND P3, PT, R6, UR19, PT ;  /* 0x0000001306007c0c */ /* 0x000fce000bf66070 */
[----:B------:R-:W-:Y:S01]  /*0260*/  @P0 VIADD R2, R2, -UR18 ;  /* 0x8000001202020c36 */ /* 0x000fe20008000000 */
[----:B------:R-:W-:-:S04]  /*0270*/  @P0 IADD3 R0, PT, PT, R0, 0x1, RZ ;  /* 0x0000000100000810 */ /* 0x000fc80007ffe0ff */
[----:B------:R-:W-:Y:S01]  /*0280*/  ISETP.GE.U32.AND P1, PT, R2, UR18, PT ;  /* 0x0000001202007c0c */ /* 0x000fe2000bf26070 */
[----:B------:R-:W-:Y:S01]  /*0290*/  @P3 VIADD R7, R7, 0x1 ;  /* 0x0000000107073836 */ /* 0x000fe20000000000 */
[----:B------:R-:W-:Y:S01]  /*02a0*/  @P3 IADD3 R6, PT, PT, R6, -UR19, RZ ;  /* 0x8000001306063c10 */ /* 0x000fe2000fffe0ff */
[----:B------:R-:W2:Y:S03]  /*02b0*/  LDC R2, c[0x0][0x360] ;  /* 0x0000d800ff027b82 */ /* 0x000ea60000000800 */
[----:B------:R-:W-:-:S07]  /*02c0*/  ISETP.GE.U32.AND P4, PT, R6, UR19, PT ;  /* 0x0000001306007c0c */ /* 0x000fce000bf86070 */
[----:B------:R-:W-:Y:S02]  /*02d0*/  @P1 IADD3 R0, PT, PT, R0, 0x1, RZ ;  /* 0x0000000100001810 */ /* 0x000fe40007ffe0ff */
[----:B------:R-:W-:-:S04]  /*02e0*/  @!P2 LOP3.LUT R0, RZ, UR18, RZ, 0x33, !PT ;  /* 0x00000012ff00ac12 */ /* 0x000fc8000f8e33ff */
[----:B------:R-:W-:Y:S02]  /*02f0*/  @P4 IADD3 R7, PT, PT, R7, 0x1, RZ ;  /* 0x0000000107074810 */ /* 0x000fe40007ffe0ff */
[----:B------:R-:W-:-:S05]  /*0300*/  @!P5 LOP3.LUT R7, RZ, UR19, RZ, 0x33, !PT ;  /* 0x00000013ff07dc12 */ /* 0x000fca000f8e33ff */
[----:B------:R-:W-:Y:S02]  /*0310*/  IMAD R3, R0, R7, R0 ;  /* 0x0000000700037224 */ /* 0x000fe400078e0200 */
[----:B------:R-:W-:Y:S02]  /*0320*/  VIADD R8, R7, 0x1 ;  /* 0x0000000107087836 */ /* 0x000fe40000000000 */
[----:B--2---:R-:W-:-:S03]  /*0330*/  IMAD R11, R2, UR4, R15 ;  /* 0x00000004020b7c24 */ /* 0x004fc6000f8e020f */
[----:B------:R-:W-:-:S04]  /*0340*/  IADD3 R6, PT, PT, R8, R3, RZ ;  /* 0x0000000308067210 */ /* 0x000fc80007ffe0ff */
[----:B------:R-:W-:-:S04]  /*0350*/  ISETP.GE.U32.AND P0, PT, R11, R6, PT ;  /* 0x000000060b00720c */ /* 0x000fc80003f06070 */
[----:B0-----:R-:W-:-:S13]  /*0360*/  ISETP.LE.U32.OR P0, PT, R9, UR13, P0 ;  /* 0x0000000d09007c0c */ /* 0x001fda0008703470 */
[----:B------:R-:W-:Y:S05]  /*0370*/  @P0 EXIT ;  /* 0x000000000000094d */ /* 0x000fea0003800000 */
[----:B------:R-:W0:Y:S01]  /*0380*/  S2UR UR6, SR_CTAID.Y ;  /* 0x00000000000679c3 */ /* 0x000e220000002600 */
[----:B------:R-:W1:Y:S01]  /*0390*/  LDCU.64 UR10, c[0x0][0x358] ;  /* 0x00006b00ff0a77ac */ /* 0x000e620008000a00 */
[----:B------:R-:W-:Y:S06]  /*03a0*/  BSSY.RECONVERGENT B0, `(.L_x_61) ;  /* 0x000002d000007945 */ /* 0x000fec0003800200 */
[----:B------:R-:W2:Y:S01]  /*03b0*/  LDC R3, c[0x0][0x3a4] ;  /* 0x0000e900ff037b82 */ /* 0x000ea20000000800 */
[----:B0-----:R-:W-:-:S06]  /*03c0*/  USHF.L.U32 UR9, UR6, 0x7, URZ ;  /* 0x0000000706097899 */ /* 0x001fcc00080006ff */
[----:B--2---:R-:W-:-:S04]  /*03d0*/  IADD3 R17, PT, PT, R3, -UR9, RZ ;  /* 0x8000000903117c10 */ /* 0x004fc8000fffe0ff */
[C---:B------:R-:W-:Y:S02]  /*03e0*/  VIMNMX.U32 R9, PT, PT, R17.reuse, 0x80, PT ;  /* 0x0000008011097848 */ /* 0x040fe40003fe0000 */
[----:B------:R-:W-:-:S03]  /*03f0*/  ISETP.NE.AND P3, PT, R17, RZ, PT ;  /* 0x000000ff1100720c */ /* 0x000fc60003f65270 */
[----:B------:R-:W-:-:S04]  /*0400*/  IMAD R10, R9, UR16, RZ ;  /* 0x00000010090a7c24 */ /* 0x000fc8000f8e02ff */
[----:B------:R-:W-:-:S05]  /*0410*/  IMAD R10, R10, UR17, RZ ;  /* 0x000000110a0a7c24 */ /* 0x000fca000f8e02ff */
[----:B------:R-:W-:-:S13]  /*0420*/  ISETP.GE.U32.AND P0, PT, R15, R10, PT ;  /* 0x0000000a0f00720c */ /* 0x000fda0003f06070 */
[----:B-1----:R-:W-:Y:S05]  /*0430*/  @P0 BRA `(.L_x_62) ;  /* 0x00000000008c0947 */ /* 0x002fea0003800000 */
[----:B------:R-:W0:Y:S01]  /*0440*/  I2F.U32.RP R16, R9 ;  /* 0x0000000900107306 */ /* 0x000e220000209000 */
[----:B------:R-:W1:Y:S01]  /*0450*/  S2R R19, SR_CgaCtaId ;  /* 0x0000000000137919 */ /* 0x000e620000008800 */
[----:B------:R-:W2:Y:S01]  /*0460*/  LDC.64 R6, c[0x0][0x390] ;  /* 0x0000e400ff067b82 */ /* 0x000ea20000000a00 */
[----:B------:R-:W-:Y:S02]  /*0470*/  IADD3 R21, PT, PT, RZ, -R9, RZ ;  /* 0x80000009ff157210 */ /* 0x000fe40007ffe0ff */
[----:B------:R-:W-:Y:S02]  /*0480*/  MOV R14, 0x400 ;  /* 0x00000400000e7802 */ /* 0x000fe40000000f00 */
[----:B------:R-:W-:Y:S01]  /*0490*/  ISETP.NE.U32.AND P2, PT, R9, RZ, PT ;  /* 0x000000ff0900720c */ /* 0x000fe20003f45070 */
[----:B0-----:R-:W0:Y:S02]  /*04a0*/  MUFU.RCP R16, R16 ;  /* 0x0000001000107308 */ /* 0x001e240000001000 */
[----:B0-----:R-:W-:Y:S01]  /*04b0*/  VIADD R12, R16, 0xffffffe ;  /* 0x0ffffffe100c7836 */ /* 0x001fe20000000000 */
[----:B-1----:R-:W-:-:S02]  /*04c0*/  LEA R14, R19, R14, 0x18 ;  /* 0x0000000e130e7211 */ /* 0x002fc400078ec0ff */
[----:B------:R-:W-:-:S03]  /*04d0*/  LOP3.LUT R19, RZ, R9, RZ, 0x33, !PT ;  /* 0x00000009ff137212 */ /* 0x000fc600078e33ff */
[----:B------:R0:W1:Y:S02]  /*04e0*/  F2I.FTZ.U32.TRUNC.NTZ R13, R12 ;  /* 0x0000000c000d7305 */ /* 0x000064000021f000 */
[----:B0-----:R-:W-:Y:S01]  /*04f0*/  MOV R12, RZ ;  /* 0x000000ff000c7202 */ /* 0x001fe20000000f00 */
[----:B-1----:R-:W-:-:S04]  /*0500*/  IMAD R21, R21, R13, RZ ;  /* 0x0000000d15157224 */ /* 0x002fc800078e02ff */
[----:B--2---:R-:W-:-:S07]  /*0510*/  IMAD.HI.U32 R16, R13, R21, R12 ;  /* 0x000000150d107227 */ /* 0x004fce00078e000c */
.L_x_63:
[----:B0-----:R-:W-:-:S04]  /*0520*/  IMAD.HI.U32 R12, R16, R15, RZ ;  /* 0x0000000f100c7227 */ /* 0x001fc800078e00ff */
[----:B------:R-:W-:-:S04]  /*0530*/  IMAD.MOV R18, RZ, RZ, -R12 ;  /* 0x000000ffff127224 */ /* 0x000fc800078e0a0c */
[----:B------:R-:W-:-:S05]  /*0540*/  IMAD R18, R9, R18, R15 ;  /* 0x0000001209127224 */ /* 0x000fca00078e020f */
[----:B------:R-:W-:-:S13]  /*0550*/  ISETP.GE.U32.AND P0, PT, R18, R9, PT ;  /* 0x000000091200720c */ /* 0x000fda0003f06070 */
[----:B------:R-:W-:Y:S02]  /*0560*/  @P0 IADD3 R18, PT, PT, -R9, R18, RZ ;  /* 0x0000001209120210 */ /* 0x000fe40007ffe1ff */
[----:B------:R-:W-:Y:S02]  /*0570*/  @P0 IADD3 R12, PT, PT, R12, 0x1, RZ ;  /* 0x000000010c0c0810 */ /* 0x000fe40007ffe0ff */
[----:B------:R-:W-:-:S13]  /*0580*/  ISETP.GE.U32.AND P1, PT, R18, R9, PT ;  /* 0x000000091200720c */ /* 0x000fda0003f26070 */
[----:B------:R-:W-:-:S05]  /*0590*/  @P1 VIADD R12, R12, 0x1 ;  /* 0x000000010c0c1836 */ /* 0x000fca0000000000 */
[----:B------:R-:W-:-:S04]  /*05a0*/  SEL R18, R19, R12, !P2 ;  /* 0x0000000c13127207 */ /* 0x000fc80005000000 */
[C---:B------:R-:W-:Y:S01]  /*05b0*/  IADD3 R20, PT, PT, -R18.reuse, RZ, RZ ;  /* 0x000000ff12147210 */ /* 0x040fe20007ffe1ff */
[----:B------:R-:W-:-:S04]  /*05c0*/  IMAD R12, R18, R3, UR9 ;  /* 0x00000009120c7e24 */ /* 0x000fc8000f8e0203 */
[----:B------:R-:W-:-:S05]  /*05d0*/  IMAD R21, R9, R20, R15 ;  /* 0x0000001409157224 */ /* 0x000fca00078e020f */
[----:B------:R-:W-:-:S05]  /*05e0*/  IADD3 R13, PT, PT, R21, R12, RZ ;  /* 0x0000000c150d7210 */ /* 0x000fca0007ffe0ff */
[----:B------:R-:W-:-:S06]  /*05f0*/  IMAD.WIDE.U32 R12, R13, 0x4, R6 ;  /* 0x000000040d0c7825 */ /* 0x000fcc00078e0006 */
[----:B------:R-:W2:Y:S01]  /*0600*/  LDG.E.CONSTANT R12, desc[UR10][R12.64] ;  /* 0x0000000a0c0c7981 */ /* 0x000ea2000c1e9900 */
[----:B------:R-:W-:Y:S02]  /*0610*/  LEA R21, R18, R21, 0x7 ;  /* 0x0000001512157211 */ /* 0x000fe400078e38ff */
[----:B------:R-:W-:-:S03]  /*0620*/  IADD3 R15, PT, PT, R2, R15, RZ ;  /* 0x0000000f020f7210 */ /* 0x000fc60007ffe0ff */
[----:B------:R-:W-:Y:S01]  /*0630*/  IMAD R21, R21, 0x4, R14 ;  /* 0x0000000415157824 */ /* 0x000fe200078e020e */
[----:B------:R-:W-:-:S04]  /*0640*/  ISETP.GE.U32.AND P0, PT, R15, R10, PT ;  /* 0x0000000a0f00720c */ /* 0x000fc80003f06070 */
[----:B--2---:R0:W-:Y:S09]  /*0650*/  STS [R21], R12 ;  /* 0x0000000c15007388 */ /* 0x0041f20000000800 */
[----:B------:R-:W-:Y:S05]  /*0660*/  @!P0 BRA `(.L_x_63) ;  /* 0xfffffffc00ac8947 */ /* 0x000fea000383ffff */
.L_x_62:
[----:B------:R-:W-:Y:S05]  /*0670*/  BSYNC.RECONVERGENT B0 ;  /* 0x0000000000007941 */ /* 0x000fea0003800200 */
.L_x_61:
[----:B------:R-:W-:Y:S06]  /*0680*/  BAR.SYNC.DEFER_BLOCKING 0x0 ;  /* 0x0000000000007b1d */ /* 0x000fec0000010000 */
[----:B------:R-:W-:Y:S05]  /*0690*/  @!P3 EXIT ;  /* 0x000000000000b94d */ /* 0x000fea0003800000 */
[----:B------:R-:W1:Y:S01]  /*06a0*/  I2F.U32.RP R2, R8 ;  /* 0x0000000800027306 */ /* 0x000e620000209000 */
[----:B------:R-:W-:Y:S01]  /*06b0*/  IADD3 R13, PT, PT, RZ, -R8, RZ ;  /* 0x80000008ff0d7210 */ /* 0x000fe20007ffe0ff */
[----:B------:R-:W-:Y:S01]  /*06c0*/  UISETP.NE.AND UP0, UPT, UR16, URZ, UPT ;  /* 0x000000ff1000728c */ /* 0x000fe2000bf05270 */
[----:B------:R-:W-:Y:S02]  /*06d0*/  ISETP.NE.U32.AND P2, PT, R8, RZ, PT ;  /* 0x000000ff0800720c */ /* 0x000fe40003f45070 */
[----:B------:R-:W-:-:S03]  /*06e0*/  IADD3 R0, PT, PT, R0, 0x1, RZ ;  /* 0x0000000100007810 */ /* 0x000fc60007ffe0ff */
[----:B-1----:R-:W1:Y:S02]  /*06f0*/  MUFU.RCP R2, R2 ;  /* 0x0000000200027308 */ /* 0x002e640000001000 */
[----:B-1----:R-:W-:-:S06]  /*0700*/  IADD3 R6, PT, PT, R2, 0xffffffe, RZ ;  /* 0x0ffffffe02067810 */ /* 0x002fcc0007ffe0ff */
[----:B------:R1:W2:Y:S02]  /*0710*/  F2I.FTZ.U32.TRUNC.NTZ R7, R6 ;  /* 0x0000000600077305 */ /* 0x0002a4000021f000 */
[----:B-1----:R-:W-:Y:S02]  /*0720*/  IMAD.MOV.U32 R6, RZ, RZ, RZ ;  /* 0x000000ffff067224 */ /* 0x002fe400078e00ff */
[----:B--2---:R-:W-:-:S04]  /*0730*/  IMAD R13, R13, R7, RZ ;  /* 0x000000070d0d7224 */ /* 0x004fc800078e02ff */
[----:B------:R-:W-:-:S06]  /*0740*/  IMAD.HI.U32 R10, R7, R13, R6 ;  /* 0x0000000d070a7227 */ /* 0x000fcc00078e0006 */
[----:B------:R-:W-:-:S05]  /*0750*/  IMAD.HI.U32 R7, R10, R11, RZ ;  /* 0x0000000b0a077227 */ /* 0x000fca00078e00ff */
[----:B------:R-:W-:-:S05]  /*0760*/  IADD3 R13, PT, PT, -R7, RZ, RZ ;  /* 0x000000ff070d7210 */ /* 0x000fca0007ffe1ff */
[----:B------:R-:W-:-:S05]  /*0770*/  IMAD R13, R8, R13, R11 ;  /* 0x0000000d080d7224 */ /* 0x000fca00078e020b */
[----:B------:R-:W-:-:S13]  /*0780*/  ISETP.GE.U32.AND P0, PT, R13, R8, PT ;  /* 0x000000080d00720c */ /* 0x000fda0003f06070 */
[----:B------:R-:W-:Y:S02]  /*0790*/  @P0 IADD3 R13, PT, PT, -R8, R13, RZ ;  /* 0x0000000d080d0210 */ /* 0x000fe40007ffe1ff */
[----:B------:R-:W-:Y:S02]  /*07a0*/  @P0 IADD3 R7, PT, PT, R7, 0x1, RZ ;  /* 0x0000000107070810 */ /* 0x000fe40007ffe0ff */
[----:B------:R-:W-:-:S13]  /*07b0*/  ISETP.GE.U32.AND P1, PT, R13, R8, PT ;  /* 0x000000080d00720c */ /* 0x000fda0003f26070 */
[----:B------:R-:W-:Y:S01]  /*07c0*/  @P1 VIADD R7, R7, 0x1 ;  /* 0x0000000107071836 */ /* 0x000fe20000000000 */
[----:B------:R-:W-:-:S04]  /*07d0*/  @!P2 LOP3.LUT R7, RZ, R8, RZ, 0x33, !PT ;  /* 0x00000008ff07a212 */ /* 0x000fc800078e33ff */
[C---:B------:R-:W-:Y:S01]  /*07e0*/  IADD3 R6, PT, PT, -R7.reuse, RZ, RZ ;  /* 0x000000ff07067210 */ /* 0x040fe20007ffe1ff */
[----:B------:R-:W-:Y:S02]  /*07f0*/  IMAD R13, R0, UR13, R7 ;  /* 0x0000000d000d7c24 */ /* 0x000fe4000f8e0207 */
[----:B------:R-:W-:Y:S02]  /*0800*/  IMAD R7, R7, UR18, -R4 ;  /* 0x0000001207077c24 */ /* 0x000fe4000f8e0a04 */
[----:B------:R-:W-:-:S04]  /*0810*/  IMAD R6, R8, R6, R11 ;  /* 0x0000000608067224 */ /* 0x000fc800078e020b */
[----:B------:R-:W-:Y:S02]  /*0820*/  IMAD R8, R8, R13, R6 ;  /* 0x0000000d08087224 */ /* 0x000fe400078e0206 */
[----:B------:R-:W-:Y:S01]  /*0830*/  IMAD R6, R6, UR19, -R5 ;  /* 0x0000001306067c24 */ /* 0x000fe2000f8e0a05 */
[----:B------:R-:W-:Y:S06]  /*0840*/  BRA.U UP0, `(.L_x_64) ;  /* 0x0000001100b87547 */ /* 0x000fec000b800000 */
[----:B------:R-:W1:Y:S02]  /*0850*/  LDCU.64 UR4, c[0x0][0x398] ;  /* 0x00007300ff0477ac */ /* 0x000e640008000a00 */
[----:B-1----:R-:W-:-:S04]  /*0860*/  UISETP.NE.U32.AND UP0, UPT, UR4, URZ, UPT ;  /* 0x000000ff0400728c */ /* 0x002fc8000bf05070 */
[----:B------:R-:W-:-:S09]  /*0870*/  UISETP.NE.AND.EX UP0, UPT, UR5, URZ, UPT, UP0 ;  /* 0x000000ff0500728c */ /* 0x000fd2000bf05300 */
[----:B------:R-:W-:Y:S05]  /*0880*/  BRA.U UP0, `(.L_x_65) ;  /* 0x0000000500407547 */ /* 0x000fea000b800000 */
[----:B------:R-:W-:Y:S01]  /*0890*/  ISETP.GE.U32.AND P0, PT, R17, 0x8, PT ;  /* 0x000000081100780c */ /* 0x000fe20003f06070 */
[----:B------:R-:W-:Y:S01]  /*08a0*/  HFMA2 R2, -RZ, RZ, 0, 0 ;  /* 0x00000000ff027431 */ /* 0x000fe200000001ff */
[----:B------:R-:W-:-:S04]  /*08b0*/  VIMNMX.U32 R0, PT, PT, R9, 0x1, !PT ;  /* 0x0000000109007848 */ /* 0x000fc80007fe0000 */
[----:B------:R-:W-:-:S04]  /*08c0*/  LOP3.LUT R9, R0, 0x7, RZ, 0xc0, !PT ;  /* 0x0000000700097812 */ /* 0x000fc800078ec0ff */
[----:B------:R-:W-:-:S03]  /*08d0*/  ISETP.NE.AND P1, PT, R9, RZ, PT ;  /* 0x000000ff0900720c */ /* 0x000fc60003f25270 */
[----:B------:R-:W-:Y:S10]  /*08e0*/  @!P0 BRA `(.L_x_66) ;  /* 0x0000000000848947 */ /* 0x000ff40003800000 */
[----:B------:R-:W1:Y:S01]  /*08f0*/  LDC.64 R4, c[0x0][0x380] ;  /* 0x0000e000ff047b82 */ /* 0x000e620000000a00 */
[----:B------:R-:W-:Y:S01]  /*0900*/  LOP3.LUT R2, R0, 0xf8, RZ, 0xc0, !PT ;  /* 0x000000f800027812 */ /* 0x000fe200078ec0ff */
[----:B------:R-:W-:Y:S01]  /*0910*/  IMAD R24, R8, R3, UR9 ;  /* 0x0000000908187e24 */ /* 0x000fe2000f8e0203 */
[----:B------:R-:W-:-:S03]  /*0920*/  UMOV UR4, URZ ;  /* 0x000000ff00047c82 */ /* 0x000fc60008000000 */
[----:B------:R-:W-:-:S07]  /*0930*/  IMAD.MOV R6, RZ, RZ, -R2 ;  /* 0x000000ffff067224 */ /* 0x000fce00078e0a02 */
.L_x_67:
[----:B------:R-:W-:Y:S01]  /*0940*/  IADD3 R7, PT, PT, R24, UR4, RZ ;  /* 0x0000000418077c10 */ /* 0x000fe2000fffe0ff */
[----:B------:R-:W-:Y:S01]  /*0950*/  UIADD3 UR4, UPT, UPT, UR4, 0x8, URZ ;  /* 0x0000000804047890 */ /* 0x000fe2000fffe0ff */
[----:B------:R-:W-:Y:S02]  /*0960*/  IADD3 R6, PT, PT, R6, 0x8, RZ ;  /* 0x0000000806067810 */ /* 0x000fe40007ffe0ff */
[C---:B--2---:R-:W-:Y:S01]  /*0970*/  IADD3 R19, PT, PT, R7.reuse, 0x1, RZ ;  /* 0x0000000107137810 */ /* 0x044fe20007ffe0ff */
[C---:B------:R-:W-:Y:S01]  /*0980*/  VIADD R11, R7.reuse, 0x3 ;  /* 0x00000003070b7836 */ /* 0x040fe20000000000 */
[C---:B0-----:R-:W-:Y:S01]  /*0990*/  IADD3 R21, PT, PT, R7.reuse, 0x2, RZ ;  /* 0x0000000207157810 */ /* 0x041fe20007ffe0ff */
[C-C-:B-1----:R-:W-:Y:S01]  /*09a0*/  IMAD.WIDE.U32 R16, R7.reuse, 0x4, R4.reuse ;  /* 0x0000000407107825 */ /* 0x142fe200078e0004 */
[C---:B------:R-:W-:Y:S02]  /*09b0*/  IADD3 R13, PT, PT, R7.reuse, 0x4, RZ ;  /* 0x00000004070d7810 */ /* 0x040fe40007ffe0ff */
[----:B------:R-:W-:Y:S01]  /*09c0*/  IADD3 R15, PT, PT, R7, 0x5, RZ ;  /* 0x00000005070f7810 */ /* 0x000fe20007ffe0ff */
[--C-:B------:R-:W-:Y:S01]  /*09d0*/  IMAD.WIDE.U32 R18, R19, 0x4, R4.reuse ;  /* 0x0000000413127825 */ /* 0x100fe200078e0004 */
[----:B------:R-:W-:Y:S01]  /*09e0*/  IADD3 R23, PT, PT, R7, 0x6, RZ ;  /* 0x0000000607177810 */ /* 0x000fe20007ffe0ff */
[----:B------:R0:W-:Y:S01]  /*09f0*/  STG.E desc[UR10][R16.64], RZ ;  /* 0x000000ff10007986 */ /* 0x0001e2000c10190a */
[----:B------:R-:W-:Y:S01]  /*0a00*/  ISETP.NE.AND P0, PT, R6, RZ, PT ;  /* 0x000000ff0600720c */ /* 0x000fe20003f05270 */
[----:B------:R-:W-:-:S02]  /*0a10*/  IMAD.WIDE.U32 R20, R21, 0x4, R4 ;  /* 0x0000000415147825 */ /* 0x000fc400078e0004 */
[----:B------:R2:W-:Y:S02]  /*0a20*/  STG.E desc[UR10][R18.64], RZ ;  /* 0x000000ff12007986 */ /* 0x0005e4000c10190a */
[----:B------:R-:W-:Y:S02]  /*0a30*/  VIADD R7, R7, 0x7 ;  /* 0x0000000707077836 */ /* 0x000fe40000000000 */
[--C-:B------:R-:W-:Y:S01]  /*0a40*/  IMAD.WIDE.U32 R10, R11, 0x4, R4.reuse ;  /* 0x000000040b0a7825 */ /* 0x100fe200078e0004 */
[----:B------:R2:W-:Y:S03]  /*0a50*/  STG.E desc[UR10][R20.64], RZ ;  /* 0x000000ff14007986 */ /* 0x0005e6000c10190a */
[--C-:B------:R-:W-:Y:S01]  /*0a60*/  IMAD.WIDE.U32 R12, R13, 0x4, R4.reuse ;  /* 0x000000040d0c7825 */ /* 0x100fe200078e0004 */
[----:B------:R2:W-:Y:S03]  /*0a70*/  STG.E desc[UR10][R10.64], RZ ;  /* 0x000000ff0a007986 */ /* 0x0005e6000c10190a */
[--C-:B------:R-:W-:Y:S01]  /*0a80*/  IMAD.WIDE.U32 R14, R15, 0x4, R4.reuse ;  /* 0x000000040f0e7825 */ /* 0x100fe200078e0004 */
[----:B------:R2:W-:Y:S03]  /*0a90*/  STG.E desc[UR10][R12.64], RZ ;  /* 0x000000ff0c007986 */ /* 0x0005e6000c10190a */
[--C-:B0-----:R-:W-:Y:S01]  /*0aa0*/  IMAD.WIDE.U32 R16, R23, 0x4, R4.reuse ;  /* 0x0000000417107825 */ /* 0x101fe200078e0004 */
[----:B------:R2:W-:Y:S03]  /*0ab0*/  STG.E desc[UR10][R14.64], RZ ;  /* 0x000000ff0e007986 */ /* 0x0005e6000c10190a */
[----:B------:R-:W-:Y:S01]  /*0ac0*/  IMAD.WIDE.U32 R22, R7, 0x4, R4 ;  /* 0x0000000407167825 */ /* 0x000fe200078e0004 */
[----:B------:R2:W-:Y:S04]  /*0ad0*/  STG.E desc[UR10][R16.64], RZ ;  /* 0x000000ff10007986 */ /* 0x0005e8000c10190a */
[----:B------:R2:W-:Y:S01]  /*0ae0*/  STG.E desc[UR10][R22.64], RZ ;  /* 0x000000ff16007986 */ /* 0x0005e2000c10190a */
[----:B------:R-:W-:Y:S05]  /*0af0*/  @P0 BRA `(.L_x_67) ;  /* 0xfffffffc00900947 */ /* 0x000fea000383ffff */
.L_x_66:
[----:B------:R-:W-:Y:S05]  /*0b00*/  @!P1 EXIT ;  /* 0x000000000000994d */ /* 0x000fea0003800000 */
[----:B------:R-:W-:Y:S02]  /*0b10*/  ISETP.GE.U32.AND P0, PT, R9, 0x4, PT ;  /* 0x000000040900780c */ /* 0x000fe40003f06070 */
[----:B--2---:R-:W-:-:S04]  /*0b20*/  LOP3.LUT R14, R0, 0x3, RZ, 0xc0, !PT ;  /* 0x00000003000e7812 */ /* 0x004fc800078ec0ff */
[----:B------:R-:W-:-:S07]  /*0b30*/  ISETP.NE.AND P1, PT, R14, RZ, PT ;  /* 0x000000ff0e00720c */ /* 0x000fce0003f25270 */
[----:B------:R-:W-:Y:S06]  /*0b40*/  @!P0 BRA `(.L_x_68) ;  /* 0x00000000003c8947 */ /* 0x000fec0003800000 */
[----:B0-----:R-:W0:Y:S01]  /*0b50*/  LDC.64 R12, c[0x0][0x380] ;  /* 0x0000e000ff0c7b82 */ /* 0x001e220000000a00 */
[C---:B------:R-:W-:Y:S02]  /*0b60*/  IADD3 R4, PT, PT, R2.reuse, UR9, RZ ;  /* 0x0000000902047c10 */ /* 0x040fe4000fffe0ff */
[----:B------:R-:W-:-:S03]  /*0b70*/  IADD3 R2, PT, PT, R2, 0x4, RZ ;  /* 0x0000000402027810 */ /* 0x000fc60007ffe0ff */
[----:B------:R-:W-:-:S04]  /*0b80*/  IMAD R5, R8, R3, R4 ;  /* 0x0000000308057224 */ /* 0x000fc800078e0204 */
[C---:B------:R-:W-:Y:S01]  /*0b90*/  VIADD R11, R5.reuse, 0x2 ;  /* 0x00000002050b7836 */ /* 0x040fe20000000000 */
[C---:B------:R-:W-:Y:S02]  /*0ba0*/  IADD3 R7, PT, PT, R5.reuse, 0x1, RZ ;  /* 0x0000000105077810 */ /* 0x040fe40007ffe0ff */
[C---:B------:R-:W-:Y:S01]  /*0bb0*/  IADD3 R9, PT, PT, R5.reuse, 0x3, RZ ;  /* 0x0000000305097810 */ /* 0x040fe20007ffe0ff */
[----:B0-----:R-:W-:-:S04]  /*0bc0*/  IMAD.WIDE.U32 R4, R5, 0x4, R12 ;  /* 0x0000000405047825 */ /* 0x001fc800078e000c */
[--C-:B------:R-:W-:Y:S01]  /*0bd0*/  IMAD.WIDE.U32 R6, R7, 0x4, R12.reuse ;  /* 0x0000000407067825 */ /* 0x100fe200078e000c */
[----:B------:R1:W-:Y:S03]  /*0be0*/  STG.E desc[UR10][R4.64], RZ ;  /* 0x000000ff04007986 */ /* 0x0003e6000c10190a */
[--C-:B------:R-:W-:Y:S01]  /*0bf0*/  IMAD.WIDE.U32 R10, R11, 0x4, R12.reuse ;  /* 0x000000040b0a7825 */ /* 0x100fe200078e000c */
[----:B------:R1:W-:Y:S03]  /*0c00*/  STG.E desc[UR10][R6.64], RZ ;  /* 0x000000ff06007986 */ /* 0x0003e6000c10190a */
[----:B------:R-:W-:Y:S01]  /*0c10*/  IMAD.WIDE.U32 R12, R9, 0x4, R12 ;  /* 0x00000004090c7825 */ /* 0x000fe200078e000c */
[----:B------:R1:W-:Y:S04]  /*0c20*/  STG.E desc[UR10][R10.64], RZ ;  /* 0x000000ff0a007986 */ /* 0x0003e8000c10190a */
[----:B------:R1:W-:Y:S02]  /*0c30*/  STG.E desc[UR10][R12.64], RZ ;  /* 0x000000ff0c007986 */ /* 0x0003e4000c10190a */
.L_x_68:
[----:B------:R-:W-:Y:S05]  /*0c40*/  @!P1 EXIT ;  /* 0x000000000000994d */ /* 0x000fea0003800000 */
[----:B------:R-:W-:Y:S02]  /*0c50*/  ISETP.NE.AND P0, PT, R14, 0x1, PT ;  /* 0x000000010e00780c */ /* 0x000fe40003f05270 */
[----:B------:R-:W-:-:S04]  /*0c60*/  LOP3.LUT R0, R0, 0x1, RZ, 0xc0, !PT ;  /* 0x0000000100007812 */ /* 0x000fc800078ec0ff */
[----:B------:R-:W-:-:S07]  /*0c70*/  ISETP.NE.U32.AND P1, PT, R0, 0x1, PT ;  /* 0x000000010000780c */ /* 0x000fce0003f25070 */
[----:B------:R-:W-:Y:S06]  /*0c80*/  @!P0 BRA `(.L_x_69) ;  /* 0x0000000000248947 */ /* 0x000fec0003800000 */
[----:B-1----:R-:W1:Y:S01]  /*0c90*/  LDC.64 R4, c[0x0][0x380] ;  /* 0x0000e000ff047b82 */ /* 0x002e620000000a00 */
[C---:B------:R-:W-:Y:S02]  /*0ca0*/  IADD3 R0, PT, PT, R2.reuse, UR9, RZ ;  /* 0x0000000902007c10 */ /* 0x040fe4000fffe0ff */
[----:B------:R-:W-:-:S03]  /*0cb0*/  IADD3 R2, PT, PT, R2, 0x2, RZ ;  /* 0x0000000202027810 */ /* 0x000fc60007ffe0ff */
[----:B------:R-:W-:-:S04]  /*0cc0*/  IMAD R7, R8, R3, R0 ;  /* 0x0000000308077224 */ /* 0x000fc800078e0200 */
[C---:B------:R-:W-:Y:S02]  /*0cd0*/  VIADD R9, R7.reuse, 0x1 ;  /* 0x0000000107097836 */ /* 0x040fe40000000000 */
[----:B-1----:R-:W-:-:S04]  /*0ce0*/  IMAD.WIDE.U32 R6, R7, 0x4, R4 ;  /* 0x0000000407067825 */ /* 0x002fc800078e0004 */
[----:B------:R-:W-:Y:S01]  /*0cf0*/  IMAD.WIDE.U32 R4, R9, 0x4, R4 ;  /* 0x0000000409047825 */ /* 0x000fe200078e0004 */
[----:B------:R2:W-:Y:S04]  /*0d00*/  STG.E desc[UR10][R6.64], RZ ;  /* 0x000000ff06007986 */ /* 0x0005e8000c10190a */
[----:B------:R2:W-:Y:S02]  /*0d10*/  STG.E desc[UR10][R4.64], RZ ;  /* 0x000000ff04007986 */ /* 0x0005e4000c10190a */
.L_x_69:
[----:B------:R-:W-:Y:S05]  /*0d20*/  @P1 EXIT ;  /* 0x000000000000194d */ /* 0x000fea0003800000 */
[----:B-12---:R-:W1:Y:S01]  /*0d30*/  LDC.64 R4, c[0x0][0x380] ;  /* 0x0000e000ff047b82 */ /* 0x006e620000000a00 */
[----:B------:R-:W-:-:S05]  /*0d40*/  IADD3 R2, PT, PT, R2, UR9, RZ ;  /* 0x0000000902027c10 */ /* 0x000fca000fffe0ff */
[----:B------:R-:W-:-:S04]  /*0d50*/  IMAD R3, R8, R3, R2 ;  /* 0x0000000308037224 */ /* 0x000fc800078e0202 */
[----:B-1----:R-:W-:-:S05]  /*0d60*/  IMAD.WIDE.U32 R2, R3, 0x4, R4 ;  /* 0x0000000403027825 */ /* 0x002fca00078e0004 */
[----:B------:R-:W-:Y:S01]  /*0d70*/  STG.E desc[UR10][R2.64], RZ ;  /* 0x000000ff02007986 */ /* 0x000fe2000c10190a */
[----:B------:R-:W-:Y:S05]  /*0d80*/  EXIT ;  /* 0x000000000000794d */ /* 0x000fea0003800000 */
.L_x_65:
[----:B------:R-:W-:Y:S02]  /*0d90*/  ISETP.GE.U32.AND P0, PT, R17, 0x4, PT ;  /* 0x000000041100780c */ /* 0x000fe40003f06070 */
[----:B------:R-:W-:Y:S02]  /*0da0*/  VIMNMX.U32 R9, PT, PT, R9, 0x1, !PT ;  /* 0x0000000109097848 */ /* 0x000fe40007fe0000 */
[----:B------:R-:W-:Y:S02]  /*0db0*/  MOV R0, RZ ;  /* 0x000000ff00007202 */ /* 0x000fe40000000f00 */
[----:B------:R-:W-:-:S07]  /*0dc0*/  LOP3.LUT R2, R9, 0x3, RZ, 0xc0, !PT ;  /* 0x0000000309027812 */ /* 0x000fce00078ec0ff */
[----:B------:R-:W-:Y:S05]  /*0dd0*/  @!P0 BRA `(.L_x_70) ;  /* 0x0000000800f08947 */ /* 0x000fea0003800000 */
[----:B------:R-:W1:Y:S01]  /*0de0*/  LDCU.64 UR4, c[0x0][0x398] ;  /* 0x00007300ff0477ac */ /* 0x000e620008000a00 */
[----:B------:R-:W-:Y:S01]  /*0df0*/  LOP3.LUT R0, R9, 0xfc, RZ, 0xc0, !PT ;  /* 0x000000fc09007812 */ /* 0x000fe200078ec0ff */
[----:B------:R-:W2:Y:S04]  /*0e00*/  LDC.64 R10, c[0x0][0x380] ;  /* 0x0000e000ff0a7b82 */ /* 0x000ea80000000a00 */
[----:B------:R-:W-:-:S05]  /*0e10*/  IMAD.MOV R4, RZ, RZ, -R0 ;  /* 0x000000ffff047224 */ /* 0x000fca00078e0a00 */
[----:B------:R-:W-:Y:S01]  /*0e20*/  ISETP.GE.AND P0, PT, R4, RZ, PT ;  /* 0x000000ff0400720c */ /* 0x000fe20003f06270 */
[----:B-1----:R-:W-:-:S04]  /*0e30*/  UIMAD.WIDE.U32 UR4, UR6, 0x200, UR4 ;  /* 0x00000200060478a5 */ /* 0x002fc8000f8e0004 */
[----:B------:R-:W-:-:S04]  /*0e40*/  UIADD3 UR4, UP0, UPT, UR4, 0x8, URZ ;  /* 0x0000000804047890 */ /* 0x000fc8000ff1e0ff */
[----:B------:R-:W-:Y:S02]  /*0e50*/  UIADD3.X UR5, UPT, UPT, URZ, UR5, URZ, UP0, !UPT ;  /* 0x00000005ff057290 */ /* 0x000fe400087fe4ff */
[----:B0-----:R-:W-:Y:S01]  /*0e60*/  MOV R12, UR4 ;  /* 0x00000004000c7c02 */ /* 0x001fe20008000f00 */
[----:B------:R-:W-:-:S03]  /*0e70*/  UMOV UR4, URZ ;  /* 0x000000ff00047c82 */ /* 0x000fc60008000000 */
[----:B------:R-:W-:Y:S01]  /*0e80*/  MOV R13, UR5 ;  /* 0x00000005000d7c02 */ /* 0x000fe20008000f00 */
[----:B------:R-:W-:Y:S06]  /*0e90*/  @P0 BRA `(.L_x_71) ;  /* 0x0000000800540947 */ /* 0x000fec0003800000 */
[----:B------:R-:W-:Y:S02]  /*0ea0*/  IADD3 R5, PT, PT, -R4, RZ, RZ ;  /* 0x000000ff04057210 */ /* 0x000fe40007ffe1ff */
[----:B------:R-:W-:Y:S02]  /*0eb0*/  PLOP3.LUT P0, PT, PT, PT, PT, 0x80, 0x8 ;  /* 0x000000000008781c */ /* 0x000fe40003f0f070 */
[----:B------:R-:W-:-:S13]  /*0ec0*/  ISETP.GT.AND P1, PT, R5, 0xc, PT ;  /* 0x0000000c0500780c */ /* 0x000fda0003f24270 */
[----:B------:R-:W-:Y:S05]  /*0ed0*/  @!P1 BRA `(.L_x_72) ;  /* 0x0000000400709947 */ /* 0x000fea0003800000 */
[----:B------:R-:W0:Y:S01]  /*0ee0*/  LDC.64 R14, c[0x0][0x380] ;  /* 0x0000e000ff0e7b82 */ /* 0x000e220000000a00 */
[----:B------:R-:W-:-:S13]  /*0ef0*/  PLOP3.LUT P0, PT, PT, PT, PT, 0x8, 0x80 ;  /* 0x000000000080781c */ /* 0x000fda0003f0e170 */
.L_x_73:
[----:B-1----:R-:W3:Y:S04]  /*0f00*/  LDG.E.CONSTANT R6, desc[UR10][R12.64+-0x4] ;  /* 0xfffffc0a0c067981 */ /* 0x002ee8000c1e9900 */
[----:B------:R-:W4:Y:S04]  /*0f10*/  LDG.E.CONSTANT R5, desc[UR10][R12.64+-0x8] ;  /* 0xfffff80a0c057981 */ /* 0x000f28000c1e9900 */
[----:B------:R-:W5:Y:S04]  /*0f20*/  LDG.E.CONSTANT R9, desc[UR10][R12.64] ;  /* 0x0000000a0c097981 */ /* 0x000f68000c1e9900 */
[----:B------:R-:W2:Y:S04]  /*0f30*/  LDG.E.CONSTANT R28, desc[UR10][R12.64+0x4] ;  /* 0x0000040a0c1c7981 */ /* 0x000ea8000c1e9900 */
[----:B------:R-:W2:Y:S01]  /*0f40*/  LDG.E.CONSTANT R19, desc[UR10][R12.64+0x8] ;  /* 0x0000080a0c137981 */ /* 0x000ea2000c1e9900 */
[----:B------:R-:W-:-:S03]  /*0f50*/  UIADD3 UR5, UPT, UPT, UR9, UR4, URZ ;  /* 0x0000000409057290 */ /* 0x000fc6000fffe0ff */
[----:B------:R-:W2:Y:S04]  /*0f60*/  LDG.E.CONSTANT R18, desc[UR10][R12.64+0xc] ;  /* 0x00000c0a0c127981 */ /* 0x000ea8000c1e9900 */
[----:B------:R-:W2:Y:S01]  /*0f70*/  LDG.E.CONSTANT R27, desc[UR10][R12.64+0x10] ;  /* 0x0000100a0c1b7981 */ /* 0x000ea2000c1e9900 */
[----:B------:R-:W-:-:S03]  /*0f80*/  IMAD R29, R8, R3, UR5 ;  /* 0x00000005081d7e24 */ /* 0x000fc6000f8e0203 */
[----:B------:R-:W2:Y:S01]  /*0f90*/  LDG.E.CONSTANT R25, desc[UR10][R12.64+0x14] ;  /* 0x0000140a0c197981 */ /* 0x000ea2000c1e9900 */
[----:B------:R-:W-:-:S03]  /*0fa0*/  VIADD R23, R29, 0x1 ;  /* 0x000000011d177836 */ /* 0x000fc60000000000 */
[----:B------:R-:W2:Y:S01]  /*0fb0*/  LDG.E.CONSTANT R26, desc[UR10][R12.64+0x18] ;  /* 0x0000180a0c1a7981 */ /* 0x000ea2000c1e9900 */
[----:B0-----:R-:W-:Y:S01]  /*0fc0*/  IMAD.WIDE.U32 R22, R23, 0x4, R14 ;  /* 0x0000000417167825 */ /* 0x001fe200078e000e */
[C---:B------:R-:W-:Y:S02]  /*0fd0*/  IADD3 R16, PT, PT, R29.reuse, 0x2, RZ ;  /* 0x000000021d107810 */ /* 0x040fe40007ffe0ff */
[----:B------:R-:W2:Y:S04]  /*0fe0*/  LDG.E.CONSTANT R21, desc[UR10][R12.64+0x20] ;  /* 0x0000200a0c157981 */ /* 0x000ea8000c1e9900 */
[----:B------:R-:W2:Y:S04]  /*0ff0*/  LDG.E.CONSTANT R24, desc[UR10][R12.64+0x24] ;  /* 0x0000240a0c187981 */ /* 0x000ea8000c1e9900 */
[----:B------:R-:W2:Y:S01]  /*1000*/  LDG.E.CONSTANT R20, desc[UR10][R12.64+0x28] ;  /* 0x0000280a0c147981 */ /* 0x000ea2000c1e9900 */
[----:B---3--:R-:W-:Y:S01]  /*1010*/  FADD R17, RZ, R6 ;  /* 0x00000006ff117221 */ /* 0x008fe20000000000 */
[----:B------:R-:W-:-:S04]  /*1020*/  IMAD.WIDE.U32 R6, R29, 0x4, R14 ;  /* 0x000000041d067825 */ /* 0x000fc800078e000e */
[----:B----4-:R-:W-:-:S05]  /*1030*/  FADD R5, RZ, R5 ;  /* 0x00000005ff057221 */ /* 0x010fca0000000000 */
[----:B------:R0:W-:Y:S01]  /*1040*/  STG.E desc[UR10][R6.64], R5 ;  /* 0x0000000506007986 */ /* 0x0001e2000c10190a */
[----:B-----5:R-:W-:-:S03]  /*1050*/  FADD R9, RZ, R9 ;  /* 0x00000009ff097221 */ /* 0x020fc60000000000 */
[----:B------:R1:W-:Y:S04]  /*1060*/  STG.E desc[UR10][R22.64], R17 ;  /* 0x0000001116007986 */ /* 0x0003e8000c10190a */
[----:B0-----:R-:W3:Y:S01]  /*1070*/  LDG.E.CONSTANT R5, desc[UR10][R12.64+0x1c] ;  /* 0x00001c0a0c057981 */ /* 0x001ee2000c1e9900 */
[----:B-1----:R-:W-:-:S03]  /*1080*/  IMAD.WIDE.U32 R16, R16, 0x4, R14 ;  /* 0x0000000410107825 */ /* 0x002fc600078e000e */
[----:B------:R-:W4:Y:S04]  /*1090*/  LDG.E.CONSTANT R6, desc[UR10][R12.64+0x2c] ;  /* 0x00002c0a0c067981 */ /* 0x000f28000c1e9900 */
[----:B------:R-:W5:Y:S04]  /*10a0*/  LDG.E.CONSTANT R7, desc[UR10][R12.64+0x30] ;  /* 0x0000300a0c077981 */ /* 0x000f68000c1e9900 */
[----:B------:R0:W-:Y:S04]  /*10b0*/  STG.E desc[UR10][R16.64], R9 ;  /* 0x0000000910007986 */ /* 0x0001e8000c10190a */
[----:B0-----:R0:W5:Y:S01]  /*10c0*/  LDG.E.CONSTANT R9, desc[UR10][R12.64+0x34] ;  /* 0x0000340a0c097981 */ /* 0x001162000c1e9900 */
[----:B------:R-:W-:Y:S01]  /*10d0*/  UIADD3 UR5, UPT, UPT, UR9, 0x4, UR4 ;  /* 0x0000000409057890 */ /* 0x000fe2000fffe004 */
[----:B------:R-:W-:Y:S01]  /*10e0*/  IADD3 R23, PT, PT, R29, 0x3, RZ ;  /* 0x000000031d177810 */ /* 0x000fe20007ffe0ff */
[----:B--2---:R-:W-:-:S04]  /*10f0*/  FADD R28, RZ, R28 ;  /* 0x0000001cff1c7221 */ /* 0x004fc80000000000 */
[----:B------:R-:W-:Y:S02]  /*1100*/  IMAD R29, R8, R3, UR5 ;  /* 0x00000005081d7e24 */ /* 0x000fe4000f8e0203 */
[----:B------:R-:W-:Y:S01]  /*1110*/  FADD R19, RZ, R19 ;  /* 0x00000013ff137221 */ /* 0x000fe20000000000 */
[----:B------:R-:W-:-:S04]  /*1120*/  IMAD.WIDE.U32 R22, R23, 0x4, R14 ;  /* 0x0000000417167825 */ /* 0x000fc800078e000e */
[C---:B------:R-:W-:Y:S01]  /*1130*/  IMAD.WIDE.U32 R16, R29.reuse, 0x4, R14 ;  /* 0x000000041d107825 */ /* 0x040fe200078e000e */
[----:B------:R1:W-:Y:S04]  /*1140*/  STG.E desc[UR10][R22.64], R28 ;  /* 0x0000001c16007986 */ /* 0x0003e8000c10190a */
[----:B------:R2:W-:Y:S01]  /*1150*/  STG.E desc[UR10][R16.64], R19 ;  /* 0x0000001310007986 */ /* 0x0005e2000c10190a */
[----:B------:R-:W-:Y:S01]  /*1160*/  UIADD3 UR5, UPT, UPT, UR9, 0x8, UR4 ;  /* 0x0000000809057890 */ /* 0x000fe2000fffe004 */
[----:B------:R-:W-:Y:S01]  /*1170*/  FADD R27, RZ, R27 ;  /* 0x0000001bff1b7221 */ /* 0x000fe20000000000 */
[C---:B-1----:R-:W-:Y:S01]  /*1180*/  VIADD R23, R29.reuse, 0x2 ;  /* 0x000000021d177836 */ /* 0x042fe20000000000 */
[----:B--2---:R-:W-:Y:S01]  /*1190*/  IADD3 R19, PT, PT, R29, 0x1, RZ ;  /* 0x000000011d137810 */ /* 0x004fe20007ffe0ff */
[----:B------:R-:W-:-:S02]  /*11a0*/  FADD R28, RZ, R18 ;  /* 0x00000012ff1c7221 */ /* 0x000fc40000000000 */
[----:B------:R-:W-:-:S04]  /*11b0*/  IMAD.WIDE.U32 R22, R23, 0x4, R14 ;  /* 0x0000000417167825 */ /* 0x000fc800078e000e */
[----:B------:R-:W-:Y:S01]  /*11c0*/  IMAD.WIDE.U32 R18, R19, 0x4, R14 ;  /* 0x0000000413127825 */ /* 0x000fe200078e000e */
[----:B------:R-:W-:-:S04]  /*11d0*/  IADD3 R29, PT, PT, R29, 0x3, RZ ;  /* 0x000000031d1d7810 */ /* 0x000fc80007ffe0ff */
[----:B------:R-:W-:Y:S01]  /*11e0*/  STG.E desc[UR10][R18.64], R28 ;  /* 0x0000001c12007986 */ /* 0x000fe2000c10190a */
[----:B------:R-:W-:-:S03]  /*11f0*/  FADD R25, RZ, R25 ;  /* 0x00000019ff197221 */ /* 0x000fc60000000000 */
[----:B------:R1:W-:Y:S01]  /*1200*/  STG.E desc[UR10][R22.64], R27 ;  /* 0x0000001b16007986 */ /* 0x0003e2000c10190a */
[----:B------:R-:W-:-:S04]  /*1210*/  IMAD.WIDE.U32 R16, R29, 0x4, R14 ;  /* 0x000000041d107825 */ /* 0x000fc800078e000e */
[----:B------:R-:W-:Y:S01]  /*1220*/  FADD R26, RZ, R26 ;  /* 0x0000001aff1a7221 */ /* 0x000fe20000000000 */
[----:B-1----:R-:W-:Y:S01]  /*1230*/  IMAD R27, R8, R3, UR5 ;  /* 0x00000005081b7e24 */ /* 0x002fe2000f8e0203 */
[----:B------:R-:W-:-:S03]  /*1240*/  UIADD3 UR5, UPT, UPT, UR9, 0xc, UR4 ;  /* 0x0000000c09057890 */ /* 0x000fc6000fffe004 */
[C---:B------:R-:W-:Y:S01]  /*1250*/  IMAD.WIDE.U32 R18, R27.reuse, 0x4, R14 ;  /* 0x000000041b127825 */ /* 0x040fe200078e000e */
[C---:B------:R-:W-:Y:S01]  /*1260*/  IADD3 R29, PT, PT, R27.reuse, 0x1, RZ ;  /* 0x000000011b1d7810 */ /* 0x040fe20007ffe0ff */
[----:B------:R1:W-:Y:S01]  /*1270*/  STG.E desc[UR10][R16.64], R25 ;  /* 0x0000001910007986 */ /* 0x0003e2000c10190a */
[----:B------:R-:W-:Y:S01]  /*1280*/  IADD3 R28, PT, PT, R27, 0x2, RZ ;  /* 0x000000021b1c7810 */ /* 0x000fe20007ffe0ff */
[----:B------:R-:W-:Y:S02]  /*1290*/  FADD R21, RZ, R21 ;  /* 0x00000015ff157221 */ /* 0x000fe40000000000 */
[----:B------:R2:W-:Y:S02]  /*12a0*/  STG.E desc[UR10][R18.64], R26 ;  /* 0x0000001a12007986 */ /* 0x0005e4000c10190a */
[----:B------:R-:W-:-:S04]  /*12b0*/  IMAD.WIDE.U32 R22, R28, 0x4, R14 ;  /* 0x000000041c167825 */ /* 0x000fc800078e000e */
[----:B-1----:R-:W-:Y:S02]  /*12c0*/  VIADD R17, R27, 0x3 ;  /* 0x000000031b117836 */ /* 0x002fe40000000000 */
[----:B--2---:R-:W-:-:S04]  /*12d0*/  IMAD.WIDE.U32 R26, R29, 0x4, R14 ;  /* 0x000000041d1a7825 */ /* 0x004fc800078e000e */
[----:B------:R-:W-:Y:S01]  /*12e0*/  FADD R29, RZ, R24 ;  /* 0x00000018ff1d7221 */ /* 0x000fe20000000000 */
[----:B------:R-:W-:Y:S02]  /*12f0*/  IMAD R19, R8, R3, UR5 ;  /* 0x0000000508137e24 */ /* 0x000fe4000f8e0203 */
[----:B------:R-:W-:-:S04]  /*1300*/  IMAD.WIDE.U32 R16, R17, 0x4, R14 ;  /* 0x0000000411107825 */ /* 0x000fc800078e000e */
[----:B------:R-:W-:Y:S01]  /*1310*/  FADD R25, RZ, R20 ;  /* 0x00000014ff197221 */ /* 0x000fe20000000000 */
[C---:B------:R-:W-:Y:S02]  /*1320*/  IADD3 R18, PT, PT, R19.reuse, 0x1, RZ ;  /* 0x0000000113127810 */ /* 0x040fe40007ffe0ff */
[----:B------:R-:W-:Y:S01]  /*1330*/  IADD3 R20, PT, PT, R19, 0x2, RZ ;  /* 0x0000000213147810 */ /* 0x000fe20007ffe0ff */
[----:B------:R-:W-:-:S05]  /*1340*/  VIADD R4, R4, 0x10 ;  /* 0x0000001004047836 */ /* 0x000fca0000000000 */
[----:B------:R-:W-:Y:S01]  /*1350*/  ISETP.GE.AND P1, PT, R4, -0xc, PT ;  /* 0xfffffff40400780c */ /* 0x000fe20003f26270 */
[----:B------:R-:W-:Y:S01]  /*1360*/  UIADD3 UR4, UPT, UPT, UR4, 0x10, URZ ;  /* 0x0000001004047890 */ /* 0x000fe2000fffe0ff */
[----:B0-----:R-:W-:-:S04]  /*1370*/  IADD3 R12, P2, PT, R12, 0x40, RZ ;  /* 0x000000400c0c7810 */ /* 0x001fc80007f5e0ff */
[----:B------:R-:W-:Y:S01]  /*1380*/  IADD3.X R13, PT, PT, RZ, R13, RZ, P2, !PT ;  /* 0x0000000dff0d7210 */ /* 0x000fe200017fe4ff */
[----:B---3--:R-:W-:-:S05]  /*1390*/  FADD R5, RZ, R5 ;  /* 0x00000005ff057221 */ /* 0x008fca0000000000 */
[----:B------:R-:W-:Y:S01]  /*13a0*/  STG.E desc[UR10][R26.64], R5 ;  /* 0x000000051a007986 */ /* 0x000fe2000c10190a */
[----:B----4-:R-:W-:-:S03]  /*13b0*/  FADD R24, RZ, R6 ;  /* 0x00000006ff187221 */ /* 0x010fc60000000000 */
[----:B------:R0:W-:Y:S01]  /*13c0*/  STG.E desc[UR10][R22.64], R21 ;  /* 0x0000001516007986 */ /* 0x0001e2000c10190a */
[----:B-----5:R-:W-:-:S03]  /*13d0*/  FADD R28, RZ, R7 ;  /* 0x00000007ff1c7221 */ /* 0x020fc60000000000 */
[----:B------:R1:W-:Y:S01]  /*13e0*/  STG.E desc[UR10][R16.64], R29 ;  /* 0x0000001d10007986 */ /* 0x0003e2000c10190a */
[----:B------:R-:W-:-:S04]  /*13f0*/  IMAD.WIDE.U32 R6, R19, 0x4, R14 ;  /* 0x0000000413067825 */ /* 0x000fc800078e000e */
[----:B0-----:R-:W-:Y:S01]  /*1400*/  IMAD.WIDE.U32 R20, R20, 0x4, R14 ;  /* 0x0000000414147825 */ /* 0x001fe200078e000e */
[----:B-1----:R-:W-:-:S03]  /*1410*/  IADD3 R17, PT, PT, R19, 0x3, RZ ;  /* 0x0000000313117810 */ /* 0x002fc60007ffe0ff */
[----:B------:R-:W-:-:S04]  /*1420*/  IMAD.WIDE.U32 R18, R18, 0x4, R14 ;  /* 0x0000000412127825 */ /* 0x000fc800078e000e */
[----:B------:R-:W-:Y:S01]  /*1430*/  FADD R9, RZ, R9 ;  /* 0x00000009ff097221 */ /* 0x000fe20000000000 */
[----:B------:R1:W-:Y:S01]  /*1440*/  STG.E desc[UR10][R6.64], R25 ;  /* 0x0000001906007986 */ /* 0x0003e2000c10190a */
[----:B------:R-:W-:-:S03]  /*1450*/  IMAD.WIDE.U32 R16, R17, 0x4, R14 ;  /* 0x0000000411107825 */ /* 0x000fc600078e000e */
[----:B------:R1:W-:Y:S04]  /*1460*/  STG.E desc[UR10][R18.64], R24 ;  /* 0x0000001812007986 */ /* 0x0003e8000c10190a */
[----:B------:R1:W-:Y:S04]  /*1470*/  STG.E desc[UR10][R20.64], R28 ;  /* 0x0000001c14007986 */ /* 0x0003e8000c10190a */
[----:B------:R1:W-:Y:S01]  /*1480*/  STG.E desc[UR10][R16.64], R9 ;  /* 0x0000000910007986 */ /* 0x0003e2000c10190a */
[----:B------:R-:W-:Y:S05]  /*1490*/  @!P1 BRA `(.L_x_73) ;  /* 0xfffffff800989947 */ /* 0x000fea000383ffff */
.L_x_72:
[----:B------:R-:W-:-:S04]  /*14a0*/  IADD3 R5, PT, PT, -R4, RZ, RZ ;  /* 0x000000ff04057210 */ /* 0x000fc80007ffe1ff */
[----:B------:R-:W-:-:S13]  /*14b0*/  ISETP.GT.AND P1, PT, R5, 0x4, PT ;  /* 0x000000040500780c */ /* 0x000fda0003f24270 */
[----:B------:R-:W-:Y:S05]  /*14c0*/  @!P1 BRA `(.L_x_74) ;  /* 0x0000000000c09947 */ /* 0x000fea0003800000 */
[----:B------:R-:W3:Y:S01]  /*14d0*/  LDG.E.CONSTANT R14, desc[UR10][R12.64+-0x8] ;  /* 0xfffff80a0c0e7981 */ /* 0x000ee2000c1e9900 */
[----:B------:R-:W0:Y:S03]  /*14e0*/  LDC.64 R22, c[0x0][0x380] ;  /* 0x0000e000ff167b82 */ /* 0x000e260000000a00 */
[----:B-1----:R-:W4:Y:S04]  /*14f0*/  LDG.E.CONSTANT R16, desc[UR10][R12.64+-0x4] ;  /* 0xfffffc0a0c107981 */ /* 0x002f28000c1e9900 */
[----:B------:R-:W5:Y:S04]  /*1500*/  LDG.E.CONSTANT R18, desc[UR10][R12.64] ;  /* 0x0000000a0c127981 */ /* 0x000f68000c1e9900 */
[----:B------:R-:W2:Y:S04]  /*1510*/  LDG.E.CONSTANT R6, desc[UR10][R12.64+0x4] ;  /* 0x0000040a0c067981 */ /* 0x000ea8000c1e9900 */
[----:B------:R-:W2:Y:S04]  /*1520*/  LDG.E.CONSTANT R5, desc[UR10][R12.64+0x8] ;  /* 0x0000080a0c057981 */ /* 0x000ea8000c1e9900 */
[----:B------:R-:W2:Y:S04]  /*1530*/  LDG.E.CONSTANT R24, desc[UR10][R12.64+0xc] ;  /* 0x00000c0a0c187981 */ /* 0x000ea8000c1e9900 */
[----:B------:R-:W2:Y:S04]  /*1540*/  LDG.E.CONSTANT R9, desc[UR10][R12.64+0x10] ;  /* 0x0000100a0c097981 */ /* 0x000ea8000c1e9900 */
[----:B------:R1:W2:Y:S01]  /*1550*/  LDG.E.CONSTANT R7, desc[UR10][R12.64+0x14] ;  /* 0x0000140a0c077981 */ /* 0x0002a2000c1e9900 */
[----:B------:R-:W-:Y:S01]  /*1560*/  UIADD3 UR5, UPT, UPT, UR9, UR4, URZ ;  /* 0x0000000409057290 */ /* 0x000fe2000fffe0ff */
[----:B------:R-:W-:-:S02]  /*1570*/  PLOP3.LUT P0, PT, PT, PT, PT, 0x8, 0x80 ;  /* 0x000000000080781c */ /* 0x000fc40003f0e170 */
[----:B------:R-:W-:-:S03]  /*1580*/  IADD3 R4, PT, PT, R4, 0x8, RZ ;  /* 0x0000000804047810 */ /* 0x000fc60007ffe0ff */
[-C--:B------:R-:W-:Y:S01]  /*1590*/  IMAD R17, R8, R3.reuse, UR5 ;  /* 0x0000000508117e24 */ /* 0x080fe2000f8e0203 */
[----:B------:R-:W-:Y:S01]  /*15a0*/  UIADD3 UR5, UPT, UPT, UR9, 0x4, UR4 ;  /* 0x0000000409057890 */ /* 0x000fe2000fffe004 */
[----:B-1----:R-:W-:Y:S02]  /*15b0*/  IADD3 R12, P1, PT, R12, 0x20, RZ ;  /* 0x000000200c0c7810 */ /* 0x002fe40007f3e0ff */
[C---:B------:R-:W-:Y:S01]  /*15c0*/  VIADD R27, R17.reuse, 0x2 ;  /* 0x00000002111b7836 */ /* 0x040fe20000000000 */
[----:B------:R-:W-:Y:S01]  /*15d0*/  IADD3 R29, PT, PT, R17, 0x1, RZ ;  /* 0x00000001111d7810 */ /* 0x000fe20007ffe0ff */
[----:B------:R-:W-:Y:S01]  /*15e0*/  UIADD3 UR4, UPT, UPT, UR4, 0x8, URZ ;  /* 0x0000000804047890 */ /* 0x000fe2000fffe0ff */
[----:B------:R-:W-:Y:S01]  /*15f0*/  IMAD R20, R8, R3, UR5 ;  /* 0x0000000508147e24 */ /* 0x000fe2000f8e0203 */
[----:B------:R-:W-:Y:S01]  /*1600*/  IADD3.X R13, PT, PT, RZ, R13, RZ, P1, !PT ;  /* 0x0000000dff0d7210 */ /* 0x000fe20000ffe4ff */
[----:B0-----:R-:W-:-:S04]  /*1610*/  IMAD.WIDE.U32 R26, R27, 0x4, R22 ;  /* 0x000000041b1a7825 */ /* 0x001fc800078e0016 */
[----:B------:R-:W-:-:S04]  /*1620*/  IMAD.WIDE.U32 R28, R29, 0x4, R22 ;  /* 0x000000041d1c7825 */ /* 0x000fc800078e0016 */
[----:B---3--:R-:W-:Y:S01]  /*1630*/  FADD R19, RZ, R14 ;  /* 0x0000000eff137221 */ /* 0x008fe20000000000 */
[----:B------:R-:W-:-:S04]  /*1640*/  IMAD.WIDE.U32 R14, R17, 0x4, R22 ;  /* 0x00000004110e7825 */ /* 0x000fc800078e0016 */
[----:B----4-:R-:W-:Y:S01]  /*1650*/  FADD R25, RZ, R16 ;  /* 0x00000010ff197221 */ /* 0x010fe20000000000 */
[----:B------:R0:W-:Y:S01]  /*1660*/  STG.E desc[UR10][R14.64], R19 ;  /* 0x000000130e007986 */ /* 0x0001e2000c10190a */
[----:B-----5:R-:W-:-:S03]  /*1670*/  FADD R21, RZ, R18 ;  /* 0x00000012ff157221 */ /* 0x020fc60000000000 */
[----:B------:R1:W-:Y:S04]  /*1680*/  STG.E desc[UR10][R28.64], R25 ;  /* 0x000000191c007986 */ /* 0x0003e8000c10190a */
[----:B------:R3:W-:Y:S01]  /*1690*/  STG.E desc[UR10][R26.64], R21 ;  /* 0x000000151a007986 */ /* 0x0007e2000c10190a */
[----:B--2---:R-:W-:Y:S01]  /*16a0*/  FADD R5, RZ, R5 ;  /* 0x00000005ff057221 */ /* 0x004fe20000000000 */
[----:B0-----:R-:W-:Y:S02]  /*16b0*/  IADD3 R15, PT, PT, R17, 0x3, RZ ;  /* 0x00000003110f7810 */ /* 0x001fe40007ffe0ff */
[C---:B------:R-:W-:Y:S02]  /*16c0*/  IADD3 R19, PT, PT, R20.reuse, 0x1, RZ ;  /* 0x0000000114137810 */ /* 0x040fe40007ffe0ff */
[C---:B------:R-:W-:Y:S01]  /*16d0*/  IADD3 R17, PT, PT, R20.reuse, 0x2, RZ ;  /* 0x0000000214117810 */ /* 0x040fe20007ffe0ff */
[----:B-1----:R-:W-:-:S02]  /*16e0*/  VIADD R25, R20, 0x3 ;  /* 0x0000000314197836 */ /* 0x002fc40000000000 */
[----:B------:R-:W-:Y:S01]  /*16f0*/  FADD R9, RZ, R9 ;  /* 0x00000009ff097221 */ /* 0x000fe20000000000 */
[----:B------:R-:W-:-:S04]  /*1700*/  IMAD.WIDE.U32 R14, R15, 0x4, R22 ;  /* 0x000000040f0e7825 */ /* 0x000fc800078e0016 */
[----:B---3--:R-:W-:Y:S01]  /*1710*/  FADD R27, RZ, R24 ;  /* 0x00000018ff1b7221 */ /* 0x008fe20000000000 */
[----:B------:R-:W-:Y:S01]  /*1720*/  FADD R7, RZ, R7 ;  /* 0x00000007ff077221 */ /* 0x000fe20000000000 */
[----:B------:R-:W-:-:S04]  /*1730*/  IMAD.WIDE.U32 R20, R20, 0x4, R22 ;  /* 0x0000000414147825 */ /* 0x000fc800078e0016 */
[----:B------:R-:W-:-:S04]  /*1740*/  IMAD.WIDE.U32 R18, R19, 0x4, R22 ;  /* 0x0000000413127825 */ /* 0x000fc800078e0016 */
[----:B------:R-:W-:-:S04]  /*1750*/  IMAD.WIDE.U32 R16, R17, 0x4, R22 ;  /* 0x0000000411107825 */ /* 0x000fc800078e0016 */
[----:B------:R-:W-:-:S04]  /*1760*/  IMAD.WIDE.U32 R22, R25, 0x4, R22 ;  /* 0x0000000419167825 */ /* 0x000fc800078e0016 */
[----:B------:R-:W-:-:S05]  /*1770*/  FADD R25, RZ, R6 ;  /* 0x00000006ff197221 */ /* 0x000fca0000000000 */
[----:B------:R0:W-:Y:S04]  /*1780*/  STG.E desc[UR10][R14.64], R25 ;  /* 0x000000190e007986 */ /* 0x0001e8000c10190a */
[----:B------:R0:W-:Y:S04]  /*1790*/  STG.E desc[UR10][R20.64], R5 ;  /* 0x0000000514007986 */ /* 0x0001e8000c10190a */
[----:B------:R0:W-:Y:S04]  /*17a0*/  STG.E desc[UR10][R18.64], R27 ;  /* 0x0000001b12007986 */ /* 0x0001e8000c10190a */
[----:B------:R0:W-:Y:S04]  /*17b0*/  STG.E desc[UR10][R16.64], R9 ;  /* 0x0000000910007986 */ /* 0x0001e8000c10190a */
[----:B------:R0:W-:Y:S02]  /*17c0*/  STG.E desc[UR10][R22.64], R7 ;  /* 0x0000000716007986 */ /* 0x0001e4000c10190a */
.L_x_74:
[----:B------:R-:W-:-:S13]  /*17d0*/  ISETP.NE.OR P0, PT, R4, RZ, P0 ;  /* 0x000000ff0400720c */ /* 0x000fda0000705670 */
[----:B------:R-:W-:Y:S05]  /*17e0*/  @!P0 BRA `(.L_x_70) ;  /* 0x00000000006c8947 */ /* 0x000fea0003800000 */
.L_x_71:
[----:B-1-3--:R-:W3:Y:S04]  /*17f0*/  LDG.E.CONSTANT R6, desc[UR10][R12.64+-0x4] ;  /* 0xfffffc0a0c067981 */ /* 0x00aee8000c1e9900 */
[----:B0-----:R-:W4:Y:S04]  /*1800*/  LDG.E.CONSTANT R5, desc[UR10][R12.64+-0x8] ;  /* 0xfffff80a0c057981 */ /* 0x001f28000c1e9900 */
[----:B------:R-:W5:Y:S04]  /*1810*/  LDG.E.CONSTANT R14, desc[UR10][R12.64] ;  /* 0x0000000a0c0e7981 */ /* 0x000f68000c1e9900 */
[----:B------:R0:W5:Y:S01]  /*1820*/  LDG.E.CONSTANT R16, desc[UR10][R12.64+0x4] ;  /* 0x0000040a0c107981 */ /* 0x000162000c1e9900 */
[----:B------:R-:W-:-:S06]  /*1830*/  UIADD3 UR5, UPT, UPT, UR9, UR4, URZ ;  /* 0x0000000409057290 */ /* 0x000fcc000fffe0ff */
[----:B------:R-:W-:-:S05]  /*1840*/  IMAD R7, R8, R3, UR5 ;  /* 0x0000000508077e24 */ /* 0x000fca000f8e0203 */
[C---:B------:R-:W-:Y:S01]  /*1850*/  IADD3 R15, PT, PT, R7.reuse, 0x1, RZ ;  /* 0x00000001070f7810 */ /* 0x040fe20007ffe0ff */
[C---:B------:R-:W-:Y:S01]  /*1860*/  VIADD R17, R7.reuse, 0x2 ;  /* 0x0000000207117836 */ /* 0x040fe20000000000 */
[----:B------:R-:W-:-:S05]  /*1870*/  IADD3 R19, PT, PT, R7, 0x3, RZ ;  /* 0x0000000307137810 */ /* 0x000fca0007ffe0ff */
[----:B--2---:R-:W-:Y:S01]  /*1880*/  IMAD.WIDE.U32 R18, R19, 0x4, R10 ;  /* 0x0000000413127825 */ /* 0x004fe200078e000a */
[----:B------:R-:W-:-:S04]  /*1890*/  IADD3 R4, PT, PT, R4, 0x4, RZ ;  /* 0x0000000404047810 */ /* 0x000fc80007ffe0ff */
[----:B------:R-:W-:Y:S01]  /*18a0*/  ISETP.NE.AND P0, PT, R4, RZ, PT ;  /* 0x000000ff0400720c */ /* 0x000fe20003f05270 */
[----:B------:R-:W-:Y:S01]  /*18b0*/  UIADD3 UR4, UPT, UPT, UR4, 0x4, URZ ;  /* 0x0000000404047890 */ /* 0x000fe2000fffe0ff */
[----:B0-----:R-:W-:-:S04]  /*18c0*/  IADD3 R12, P1, PT, R12, 0x10, RZ ;  /* 0x000000100c0c7810 */ /* 0x001fc80007f3e0ff */
[----:B------:R-:W-:Y:S01]  /*18d0*/  IADD3.X R13, PT, PT, RZ, R13, RZ, P1, !PT ;  /* 0x0000000dff0d7210 */ /* 0x000fe20000ffe4ff */
[----:B---3--:R-:W-:Y:S01]  /*18e0*/  FADD R9, RZ, R6 ;  /* 0x00000006ff097221 */ /* 0x008fe20000000000 */
[----:B------:R-:W-:-:S04]  /*18f0*/  IMAD.WIDE.U32 R6, R7, 0x4, R10 ;  /* 0x0000000407067825 */ /* 0x000fc800078e000a */
[----:B----4-:R-:W-:Y:S01]  /*1900*/  FADD R5, RZ, R5 ;  /* 0x00000005ff057221 */ /* 0x010fe20000000000 */
[----:B-----5:R-:W-:Y:S01]  /*1910*/  FADD R21, RZ, R14 ;  /* 0x0000000eff157221 */ /* 0x020fe20000000000 */
[----:B------:R-:W-:-:S04]  /*1920*/  IMAD.WIDE.U32 R14, R15, 0x4, R10 ;  /* 0x000000040f0e7825 */ /* 0x000fc800078e000a */
[----:B------:R-:W-:Y:S01]  /*1930*/  FADD R23, RZ, R16 ;  /* 0x00000010ff177221 */ /* 0x000fe20000000000 */
[----:B------:R-:W-:Y:S01]  /*1940*/  IMAD.WIDE.U32 R16, R17, 0x4, R10 ;  /* 0x0000000411107825 */ /* 0x000fe200078e000a */
[----:B------:R3:W-:Y:S04]  /*1950*/  STG.E desc[UR10][R6.64], R5 ;  /* 0x0000000506007986 */ /* 0x0007e8000c10190a */
[----:B------:R3:W-:Y:S04]  /*1960*/  STG.E desc[UR10][R14.64], R9 ;  /* 0x000000090e007986 */ /* 0x0007e8000c10190a */
[----:B------:R3:W-:Y:S04]  /*1970*/  STG.E desc[UR10][R16.64], R21 ;  /* 0x0000001510007986 */ /* 0x0007e8000c10190a */
[----:B------:R3:W-:Y:S01]  /*1980*/  STG.E desc[UR10][R18.64], R23 ;  /* 0x0000001712007986 */ /* 0x0007e2000c10190a */
[----:B------:R-:W-:Y:S05]  /*1990*/  @P0 BRA `(.L_x_71) ;  /* 0xfffffffc00940947 */ /* 0x000fea000383ffff */
.L_x_70:
[----:B------:R-:W-:-:S13]  /*19a0*/  ISETP.NE.AND P0, PT, R2, RZ, PT ;  /* 0x000000ff0200720c */ /* 0x000fda0003f05270 */
[----:B------:R-:W-:Y:S05]  /*19b0*/  @!P0 EXIT ;  /* 0x000000000000894d */ /* 0x000fea0003800000 */
[----:B01-3--:R-:W0:Y:S01]  /*19c0*/  LDC.64 R6, c[0x0][0x398] ;  /* 0x0000e600ff067b82 */ /* 0x00be220000000a00 */
[----:B------:R-:W-:Y:S01]  /*19d0*/  VIADD R3, R0, UR9 ;  /* 0x0000000900037c36 */ /* 0x000fe20008000000 */
[----:B------:R-:W-:Y:S01]  /*19e0*/  IADD3 R2, PT, PT, -R2, RZ, RZ ;  /* 0x000000ff02027210 */ /* 0x000fe20007ffe1ff */
[----:B------:R-:W1:Y:S05]  /*19f0*/  LDCU UR4, c[0x0][0x3a4] ;  /* 0x00007480ff0477ac */ /* 0x000e6a0008000800 */
[----:B------:R-:W3:Y:S01]  /*1a00*/  LDC.64 R4, c[0x0][0x380] ;  /* 0x0000e000ff047b82 */ /* 0x000ee20000000a00 */
[----:B0-----:R-:W-:-:S03]  /*1a10*/  IMAD.WIDE.U32 R6, R3, 0x4, R6 ;  /* 0x0000000403067825 */ /* 0x001fc600078e0006 */
[----:B-12---:R-:W-:-:S07]  /*1a20*/  MOV R11, R6 ;  /* 0x00000006000b7202 */ /* 0x006fce0000000f00 */
.L_x_75:
[----:B------:R-:W-:-:S06]  /*1a30*/  MOV R6, R11 ;  /* 0x0000000b00067202 */ /* 0x000fcc0000000f00 */
[----:B------:R-:W2:Y:S01]  /*1a40*/  LDG.E.CONSTANT R6, desc[UR10][R6.64] ;  /* 0x0000000a06067981 */ /* 0x000ea2000c1e9900 */
[----:B------:R-:W-:Y:S01]  /*1a50*/  IADD3 R10, PT, PT, R2, 0x1, RZ ;  /* 0x00000001020a7810 */ /* 0x000fe20007ffe0ff */
[----:B------:R-:W-:Y:S01]  /*1a60*/  VIADD R3, R0, UR9 ;  /* 0x0000000900037c36 */ /* 0x000fe20008000000 */
[----:B------:R-:W-:Y:S02]  /*1a70*/  IADD3 R11, P1, PT, R11, 0x4, RZ ;  /* 0x000000040b0b7810 */ /* 0x000fe40007f3e0ff */
[----:B------:R-:W-:Y:S01]  /*1a80*/  ISETP.NE.AND P0, PT, R10, RZ, PT ;  /* 0x000000ff0a00720c */ /* 0x000fe20003f05270 */
[----:B------:R-:W-:Y:S01]  /*1a90*/  IMAD R3, R8, UR4, R3 ;  /* 0x0000000408037c24 */ /* 0x000fe2000f8e0203 */
[----:B------:R-:W-:-:S03]  /*1aa0*/  IADD3.X R12, PT, PT, RZ, R7, RZ, P1, !PT ;  /* 0x00000007ff0c7210 */ /* 0x000fc60000ffe4ff */
[----:B---3--:R-:W-:-:S04]  /*1ab0*/  IMAD.WIDE.U32 R2, R3, 0x4, R4 ;  /* 0x0000000403027825 */ /* 0x008fc800078e0004 */
[----:B--2---:R-:W-:-:S05]  /*1ac0*/  FADD R9, RZ, R6 ;  /* 0x00000006ff097221 */ /* 0x004fca0000000000 */
[----:B------:R0:W-:Y:S01]  /*1ad0*/  STG.E desc[UR10][R2.64], R9 ;  /* 0x0000000902007986 */ /* 0x0001e2000c10190a */
[----:B------:R-:W-:Y:S05]  /*1ae0*/  @!P0 EXIT ;  /* 0x000000000000894d */ /* 0x000fea0003800000 */
[----:B------:R-:W-:Y:S01]  /*1af0*/  IADD3 R0, PT, PT, R0, 0x1, RZ ;  /* 0x0000000100007810 */ /* 0x000fe20007ffe0ff */
[----:B------:R-:W-:Y:S01]  /*1b00*/  IMAD.MOV.U32 R7, RZ, RZ, R12 ;  /* 0x000000ffff077224 */ /* 0x000fe200078e000c */
[----:B0-----:R-:W-:Y:S01]  /*1b10*/  MOV R2, R10 ;  /* 0x0000000a00027202 */ /* 0x001fe20000000f00 */
[----:B------:R-:W-:Y:S06]  /*1b20*/  BRA `(.L_x_75) ;  /* 0xfffffffc00c07947 */ /* 0x000fec000383ffff */
.L_x_64:
[----:B------:R-:W-:-:S09]  /*1b30*/  UISETP.NE.AND UP0, UPT, UR17, URZ, UPT ;  /* 0x000000ff1100728c */ /* 0x000fd2000bf05270 */
[----:B------:R-:W-:Y:S05]  /*1b40*/  BRA.U UP0, `(.L_x_76) ;  /* 0x0000001100387547 */ /* 0x000fea000b800000 */
        /* <DEDUP_REMOVED lines=13> */
[----:B------:R-:W-:Y:S02]  /*1c20*/  UMOV UR4, URZ ;  /* 0x000000ff00047c82 */ /* 0x000fe40008000000 */
[----:B------:R-:W-:-:S07]  /*1c30*/  IADD3 R2, PT, PT, -R0, RZ, RZ ;  /* 0x000000ff00027210 */ /* 0x000fce0007ffe1ff */
.L_x_79:
[----:B--2---:R-:W-:Y:S01]  /*1c40*/  VIADD R7, R17, UR4 ;  /* 0x0000000411077c36 */ /* 0x004fe20008000000 */
[----:B------:R-:W-:Y:S01]  /*1c50*/  UIADD3 UR4, UPT, UPT, UR4, 0x4, URZ ;  /* 0x0000000404047890 */ /* 0x000fe2000fffe0ff */
[----:B------:R-:W-:-:S03]  /*1c60*/  VIADD R2, R2, 0x4 ;  /* 0x0000000402027836 */ /* 0x000fc60000000000 */
[C---:B------:R-:W-:Y:S02]  /*1c70*/  IADD3 R11, PT, PT, R7.reuse, 0x1, RZ ;  /* 0x00000001070b7810 */ /* 0x040fe40007ffe0ff */
[C---:B------:R-:W-:Y:S02]  /*1c80*/  IADD3 R13, PT, PT, R7.reuse, 0x2, RZ ;  /* 0x00000002070d7810 */ /* 0x040fe40007ffe0ff */
[C---:B------:R-:W-:Y:S01]  /*1c90*/  IADD3 R15, PT, PT, R7.reuse, 0x3, RZ ;  /* 0x00000003070f7810 */ /* 0x040fe20007ffe0ff */
[----:B-1----:R-:W-:Y:S01]  /*1ca0*/  IMAD.WIDE.U32 R6, R7, 0x4, R4 ;  /* 0x0000000407067825 */ /* 0x002fe200078e0004 */
[----:B------:R-:W-:-:S03]  /*1cb0*/  ISETP.NE.AND P0, PT, R2, RZ, PT ;  /* 0x000000ff0200720c */ /* 0x000fc60003f05270 */
        /* <DEDUP_REMOVED lines=8> */
.L_x_78:
[----:B------:R-:W-:Y:S05]  /*1d40*/  @!P1 EXIT ;  /* 0x000000000000994d */ /* 0x000fea0003800000 */
[----:B------:R-:W-:Y:S02]  /*1d50*/  ISETP.NE.AND P0, PT, R16, 0x1, PT ;  /* 0x000000011000780c */ /* 0x000fe40003f05270 */
[----:B------:R-:W-:-:S04]  /*1d60*/  LOP3.LUT R9, R9, 0x1, RZ, 0xc0, !PT ;  /* 0x0000000109097812 */ /* 0x000fc800078ec0ff */
[----:B------:R-:W-:-:S07]  /*1d70*/  ISETP.NE.U32.AND P1, PT, R9, 0x1, PT ;  /* 0x000000010900780c */ /* 0x000fce0003f25070 */
[----:B------:R-:W-:Y:S06]  /*1d80*/  @!P0 BRA `(.L_x_80) ;  /* 0x0000000000248947 */ /* 0x000fec0003800000 */
[----:B--2---:R-:W1:Y:S01]  /*1d90*/  LDC.64 R6, c[0x0][0x380] ;  /* 0x0000e000ff067b82 */ /* 0x004e620000000a00 */
[C---:B------:R-:W-:Y:S02]  /*1da0*/  IADD3 R2, PT, PT, R0.reuse, UR9, RZ ;  /* 0x0000000900027c10 */ /* 0x040fe4000fffe0ff */
[----:B------:R-:W-:-:S03]  /*1db0*/  IADD3 R0, PT, PT, R0, 0x2, RZ ;  /* 0x0000000200007810 */ /* 0x000fc60007ffe0ff */
[----:B------:R-:W-:-:S05]  /*1dc0*/  IMAD R5, R8, R3, R2 ;  /* 0x0000000308057224 */ /* 0x000fca00078e0202 */
[C---:B------:R-:W-:Y:S01]  /*1dd0*/  IADD3 R9, PT, PT, R5.reuse, 0x1, RZ ;  /* 0x0000000105097810 */ /* 0x040fe20007ffe0ff */
[----:B-1----:R-:W-:-:S04]  /*1de0*/  IMAD.WIDE.U32 R4, R5, 0x4, R6 ;  /* 0x0000000405047825 */ /* 0x002fc800078e0006 */
[----:B------:R-:W-:Y:S01]  /*1df0*/  IMAD.WIDE.U32 R6, R9, 0x4, R6 ;  /* 0x0000000409067825 */ /* 0x000fe200078e0006 */
[----:B------:R1:W-:Y:S04]  /*1e00*/  STG.E desc[UR10][R4.64], RZ ;  /* 0x000000ff04007986 */ /* 0x0003e8000c10190a */
[----:B------:R1:W-:Y:S02]  /*1e10*/  STG.E desc[UR10][R6.64], RZ ;  /* 0x000000ff06007986 */ /* 0x0003e4000c10190a */
.L_x_80:
[----:B------:R-:W-:Y:S05]  /*1e20*/  @P1 EXIT ;  /* 0x000000000000194d */ /* 0x000fea0003800000 */
[----:B-1----:R-:W1:Y:S01]  /*1e30*/  LDC.64 R4, c[0x0][0x380] ;  /* 0x0000e000ff047b82 */ /* 0x002e620000000a00 */
[----:B------:R-:W-:-:S04]  /*1e40*/  VIADD R0, R0, UR9 ;  /* 0x0000000900007c36 */ /* 0x000fc80008000000 */
[----:B------:R-:W-:-:S04]  /*1e50*/  IMAD R3, R8, R3, R0 ;  /* 0x0000000308037224 */ /* 0x000fc800078e0200 */
[----:B-1----:R-:W-:-:S05]  /*1e60*/  IMAD.WIDE.U32 R2, R3, 0x4, R4 ;  /* 0x0000000403027825 */ /* 0x002fca00078e0004 */
[----:B------:R-:W-:Y:S01]  /*1e70*/  STG.E desc[UR10][R2.64], RZ ;  /* 0x000000ff02007986 */ /* 0x000fe2000c10190a */
[----:B------:R-:W-:Y:S05]  /*1e80*/  EXIT ;  /* 0x000000000000794d */ /* 0x000fea0003800000 */
.L_x_77:
[----:B------:R-:W-:Y:S02]  /*1e90*/  ISETP.GE.U32.AND P0, PT, R17, 0x4, PT ;  /* 0x000000041100780c */ /* 0x000fe40003f06070 */
[----:B------:R-:W-:Y:S02]  /*1ea0*/  VIMNMX.U32 R9, PT, PT, R9, 0x1, !PT ;  /* 0x0000000109097848 */ /* 0x000fe40007fe0000 */
[----:B------:R-:W-:Y:S02]  /*1eb0*/  MOV R0, RZ ;  /* 0x000000ff00007202 */ /* 0x000fe40000000f00 */
[----:B------:R-:W-:-:S07]  /*1ec0*/  LOP3.LUT R2, R9, 0x3, RZ, 0xc0, !PT ;  /* 0x0000000309027812 */ /* 0x000fce00078ec0ff */
[----:B------:R-:W-:Y:S05]  /*1ed0*/  @!P0 BRA `(.L_x_81) ;  /* 0x0000000800f08947 */ /* 0x000fea0003800000 */
[----:B------:R-:W1:Y:S01]  /*1ee0*/  LDCU.64 UR4, c[0x0][0x398] ;  /* 0x00007300ff0477ac */ /* 0x000e620008000a00 */
[----:B------:R-:W-:Y:S01]  /*1ef0*/  LOP3.LUT R0, R9, 0xfc, RZ, 0xc0, !PT ;  /* 0x000000fc09007812 */ /* 0x000fe200078ec0ff */
[----:B------:R-:W2:Y:S03]  /*1f00*/  LDC.64 R10, c[0x0][0x380] ;  /* 0x0000e000ff0a7b82 */ /* 0x000ea60000000a00 */
[----:B------:R-:W-:-:S04]  /*1f10*/  IADD3 R4, PT, PT, -R0, RZ, RZ ;  /* 0x000000ff00047210 */ /* 0x000fc80007ffe1ff */
[----:B------:R-:W-:Y:S01]  /*1f20*/  ISETP.GE.AND P0, PT, R4, RZ, PT ;  /* 0x000000ff0400720c */ /* 0x000fe20003f06270 */
[----:B-1----:R-:W-:-:S04]  /*1f30*/  UIMAD.WIDE.U32 UR4, UR6, 0x200, UR4 ;  /* 0x00000200060478a5 */ /* 0x002fc8000f8e0004 */
[----:B------:R-:W-:-:S04]  /*1f40*/  UIADD3 UR4, UP0, UPT, UR4, 0x8, URZ ;  /* 0x0000000804047890 */ /* 0x000fc8000ff1e0ff */
[----:B------:R-:W-:Y:S02]  /*1f50*/  UIADD3.X UR5, UPT, UPT, URZ, UR5, URZ, UP0, !UPT ;  /* 0x00000005ff057290 */ /* 0x000fe400087fe4ff */
[----:B0-----:R-:W-:Y:S01]  /*1f60*/  MOV R12, UR4 ;  /* 0x00000004000c7c02 */ /* 0x001fe20008000f00 */
[----:B------:R-:W-:-:S03]  /*1f70*/  UMOV UR4, URZ ;  /* 0x000000ff00047c82 */ /* 0x000fc60008000000 */
[----:B------:R-:W-:Y:S01]  /*1f80*/  IMAD.U32 R13, RZ, RZ, UR5 ;  /* 0x00000005ff0d7e24 */ /* 0x000fe2000f8e00ff */
[----:B------:R-:W-:Y:S06]  /*1f90*/  @P0 BRA `(.L_x_82) ;  /* 0x0000000800540947 */ /* 0x000fec0003800000 */
[----:B------:R-:W-:Y:S02]  /*1fa0*/  IADD3 R5, PT, PT, -R4, RZ, RZ ;  /* 0x000000ff04057210 */ /* 0x000fe40007ffe1ff */
[----:B------:R-:W-:Y:S02]  /*1fb0*/  PLOP3.LUT P0, PT, PT, PT, PT, 0x80, 0x8 ;  /* 0x000000000008781c */ /* 0x000fe40003f0f070 */
[----:B------:R-:W-:-:S13]  /*1fc0*/  ISETP.GT.AND P1, PT, R5, 0xc, PT ;  /* 0x0000000c0500780c */ /* 0x000fda0003f24270 */
[----:B------:R-:W-:Y:S05]  /*1fd0*/  @!P1 BRA `(.L_x_83) ;  /* 0x0000000400709947 */ /* 0x000fea0003800000 */
[----:B------:R-:W0:Y:S01]  /*1fe0*/  LDC.64 R14, c[0x0][0x380] ;  /* 0x0000e000ff0e7b82 */ /* 0x000e220000000a00 */
[----:B------:R-:W-:-:S13]  /*1ff0*/  PLOP3.LUT P0, PT, PT, PT, PT, 0x8, 0x80 ;  /* 0x000000000080781c */ /* 0x000fda0003f0e170 */
.L_x_84:
        /* <DEDUP_REMOVED lines=9> */
[----:B------:R-:W2:Y:S02]  /*2090*/  LDG.E.CONSTANT R25, desc[UR10][R12.64+0x14] ;  /* 0x0000140a0c197981 */ /* 0x000ea4000c1e9900 */
[C---:B------:R-:W-:Y:S02]  /*20a0*/  IADD3 R23, PT, PT, R29.reuse, 0x1, RZ ;  /* 0x000000011d177810 */ /* 0x040fe40007ffe0ff */
[----:B------:R-:W2:Y:S01]  /*20b0*/  LDG.E.CONSTANT R26, desc[UR10][R12.64+0x18] ;  /* 0x0000180a0c1a7981 */ /* 0x000ea2000c1e9900 */
[----:B------:R-:W-:Y:S02]  /*20c0*/  IADD3 R16, PT, PT, R29, 0x2, RZ ;  /* 0x000000021d107810 */ /* 0x000fe40007ffe0ff */
[----:B0-----:R-:W-:Y:S01]  /*20d0*/  IMAD.WIDE.U32 R22, R23, 0x4, R14 ;  /* 0x0000000417167825 */ /* 0x001fe200078e000e */
        /* <DEDUP_REMOVED lines=16> */
[----:B------:R-:W-:-:S02]  /*21e0*/  VIADD R23, R29, 0x3 ;  /* 0x000000031d177836 */ /* 0x000fc40000000000 */
[----:B--2---:R-:W-:-:S03]  /*21f0*/  FADD R28, RZ, R28 ;  /* 0x0000001cff1c7221 */ /* 0x004fc60000000000 */
        /* <DEDUP_REMOVED lines=8> */
[C---:B-1----:R-:W-:Y:S02]  /*2280*/  IADD3 R23, PT, PT, R29.reuse, 0x2, RZ ;  /* 0x000000021d177810 */ /* 0x042fe40007ffe0ff */
[----:B--2---:R-:W-:Y:S01]  /*2290*/  IADD3 R19, PT, PT, R29, 0x1, RZ ;  /* 0x000000011d137810 */ /* 0x004fe20007ffe0ff */
[----:B------:R-:W-:-:S02]  /*22a0*/  FADD R28, RZ, R18 ;  /* 0x00000012ff1c7221 */ /* 0x000fc40000000000 */
[----:B------:R-:W-:Y:S01]  /*22b0*/  IMAD.WIDE.U32 R22, R23, 0x4, R14 ;  /* 0x0000000417167825 */ /* 0x000fe200078e000e */
[----:B------:R-:W-:-:S03]  /*22c0*/  IADD3 R29, PT, PT, R29, 0x3, RZ ;  /* 0x000000031d1d7810 */ /* 0x000fc60007ffe0ff */
[----:B------:R-:W-:-:S04]  /*22d0*/  IMAD.WIDE.U32 R18, R19, 0x4, R14 ;  /* 0x0000000413127825 */ /* 0x000fc800078e000e */
[----:B------:R-:W-:Y:S01]  /*22e0*/  FADD R25, RZ, R25 ;  /* 0x00000019ff197221 */ /* 0x000fe20000000000 */
[----:B------:R-:W-:Y:S01]  /*22f0*/  STG.E desc[UR10][R18.64], R28 ;  /* 0x0000001c12007986 */ /* 0x000fe2000c10190a */
[----:B------:R-:W-:-:S03]  /*2300*/  IMAD.WIDE.U32 R16, R29, 0x4, R14 ;  /* 0x000000041d107825 */ /* 0x000fc600078e000e */
[----:B------:R1:W-:Y:S01]  /*2310*/  STG.E desc[UR10][R22.64], R27 ;  /* 0x0000001b16007986 */ /* 0x0003e2000c10190a */
[----:B------:R-:W-:-:S03]  /*2320*/  FADD R26, RZ, R26 ;  /* 0x0000001aff1a7221 */ /* 0x000fc60000000000 */
[----:B------:R2:W-:Y:S01]  /*2330*/  STG.E desc[UR10][R16.64], R25 ;  /* 0x0000001910007986 */ /* 0x0005e2000c10190a */
[----:B-1----:R-:W-:Y:S01]  /*2340*/  IMAD R27, R8, R3, UR5 ;  /* 0x00000005081b7e24 */ /* 0x002fe2000f8e0203 */
[----:B------:R-:W-:-:S03]  /*2350*/  UIADD3 UR5, UPT, UPT, UR9, 0xc, UR4 ;  /* 0x0000000c09057890 */ /* 0x000fc6000fffe004 */
[C---:B------:R-:W-:Y:S01]  /*2360*/  IMAD.WIDE.U32 R18, R27.reuse, 0x4, R14 ;  /* 0x000000041b127825 */ /* 0x040fe200078e000e */
[C---:B------:R-:W-:Y:S02]  /*2370*/  IADD3 R28, PT, PT, R27.reuse, 0x2, RZ ;  /* 0x000000021b1c7810 */ /* 0x040fe40007ffe0ff */
[C---:B--2---:R-:W-:Y:S01]  /*2380*/  IADD3 R17, PT, PT, R27.reuse, 0x3, RZ ;  /* 0x000000031b117810 */ /* 0x044fe20007ffe0ff */
[----:B------:R-:W-:Y:S01]  /*2390*/  VIADD R29, R27, 0x1 ;  /* 0x000000011b1d7836 */ /* 0x000fe20000000000 */
[----:B------:R1:W-:Y:S01]  /*23a0*/  STG.E desc[UR10][R18.64], R26 ;  /* 0x0000001a12007986 */ /* 0x0003e2000c10190a */
[----:B------:R-:W-:Y:S01]  /*23b0*/  FADD R21, RZ, R21 ;  /* 0x00000015ff157221 */ /* 0x000fe20000000000 */
[----:B------:R-:W-:-:S04]  /*23c0*/  IMAD.WIDE.U32 R22, R28, 0x4, R14 ;  /* 0x000000041c167825 */ /* 0x000fc800078e000e */
[----:B------:R-:W-:-:S04]  /*23d0*/  IMAD.WIDE.U32 R16, R17, 0x4, R14 ;  /* 0x0000000411107825 */ /* 0x000fc800078e000e */
[----:B-1----:R-:W-:-:S04]  /*23e0*/  IMAD.WIDE.U32 R26, R29, 0x4, R14 ;  /* 0x000000041d1a7825 */ /* 0x002fc800078e000e */
[----:B------:R-:W-:Y:S01]  /*23f0*/  FADD R29, RZ, R24 ;  /* 0x00000018ff1d7221 */ /* 0x000fe20000000000 */
[----:B------:R-:W-:Y:S02]  /*2400*/  IMAD R19, R8, R3, UR5 ;  /* 0x0000000508137e24 */ /* 0x000fe4000f8e0203 */
[----:B------:R-:W-:-:S03]  /*2410*/  FADD R25, RZ, R20 ;  /* 0x00000014ff197221 */ /* 0x000fc60000000000 */
[C---:B------:R-:W-:Y:S01]  /*2420*/  IADD3 R18, PT, PT, R19.reuse, 0x1, RZ ;  /* 0x0000000113127810 */ /* 0x040fe20007ffe0ff */
[----:B------:R-:W-:Y:S01]  /*2430*/  VIADD R20, R19, 0x2 ;  /* 0x0000000213147836 */ /* 0x000fe20000000000 */
[----:B------:R-:W-:-:S04]  /*2440*/  IADD3 R4, PT, PT, R4, 0x10, RZ ;  /* 0x0000001004047810 */ /* 0x000fc80007ffe0ff */
        /* <DEDUP_REMOVED lines=21> */
.L_x_83:
[----:B------:R-:W-:-:S05]  /*25a0*/  IMAD.MOV R5, RZ, RZ, -R4 ;  /* 0x000000ffff057224 */ /* 0x000fca00078e0a04 */
        /* <DEDUP_REMOVED lines=12> */
[----:B------:R-:W-:Y:S01]  /*2670*/  PLOP3.LUT P0, PT, PT, PT, PT, 0x8, 0x80 ;  /* 0x000000000080781c */ /* 0x000fe20003f0e170 */
[----:B------:R-:W-:-:S04]  /*2680*/  VIADD R4, R4, 0x8 ;  /* 0x0000000804047836 */ /* 0x000fc80000000000 */
[-C--:B------:R-:W-:Y:S01]  /*2690*/  IMAD R17, R8, R3.reuse, UR5 ;  /* 0x0000000508117e24 */ /* 0x080fe2000f8e0203 */
[----:B------:R-:W-:Y:S01]  /*26a0*/  UIADD3 UR5, UPT, UPT, UR9, 0x4, UR4 ;  /* 0x0000000409057890 */ /* 0x000fe2000fffe004 */
[----:B-1----:R-:W-:Y:S01]  /*26b0*/  IADD3 R12, P1, PT, R12, 0x20, RZ ;  /* 0x000000200c0c7810 */ /* 0x002fe20007f3e0ff */
[----:B------:R-:W-:Y:S02]  /*26c0*/  UIADD3 UR4, UPT, UPT, UR4, 0x8, URZ ;  /* 0x0000000804047890 */ /* 0x000fe4000fffe0ff */
[C---:B------:R-:W-:Y:S02]  /*26d0*/  IADD3 R29, PT, PT, R17.reuse, 0x1, RZ ;  /* 0x00000001111d7810 */ /* 0x040fe40007ffe0ff */
[----:B------:R-:W-:Y:S01]  /*26e0*/  IADD3 R27, PT, PT, R17, 0x2, RZ ;  /* 0x00000002111b7810 */ /* 0x000fe20007ffe0ff */
        /* <DEDUP_REMOVED lines=12> */
[----:B0-----:R-:W-:Y:S01]  /*27b0*/  IADD3 R15, PT, PT, R17, 0x3, RZ ;  /* 0x00000003110f7810 */ /* 0x001fe20007ffe0ff */
[C---:B------:R-:W-:Y:S01]  /*27c0*/  VIADD R19, R20.reuse, 0x1 ;  /* 0x0000000114137836 */ /* 0x040fe20000000000 */
[C---:B------:R-:W-:Y:S02]  /*27d0*/  IADD3 R17, PT, PT, R20.reuse, 0x2, RZ ;  /* 0x0000000214117810 */ /* 0x040fe40007ffe0ff */
[----:B-1----:R-:W-:Y:S01]  /*27e0*/  IADD3 R25, PT, PT, R20, 0x3, RZ ;  /* 0x0000000314197810 */ /* 0x002fe20007ffe0ff */
[----:B------:R-:W-:-:S04]  /*27f0*/  IMAD.WIDE.U32 R14, R15, 0x4, R22 ;  /* 0x000000040f0e7825 */ /* 0x000fc800078e0016 */
[----:B------:R-:W-:Y:S01]  /*2800*/  FADD R9, RZ, R9 ;  /* 0x00000009ff097221 */ /* 0x000fe20000000000 */
[----:B---3--:R-:W-:Y:S01]  /*2810*/  FADD R27, RZ, R24 ;  /* 0x00000018ff1b7221 */ /* 0x008fe20000000000 */
[----:B------:R-:W-:-:S04]  /*2820*/  IMAD.WIDE.U32 R20, R20, 0x4, R22 ;  /* 0x0000000414147825 */ /* 0x000fc800078e0016 */
[----:B------:R-:W-:Y:S01]  /*2830*/  FADD R7, RZ, R7 ;  /* 0x00000007ff077221 */ /* 0x000fe20000000000 */
        /* <DEDUP_REMOVED lines=9> */
.L_x_85:
[----:B------:R-:W-:-:S13]  /*28d0*/  ISETP.NE.OR P0, PT, R4, RZ, P0 ;  /* 0x000000ff0400720c */ /* 0x000fda0000705670 */
[----:B------:R-:W-:Y:S05]  /*28e0*/  @!P0 BRA `(.L_x_81) ;  /* 0x00000000006c8947 */ /* 0x000fea0003800000 */
.L_x_82:
[----:B-1-3--:R-:W3:Y:S04]  /*28f0*/  LDG.E.CONSTANT R6, desc[UR10][R12.64+-0x4] ;  /* 0xfffffc0a0c067981 */ /* 0x00aee8000c1e9900 */
[----:B0-----:R-:W4:Y:S04]  /*2900*/  LDG.E.CONSTANT R5, desc[UR10][R12.64+-0x8] ;  /* 0xfffff80a0c057981 */ /* 0x001f28000c1e9900 */
[----:B------:R-:W5:Y:S04]  /*2910*/  LDG.E.CONSTANT R14, desc[UR10][R12.64] ;  /* 0x0000000a0c0e7981 */ /* 0x000f68000c1e9900 */
[----:B------:R0:W5:Y:S01]  /*2920*/  LDG.E.CONSTANT R16, desc[UR10][R12.64+0x4] ;  /* 0x0000040a0c107981 */ /* 0x000162000c1e9900 */
[----:B------:R-:W-:-:S06]  /*2930*/  UIADD3 UR5, UPT, UPT, UR9, UR4, URZ ;  /* 0x0000000409057290 */ /* 0x000fcc000fffe0ff */
[----:B------:R-:W-:-:S05]  /*2940*/  IMAD R7, R8, R3, UR5 ;  /* 0x0000000508077e24 */ /* 0x000fca000f8e0203 */
[C---:B------:R-:W-:Y:S02]  /*2950*/  IADD3 R15, PT, PT, R7.reuse, 0x1, RZ ;  /* 0x00000001070f7810 */ /* 0x040fe40007ffe0ff */
[C---:B------:R-:W-:Y:S02]  /*2960*/  IADD3 R17, PT, PT, R7.reuse, 0x2, RZ ;  /* 0x0000000207117810 */ /* 0x040fe40007ffe0ff */
[----:B------:R-:W-:-:S05]  /*2970*/  IADD3 R19, PT, PT, R7, 0x3, RZ ;  /* 0x0000000307137810 */ /* 0x000fca0007ffe0ff */
[----:B--2---:R-:W-:-:S04]  /*2980*/  IMAD.WIDE.U32 R18, R19, 0x4, R10 ;  /* 0x0000000413127825 */ /* 0x004fc800078e000a */
[----:B------:R-:W-:-:S05]  /*2990*/  VIADD R4, R4, 0x4 ;  /* 0x0000000404047836 */ /* 0x000fca0000000000 */
        /* <DEDUP_REMOVED lines=16> */
.L_x_81:
[----:B------:R-:W-:-:S13]  /*2aa0*/  ISETP.NE.AND P0, PT, R2, RZ, PT ;  /* 0x000000ff0200720c */ /* 0x000fda0003f05270 */
[----:B------:R-:W-:Y:S05]  /*2ab0*/  @!P0 EXIT ;  /* 0x000000000000894d */ /* 0x000fea0003800000 */
[----:B01-3--:R-:W0:Y:S01]  /*2ac0*/  LDC.64 R6, c[0x0][0x398] ;  /* 0x0000e600ff067b82 */ /* 0x00be220000000a00 */
[----:B------:R-:W-:Y:S01]  /*2ad0*/  IADD3 R3, PT, PT, R0, UR9, RZ ;  /* 0x0000000900037c10 */ /* 0x000fe2000fffe0ff */
[----:B------:R-:W-:Y:S01]  /*2ae0*/  IMAD.MOV R2, RZ, RZ, -R2 ;  /* 0x000000ffff027224 */ /* 0x000fe200078e0a02 */
[----:B------:R-:W1:Y:S05]  /*2af0*/  LDCU UR4, c[0x0][0x3a4] ;  /* 0x00007480ff0477ac */ /* 0x000e6a0008000800 */
[----:B------:R-:W3:Y:S01]  /*2b00*/  LDC.64 R4, c[0x0][0x380] ;  /* 0x0000e000ff047b82 */ /* 0x000ee20000000a00 */
[----:B0-----:R-:W-:-:S03]  /*2b10*/  IMAD.WIDE.U32 R6, R3, 0x4, R6 ;  /* 0x0000000403067825 */ /* 0x001fc600078e0006 */
[----:B-12---:R-:W-:-:S07]  /*2b20*/  MOV R11, R6 ;  /* 0x00000006000b7202 */ /* 0x006fce0000000f00 */
.L_x_86:
[----:B------:R-:W-:-:S06]  /*2b30*/  MOV R6, R11 ;  /* 0x0000000b00067202 */ /* 0x000fcc0000000f00 */
[----:B------:R-:W2:Y:S01]  /*2b40*/  LDG.E.CONSTANT R6, desc[UR10][R6.64] ;  /* 0x0000000a06067981 */ /* 0x000ea2000c1e9900 */
[----:B------:R-:W-:Y:S02]  /*2b50*/  IADD3 R10, PT, PT, R2, 0x1, RZ ;  /* 0x00000001020a7810 */ /* 0x000fe40007ffe0ff */
[----:B------:R-:W-:Y:S02]  /*2b60*/  IADD3 R3, PT, PT, R0, UR9, RZ ;  /* 0x0000000900037c10 */ /* 0x000fe4000fffe0ff */
[----:B------:R-:W-:Y:S02]  /*2b70*/  ISETP.NE.AND P0, PT, R10, RZ, PT ;  /* 0x000000ff0a00720c */ /* 0x000fe40003f05270 */
[----:B------:R-:W-:Y:S01]  /*2b80*/  IADD3 R11, P1, PT, R11, 0x4, RZ ;  /* 0x000000040b0b7810 */ /* 0x000fe20007f3e0ff */
[----:B------:R-:W-:-:S04]  /*2b90*/  IMAD R3, R8, UR4, R3 ;  /* 0x0000000408037c24 */ /* 0x000fc8000f8e0203 */
[----:B---3--:R-:W-:-:S04]  /*2ba0*/  IMAD.WIDE.U32 R2, R3, 0x4, R4 ;  /* 0x0000000403027825 */ /* 0x008fc800078e0004 */
[----:B------:R-:W-:Y:S02]  /*2bb0*/  IMAD.X R12, RZ, RZ, R7, P1 ;  /* 0x000000ffff0c7224 */ /* 0x000fe400008e0607 */
[----:B--2---:R-:W-:-:S05]  /*2bc0*/  FADD R9, RZ, R6 ;  /* 0x00000006ff097221 */ /* 0x004fca0000000000 */
[----:B------:R0:W-:Y:S01]  /*2bd0*/  STG.E desc[UR10][R2.64], R9 ;  /* 0x0000000902007986 */ /* 0x0001e2000c10190a */
[----:B------:R-:W-:Y:S05]  /*2be0*/  @!P0 EXIT ;  /* 0x000000000000894d */ /* 0x000fea0003800000 */
[----:B------:R-:W-:Y:S02]  /*2bf0*/  IADD3 R0, PT, PT, R0, 0x1, RZ ;  /* 0x0000000100007810 */ /* 0x000fe40007ffe0ff */
[----:B------:R-:W-:Y:S02]  /*2c00*/  MOV R7, R12 ;  /* 0x0000000c00077202 */ /* 0x000fe40000000f00 */
[----:B0-----:R-:W-:Y:S01]  /*2c10*/  MOV R2, R10 ;  /* 0x0000000a00027202 */ /* 0x001fe20000000f00 */
[----:B------:R-:W-:Y:S06]  /*2c20*/  BRA `(.L_x_86) ;  /* 0xfffffffc00c07947 */ /* 0x000fec000383ffff */
.L_x_76:
[----:B------:R-:W1:Y:S02]  /*2c30*/  LDCU.64 UR4, c[0x0][0x398] ;  /* 0x00007300ff0477ac */ /* 0x000e640008000a00 */
[----:B-1----:R-:W-:-:S04]  /*2c40*/  UISETP.NE.U32.AND UP0, UPT, UR4, URZ, UPT ;  /* 0x000000ff0400728c */ /* 0x002fc8000bf05070 */
[----:B------:R-:W-:-:S09]  /*2c50*/  UISETP.NE.AND.EX UP0, UPT, UR5, URZ, UPT, UP0 ;  /* 0x000000ff0500728c */ /* 0x000fd2000bf05300 */
[----:B------:R-:W-:Y:S05]  /*2c60*/  BRA.U UP0, `(.L_x_87) ;  /* 0x0000001100387547 */ /* 0x000fea000b800000 */
[----:B------:R-:W-:Y:S01]  /*2c70*/  VIMNMX.U32 R9, PT, PT, R9, 0x1, !PT ;  /* 0x0000000109097848 */ /* 0x000fe20007fe0000 */
[----:B------:R-:W-:-:S06]  /*2c80*/  UMOV UR4, URZ ;  /* 0x000000ff00047c82 */ /* 0x000fcc0008000000 */
.L_x_95:
[----:B-1----:R-:W-:Y:S01]  /*2c90*/  IMAD.MOV.U32 R0, RZ, RZ, RZ ;  /* 0x000000ffff007224 */ /* 0x002fe200078e00ff */
[----:B------:R-:W-:Y:S01]  /*2ca0*/  UIADD3 UR14, UPT, UPT, UR9, UR4, URZ ;  /* 0x00000004090e7290 */ /* 0x000fe2000fffe0ff */
[----:B------:R-:W-:-:S11]  /*2cb0*/  UMOV UR5, URZ ;  /* 0x000000ff00057c82 */ /* 0x000fd60008000000 */
.L_x_94:
[----:B------:R-:W1:Y:S01]  /*2cc0*/  LDC R3, c[0x0][0x3a8] ;  /* 0x0000ea00ff037b82 */ /* 0x000e620000000800 */
[----:B------:R-:W2:Y:S01]  /*2cd0*/  LDCU UR6, c[0x0][0x3b4] ;  /* 0x00007680ff0677ac */ /* 0x000ea20008000800 */
[----:B------:R-:W-:Y:S01]  /*2ce0*/  IADD3 R16, PT, PT, R7, UR5, RZ ;  /* 0x0000000507107c10 */ /* 0x000fe2000fffe0ff */
[----:B------:R-:W-:Y:S01]  /*2cf0*/  HFMA2 R15, -RZ, RZ, 0, 0 ;  /* 0x00000000ff0f7431 */ /* 0x000fe200000001ff */
[----:B--2---:R-:W-:Y:S02]  /*2d00*/  UISETP.GE.U32.AND UP0, UPT, UR6, 0x8, UPT ;  /* 0x000000080600788c */ /* 0x004fe4000bf06070 */
[----:B-1----:R-:W-:-:S04]  /*2d10*/  ISETP.GE.AND P0, PT, R16, R3, PT ;  /* 0x000000031000720c */ /* 0x002fc80003f06270 */
[----:B------:R-:W-:Y:S01]  /*2d20*/  ISETP.GT.AND P0, PT, R16, -0x1, !P0 ;  /* 0xffffffff1000780c */ /* 0x000fe20004704270 */
[----:B------:R-:W-:Y:S02]  /*2d30*/  IMAD R16, R3, UR13, R16 ;  /* 0x0000000d03107c24 */ /* 0x000fe4000f8e0210 */
[----:B------:R-:W-:Y:S10]  /*2d40*/  BRA.U !UP0, `(.L_x_88) ;  /* 0x0000000508c47547 */ /* 0x000ff4000b800000 */
[----:B------:R-:W1:Y:S01]  /*2d50*/  S2UR UR8, SR_CgaCtaId ;  /* 0x00000000000879c3 */ /* 0x000e620000008800 */
[----:B------:R-:W-:Y:S01]  /*2d60*/  UMOV UR7, 0x400 ;  /* 0x0000040000077882 */ /* 0x000fe20000000000 */
[----:B------:R-:W2:Y:S01]  /*2d70*/  LDCU UR15, c[0x0][0x3ac] ;  /* 0x00007580ff0f77ac */ /* 0x000ea20008000800 */
[----:B-1----:R-:W-:Y:S02]  /*2d80*/  ULEA UR7, UR8, UR7, 0x18 ;  /* 0x0000000708077291 */ /* 0x002fe4000f8ec0ff */
[----:B------:R-:W-:Y:S02]  /*2d90*/  ULOP3.LUT UR8, UR6, 0xfffffff8, URZ, 0xc0, !UPT ;  /* 0xfffffff806087892 */ /* 0x000fe4000f8ec0ff */
[----:B------:R-:W-:Y:S02]  /*2da0*/  UIMAD UR6, UR5, UR6, URZ ;  /* 0x00000006050672a4 */ /* 0x000fe4000f8e02ff */
[----:B------:R-:W-:Y:S02]  /*2db0*/  ULEA UR7, UR4, UR7, 0x2 ;  /* 0x0000000704077291 */ /* 0x000fe4000f8e10ff */
[----:B------:R-:W-:-:S02]  /*2dc0*/  UIADD3 UR12, UPT, UPT, -UR8, URZ, URZ ;  /* 0x000000ff080c7290 */ /* 0x000fc4000fffe1ff */
[----:B------:R-:W-:-:S04]  /*2dd0*/  ULEA UR6, UR6, UR7, 0x9 ;  /* 0x0000000706067291 */ /* 0x000fc8000f8e48ff */
[----:B------:R-:W-:-:S03]  /*2de0*/  UIADD3 UR7, UPT, UPT, UR6, 0x800, URZ ;  /* 0x0000080006077890 */ /* 0x000fc6000fffe0ff */
[----:B--2---:R-:W-:-:S09]  /*2df0*/  UMOV UR6, URZ ;  /* 0x000000ff00067c82 */ /* 0x004fd20008000000 */
.L_x_89:
[----:B------:R-:W-:-:S04]  /*2e00*/  IADD3 R19, PT, PT, R6, UR6, RZ ;  /* 0x0000000606137c10 */ /* 0x000fc8000fffe0ff */
[C---:B------:R-:W-:Y:S01]  /*2e10*/  ISETP.GE.AND P4, PT, R19.reuse, UR15, PT ;  /* 0x0000000f13007c0c */ /* 0x040fe2000bf86270 */
[----:B------:R-:W-:-:S03]  /*2e20*/  VIADD R13, R19, 0x1 ;  /* 0x00000001130d7836 */ /* 0x000fc60000000000 */
[----:B------:R-:W-:Y:S02]  /*2e30*/  ISETP.GT.AND P4, PT, R19, -0x1, !P4 ;  /* 0xffffffff1300780c */ /* 0x000fe40006784270 */
[C---:B------:R-:W-:Y:S02]  /*2e40*/  ISETP.GE.AND P2, PT, R13.reuse, UR15, PT ;  /* 0x0000000f0d007c0c */ /* 0x040fe4000bf46270 */
[----:B------:R-:W-:Y:S02]  /*2e50*/  PLOP3.LUT P4, PT, P0, P4, PT, 0x80, 0x8 ;  /* 0x000000000008781c */ /* 0x000fe40000789070 */
[----:B------:R-:W-:-:S04]  /*2e60*/  ISETP.GT.AND P2, PT, R13, -0x1, !P2 ;  /* 0xffffffff0d00780c */ /* 0x000fc80005744270 */
[----:B------:R-:W-:-:S07]  /*2e70*/  PLOP3.LUT P2, PT, P0, P2, PT, 0x80, 0x8 ;  /* 0x000000000008781c */ /* 0x000fce0000745070 */
[----:B------:R-:W1:Y:S01]  /*2e80*/  @P4 LDC R11, c[0x0][0x3a4] ;  /* 0x0000e900ff0b4b82 */ /* 0x000e620000000800 */
[----:B------:R-:W-:-:S05]  /*2e90*/  @P4 IMAD R10, R16, UR15, R19 ;  /* 0x0000000f100a4c24 */ /* 0x000fca000f8e0213 */
[----:B0-----:R-:W-:Y:S02]  /*2ea0*/  @P2 IMAD R12, R16, UR15, R13 ;  /* 0x0000000f100c2c24 */ /* 0x001fe4000f8e020d */
[----:B------:R-:W0:Y:S08]  /*2eb0*/  @P4 LDC.64 R4, c[0x0][0x388] ;  /* 0x0000e200ff044b82 */ /* 0x000e300000000a00 */
[----:B------:R-:W2:Y:S08]  /*2ec0*/  @P2 LDC R15, c[0x0][0x3a4] ;  /* 0x0000e900ff0f2b82 */ /* 0x000eb00000000800 */
[----:B------:R-:W3:Y:S01]  /*2ed0*/  @P2 LDC.64 R2, c[0x0][0x388] ;  /* 0x0000e200ff022b82 */ /* 0x000ee20000000a00 */
[----:B-1----:R-:W-:-:S04]  /*2ee0*/  @P4 IMAD R11, R10, R11, UR14 ;  /* 0x0000000e0a0b4e24 */ /* 0x002fc8000f8e020b */
[----:B0-----:R-:W-:Y:S02]  /*2ef0*/  @P4 IMAD.WIDE.U32 R10, R11, 0x4, R4 ;  /* 0x000000040b0a4825 */ /* 0x001fe400078e0004 */
[----:B------:R-:W0:Y:S04]  /*2f00*/  @P4 LDS R4, [UR7+-0x800] ;  /* 0xfff80007ff044984 */ /* 0x000e280008000800 */
[----:B------:R1:W0:Y:S01]  /*2f10*/  @P4 LDG.E.CONSTANT R13, desc[UR10][R10.64] ;  /* 0x0000000a0a0d4981 */ /* 0x000222000c1e9900 */
[----:B--2---:R-:W-:-:S03]  /*2f20*/  @P2 IMAD R5, R12, R15, UR14 ;  /* 0x0000000e0c052e24 */ /* 0x004fc6000f8e020f */
[----:B------:R-:W2:Y:S01]  /*2f30*/  @P2 LDS R12, [UR7+-0x600] ;  /* 0xfffa0007ff0c2984 */ /* 0x000ea20008000800 */
[----:B---3--:R-:W-:-:S06]  /*2f40*/  @P2 IMAD.WIDE.U32 R2, R5, 0x4, R2 ;  /* 0x0000000405022825 */ /* 0x008fcc00078e0002 */
[----:B------:R3:W2:Y:S01]  /*2f50*/  @P2 LDG.E.CONSTANT R3, desc[UR10][R2.64] ;  /* 0x0000000a02032981 */ /* 0x0006a2000c1e9900 */
[----:B------:R-:W-:-:S04]  /*2f60*/  IADD3 R15, PT, PT, R19, 0x2, RZ ;  /* 0x00000002130f7810 */ /* 0x000fc80007ffe0ff */
[----:B------:R-:W-:-:S04]  /*2f70*/  ISETP.GE.AND P1, PT, R15, UR15, PT ;  /* 0x0000000f0f007c0c */ /* 0x000fc8000bf26270 */
[----:B------:R-:W-:Y:S02]  /*2f80*/  ISETP.GT.AND P1, PT, R15, -0x1, !P1 ;  /* 0xffffffff0f00780c */ /* 0x000fe40004f24270 */
[----:B------:R-:W-:Y:S02]  /*2f90*/  IADD3 R5, PT, PT, R19, 0x3, RZ ;  /* 0x0000000313057810 */ /* 0x000fe40007ffe0ff */
[----:B------:R-:W-:Y:S02]  /*2fa0*/  PLOP3.LUT P1, PT, P0, P1, PT, 0x80, 0x8 ;  /* 0x000000000008781c */ /* 0x000fe40000723070 */
[----:B------:R-:W-:Y:S02]  /*2fb0*/  ISETP.GE.AND P3, PT, R5, UR15, PT ;  /* 0x0000000f05007c0c */ /* 0x000fe4000bf66270 */
[----:B-1----:R-:W-:Y:S02]  /*2fc0*/  IADD3 R11, PT, PT, R19, 0x4, RZ ;  /* 0x00000004130b7810 */ /* 0x002fe40007ffe0ff */
[----:B------:R-:W-:Y:S01]  /*2fd0*/  ISETP.GT.AND P3, PT, R5, -0x1, !P3 ;  /* 0xffffffff0500780c */ /* 0x000fe20005f64270 */
[----:B------:R-:W-:Y:S01]  /*2fe0*/  VIADD R25, R19, 0x5 ;  /* 0x0000000513197836 */ /* 0x000fe20000000000 */
[----:B------:R-:W-:-:S02]  /*2ff0*/  ISETP.GE.AND P5, PT, R11, UR15, PT ;  /* 0x0000000f0b007c0c */ /* 0x000fc4000bfa6270 */
[----:B------:R-:W-:-:S03]  /*3000*/  PLOP3.LUT P3, PT, P0, P3, PT, 0x80, 0x8 ;  /* 0x000000000008781c */ /* 0x000fc60000767070 */
[----:B------:R-:W1:Y:S01]  /*3010*/  @P1 LDC R23, c[0x0][0x3a4] ;  /* 0x0000e900ff171b82 */ /* 0x000e620000000800 */
[----:B------:R-:W-:Y:S02]  /*3020*/  IADD3 R17, PT, PT, R19, 0x6, RZ ;  /* 0x0000000613117810 */ /* 0x000fe40007ffe0ff */
[----:B------:R-:W-:Y:S02]  /*3030*/  ISETP.GT.AND P5, PT, R11, -0x1, !P5 ;  /* 0xffffffff0b00780c */ /* 0x000fe40006fa4270 */
[----:B------:R-:W-:-:S03]  /*3040*/  ISETP.GE.AND P6, PT, R25, UR15, PT ;  /* 0x0000000f19007c0c */ /* 0x000fc6000bfc6270 */
[----:B------:R-:W4:Y:S01]  /*3050*/  @P1 LDC.64 R20, c[0x0][0x388] ;  /* 0x0000e200ff141b82 */ /* 0x000f220000000a00 */
[----:B------:R-:W-:Y:S02]  /*3060*/  PLOP3.LUT P5, PT, P0, P5, PT, 0x80, 0x8 ;  /* 0x000000000008781c */ /* 0x000fe400007ab070 */
[----:B------:R-:W-:Y:S02]  /*3070*/  ISETP.GT.AND P6, PT, R25, -0x1, !P6 ;  /* 0xffffffff1900780c */ /* 0x000fe400077c4270 */
[----:B------:R-:W-:Y:S02]  /*3080*/  IADD3 R19, PT, PT, R19, 0x7, RZ ;  /* 0x0000000713137810 */ /* 0x000fe40007ffe0ff */
[----:B------:R-:W-:Y:S01]  /*3090*/  PLOP3.LUT P6, PT, P0, P6, PT, 0x80, 0x8 ;  /* 0x000000000008781c */ /* 0x000fe200007cd070 */
[----:B------:R-:W5:Y:S01]  /*30a0*/  @P3 LDC R10, c[0x0][0x3a4] ;  /* 0x0000e900ff0a3b82 */ /* 0x000f620000000800 */
[----:B---3--:R-:W-:-:S07]  /*30b0*/  @P1 IMAD R2, R16, UR15, R15 ;  /* 0x0000000f10021c24 */ /* 0x008fce000f8e020f */
[----:B------:R-:W3:Y:S08]  /*30c0*/  @P5 LDC R24, c[0x0][0x3a4] ;  /* 0x0000e900ff185b82 */ /* 0x000ef00000000800 */
[----:B------:R-:W1:Y:S01]  /*30d0*/  @P3 LDC.64 R14, c[0x0][0x388] ;  /* 0x0000e200ff0e3b82 */ /* 0x000e620000000a00 */
[----:B------:R-:W-:-:S07]  /*30e0*/  @P3 IMAD R27, R16, UR15, R5 ;  /* 0x0000000f101b3c24 */ /* 0x000fce000f8e0205 */
[----:B------:R-:W4:Y:S01]  /*30f0*/  @P6 LDC R18, c[0x0][0x3a4] ;  /* 0x0000e900ff126b82 */ /* 0x000f220000000800 */
[----:B-----5:R-:W-:Y:S02]  /*3100*/  @P3 IMAD R27, R27, R10, UR14 ;  /* 0x0000000e1b1b3e24 */ /* 0x020fe4000f8e020a */
[C---:B------:R-:W-:Y:S02]  /*3110*/  @P5 IMAD R29, R16.reuse, UR15, R11 ;  /* 0x0000000f101d5c24 */ /* 0x040fe4000f8e020b */
[----:B------:R-:W-:Y:S02]  /*3120*/  @P6 IMAD R25, R16, UR15, R25 ;  /* 0x0000000f10196c24 */ /* 0x000fe4000f8e0219 */
[----:B---3--:R-:W-:Y:S02]  /*3130*/  @P5 IMAD R29, R29, R24, UR14 ;  /* 0x0000000e1d1d5e24 */ /* 0x008fe4000f8e0218 */
[----:B-1----:R-:W-:-:S06]  /*3140*/  @P3 IMAD.WIDE.U32 R14, R27, 0x4, R14 ;  /* 0x000000041b0e3825 */ /* 0x002fcc00078e000e */
[----:B------:R1:W3:Y:S01]  /*3150*/  @P3 LDG.E.CONSTANT R15, desc[UR10][R14.64] ;  /* 0x0000000a0e0f3981 */ /* 0x0002e2000c1e9900 */
[----:B----4-:R-:W-:-:S03]  /*3160*/  @P6 IMAD R25, R25, R18, UR14 ;  /* 0x0000000e19196e24 */ /* 0x010fc6000f8e0212 */
[----:B-1----:R-:W1:Y:S01]  /*3170*/  @P1 LDS R14, [UR7+-0x400] ;  /* 0xfffc0007ff0e1984 */ /* 0x002e620008000800 */
[----:B0-----:R-:W-:Y:S01]  /*3180*/  @P4 FFMA R0, R13, R4, R0 ;  /* 0x000000040d004223 */ /* 0x001fe20000000000 */
[----:B------:R-:W-:-:S04]  /*3190*/  ISETP.GE.AND P4, PT, R17, UR15, PT ;  /* 0x0000000f11007c0c */ /* 0x000fc8000bf86270 */
[----:B------:R-:W-:-:S04]  /*31a0*/  ISETP.GT.AND P4, PT, R17, -0x1, !P4 ;  /* 0xffffffff1100780c */ /* 0x000fc80006784270 */
[----:B------:R-:W-:Y:S01]  /*31b0*/  PLOP3.LUT P4, PT, P0, P4, PT, 0x80, 0x8 ;  /* 0x000000000008781c */ /* 0x000fe20000789070 */
[----:B--2---:R-:W-:Y:S01]  /*31c0*/  @P2 FFMA R0, R3, R12, R0 ;  /* 0x0000000c03002223 */ /* 0x004fe20000000000 */
[C---:B------:R-:W-:Y:S01]  /*31d0*/  ISETP.GE.AND P2, PT, R19.reuse, UR15, PT ;  /* 0x0000000f13007c0c */ /* 0x040fe2000bf46270 */
[----:B------:R-:W-:Y:S01]  /*31e0*/  @P1 IMAD R3, R2, R23, UR14 ;  /* 0x0000000e02031e24 */ /* 0x000fe2000f8e0217 */
[----:B------:R-:W0:Y:S02]  /*31f0*/  @P5 LDC.64 R12, c[0x0][0x388] ;  /* 0x0000e200ff0c5b82 */ /* 0x000e240000000a00 */
[----:B------:R-:W-:-:S04]  /*3200*/  ISETP.GT.AND P2, PT, R19, -0x1, !P2 ;  /* 0xffffffff1300780c */ /* 0x000fc80005744270 */
[----:B------:R-:W-:Y:S01]  /*3210*/  PLOP3.LUT P2, PT, P0, P2, PT, 0x80, 0x8 ;  /* 0x000000000008781c */ /* 0x000fe20000745070 */
[----:B------:R-:W-:Y:S02]  /*3220*/  @P1 IMAD.WIDE.U32 R20, R3, 0x4, R20 ;  /* 0x0000000403141825 */ /* 0x000fe400078e0014 */
[----:B------:R-:W2:Y:S02]  /*3230*/  @P4 LDC R22, c[0x0][0x3a4] ;  /* 0x0000e900ff164b82 */ /* 0x000ea40000000800 */
[C---:B------:R-:W-:Y:S02]  /*3240*/  @P4 IMAD R17, R16.reuse, UR15, R17 ;  /* 0x0000000f10114c24 */ /* 0x040fe4000f8e0211 */
[----:B------:R4:W1:Y:S04]  /*3250*/  @P1 LDG.E.CONSTANT R21, desc[UR10][R20.64] ;  /* 0x0000000a14151981 */ /* 0x000868000c1e9900 */
[----:B------:R-:W5:Y:S08]  /*3260*/  @P6 LDC.64 R2, c[0x0][0x388] ;  /* 0x0000e200ff026b82 */ /* 0x000f700000000a00 */
[----:B------:R-:W2:Y:S01]  /*3270*/  @P4 LDC.64 R4, c[0x0][0x388] ;  /* 0x0000e200ff044b82 */ /* 0x000ea20000000a00 */
[----:B0-----:R-:W-:Y:S01]  /*3280*/  @P5 IMAD.WIDE.U32 R12, R29, 0x4, R12 ;  /* 0x000000041d0c5825 */ /* 0x001fe200078e000c */
[----:B----4-:R-:W-:Y:S03]  /*3290*/  @P2 LDS R20, [UR7+0x600] ;  /* 0x00060007ff142984 */ /* 0x010fe60008000800 */
[----:B------:R-:W-:-:S02]  /*32a0*/  @P2 IMAD R18, R16, UR15, R19 ;  /* 0x0000000f10122c24 */ /* 0x000fc4000f8e0213 */
[----:B------:R0:W4:Y:S01]  /*32b0*/  @P5 LDG.E.CONSTANT R13, desc[UR10][R12.64] ;  /* 0x0000000a0c0d5981 */ /* 0x000122000c1e9900 */
[----:B------:R-:W3:Y:S08]  /*32c0*/  @P2 LDC R23, c[0x0][0x3a4] ;  /* 0x0000e900ff172b82 */ /* 0x000ef00000000800 */
[----:B------:R-:W3:Y:S01]  /*32d0*/  @P2 LDC.64 R10, c[0x0][0x388] ;  /* 0x0000e200ff0a2b82 */ /* 0x000ee20000000a00 */
[----:B-----5:R-:W-:Y:S01]  /*32e0*/  @P6 IMAD.WIDE.U32 R2, R25, 0x4, R2 ;  /* 0x0000000419026825 */ /* 0x020fe200078e0002 */
[----:B0-----:R-:W-:Y:S03]  /*32f0*/  @P6 LDS R12, [UR7+0x200] ;  /* 0x00020007ff0c6984 */ /* 0x001fe60008000800 */
[----:B--2---:R-:W-:Y:S01]  /*3300*/  @P4 IMAD R17, R17, R22, UR14 ;  /* 0x0000000e11114e24 */ /* 0x004fe2000f8e0216 */
[----:B------:R-:W-:Y:S03]  /*3310*/  @P4 LDS R19, [UR7+0x400] ;  /* 0x00040007ff134984 */ /* 0x000fe60008000800 */
[----:B------:R-:W-:Y:S01]  /*3320*/  @P4 IMAD.WIDE.U32 R4, R17, 0x4, R4 ;  /* 0x0000000411044825 */ /* 0x000fe200078e0004 */
[----:B------:R-:W2:Y:S04]  /*3330*/  @P6 LDG.E.CONSTANT R3, desc[UR10][R2.64] ;  /* 0x0000000a02036981 */ /* 0x000ea8000c1e9900 */
[----:B------:R-:W0:Y:S01]  /*3340*/  @P3 LDS R17, [UR7+-0x200] ;  /* 0xfffe0007ff113984 */ /* 0x000e220008000800 */
[----:B---3--:R-:W-:-:S03]  /*3350*/  @P2 IMAD R23, R18, R23, UR14 ;  /* 0x0000000e12172e24 */ /* 0x008fc6000f8e0217 */
[----:B------:R-:W3:Y:S04]  /*3360*/  @P4 LDG.E.CONSTANT R5, desc[UR10][R4.64] ;  /* 0x0000000a04054981 */ /* 0x000ee8000c1e9900 */
[----:B------:R-:W4:Y:S01]  /*3370*/  @P5 LDS R18, [UR7] ;  /* 0x00000007ff125984 */ /* 0x000f220008000800 */
[----:B------:R-:W-:-:S06]  /*3380*/  @P2 IMAD.WIDE.U32 R10, R23, 0x4, R10 ;  /* 0x00000004170a2825 */ /* 0x000fcc00078e000a */
[----:B------:R-:W5:Y:S01]  /*3390*/  @P2 LDG.E.CONSTANT R11, desc[UR10][R10.64] ;  /* 0x0000000a0a0b2981 */ /* 0x000f62000c1e9900 */
[----:B------:R-:W-:-:S04]  /*33a0*/  UIADD3 UR12, UPT, UPT, UR12, 0x8, URZ ;  /* 0x000000080c0c7890 */ /* 0x000fc8000fffe0ff */
[----:B------:R-:W-:Y:S02]  /*33b0*/  UISETP.NE.AND UP0, UPT, UR12, URZ, UPT ;  /* 0x000000ff0c00728c */ /* 0x000fe4000bf05270 */
[----:B------:R-:W-:Y:S02]  /*33c0*/  UIADD3 UR6, UPT, UPT, UR6, 0x8, URZ ;  /* 0x0000000806067890 */ /* 0x000fe4000fffe0ff */
[----:B------:R-:W-:Y:S01]  /*33d0*/  UIADD3 UR7, UPT, UPT, UR7, 0x1000, URZ ;  /* 0x0000100007077890 */ /* 0x000fe2000fffe0ff */
[----:B-1----:R-:W-:-:S04]  /*33e0*/  @P1 FFMA R0, R21, R14, R0 ;  /* 0x0000000e15001223 */ /* 0x002fc80000000000 */
[----:B0-----:R-:W-:-:S04]  /*33f0*/  @P3 FFMA R0, R15, R17, R0 ;  /* 0x000000110f003223 */ /* 0x001fc80000000000 */
[----:B----4-:R-:W-:-:S04]  /*3400*/  @P5 FFMA R0, R13, R18, R0 ;  /* 0x000000120d005223 */ /* 0x010fc80000000000 */
[----:B--2---:R-:W-:-:S04]  /*3410*/  @P6 FFMA R0, R3, R12, R0 ;  /* 0x0000000c03006223 */ /* 0x004fc80000000000 */
[----:B---3--:R-:W-:-:S04]  /*3420*/  @P4 FFMA R0, R5, R19, R0 ;  /* 0x0000001305004223 */ /* 0x008fc80000000000 */
[----:B-----5:R-:W-:Y:S01]  /*3430*/  @P2 FFMA R0, R11, R20, R0 ;  /* 0x000000140b002223 */ /* 0x020fe20000000000 */
[----:B------:R-:W-:Y:S06]  /*3440*/  BRA.U UP0, `(.L_x_89) ;  /* 0xfffffff9006c7547 */ /* 0x000fec000b83ffff */
[----:B------:R-:W-:-:S07]  /*3450*/  MOV R15, UR8 ;  /* 0x00000008000f7c02 */ /* 0x000fce0008000f00 */
.L_x_88:
[----:B------:R-:W1:Y:S02]  /*3460*/  LDC R14, c[0x0][0x3b4] ;  /* 0x0000ed00ff0e7b82 */ /* 0x000e640000000800 */
[----:B-1----:R-:W-:-:S13]  /*3470*/  LOP3.LUT P1, R2, R14, 0x7, RZ, 0xc0, !PT ;  /* 0x000000070e027812 */ /* 0x002fda000782c0ff */
[----:B------:R-:W-:Y:S05]  /*3480*/  @!P1 BRA `(.L_x_90) ;  /* 0x0000000400f89947 */ /* 0x000fea0003800000 */
[----:B------:R-:W-:Y:S01]  /*3490*/  VIADD R2, R2, 0xffffffff ;  /* 0xffffffff02027836 */ /* 0x000fe20000000000 */
[----:B------:R-:W-:-:S04]  /*34a0*/  LOP3.LUT P4, R20, R14, 0x3, RZ, 0xc0, !PT ;  /* 0x000000030e147812 */ /* 0x000fc8000788c0ff */
[----:B------:R-:W-:-:S13]  /*34b0*/  ISETP.GE.U32.AND P1, PT, R2, 0x3, PT ;  /* 0x000000030200780c */ /* 0x000fda0003f26070 */
[----:B------:R-:W-:Y:S05]  /*34c0*/  @!P1 BRA `(.L_x_91) ;  /* 0x0000000000e09947 */ /* 0x000fea0003800000 */
[----:B------:R-:W1:Y:S01]  /*34d0*/  LDCU UR6, c[0x0][0x3ac] ;  /* 0x00007580ff0677ac */ /* 0x000e620008000800 */
[----:B0-----:R-:W-:-:S04]  /*34e0*/  IADD3 R21, PT, PT, R6, R15, RZ ;  /* 0x0000000f06157210 */ /* 0x001fc80007ffe0ff */
[C---:B------:R-:W-:Y:S01]  /*34f0*/  IADD3 R23, PT, PT, R21.reuse, 0x1, RZ ;  /* 0x0000000115177810 */ /* 0x040fe20007ffe0ff */
[C---:B------:R-:W-:Y:S01]  /*3500*/  VIADD R19, R21.reuse, 0x3 ;  /* 0x0000000315137836 */ /* 0x040fe20000000000 */
[C---:B------:R-:W-:Y:S02]  /*3510*/  IADD3 R25, PT, PT, R21.reuse, 0x2, RZ ;  /* 0x0000000215197810 */ /* 0x040fe40007ffe0ff */
[----:B-1----:R-:W-:Y:S02]  /*3520*/  ISETP.GE.AND P1, PT, R21, UR6, PT ;  /* 0x0000000615007c0c */ /* 0x002fe4000bf26270 */
[----:B------:R-:W-:Y:S02]  /*3530*/  ISETP.GE.AND P2, PT, R23, UR6, PT ;  /* 0x0000000617007c0c */ /* 0x000fe4000bf46270 */
[----:B------:R-:W-:Y:S02]  /*3540*/  ISETP.GT.AND P1, PT, R21, -0x1, !P1 ;  /* 0xffffffff1500780c */ /* 0x000fe40004f24270 */
[----:B------:R-:W-:-:S02]  /*3550*/  ISETP.GE.AND P3, PT, R25, UR6, PT ;  /* 0x0000000619007c0c */ /* 0x000fc4000bf66270 */
[----:B------:R-:W-:Y:S02]  /*3560*/  ISETP.GT.AND P2, PT, R23, -0x1, !P2 ;  /* 0xffffffff1700780c */ /* 0x000fe40005744270 */
[----:B------:R-:W-:Y:S02]  /*3570*/  PLOP3.LUT P1, PT, P0, P1, PT, 0x80, 0x8 ;  /* 0x000000000008781c */ /* 0x000fe40000723070 */
[----:B------:R-:W-:Y:S02]  /*3580*/  ISETP.GT.AND P3, PT, R25, -0x1, !P3 ;  /* 0xffffffff1900780c */ /* 0x000fe40005f64270 */
[----:B------:R-:W-:Y:S02]  /*3590*/  PLOP3.LUT P2, PT, P0, P2, PT, 0x80, 0x8 ;  /* 0x000000000008781c */ /* 0x000fe40000745070 */
[----:B------:R-:W-:Y:S02]  /*35a0*/  ISETP.GE.AND P5, PT, R19, UR6, PT ;  /* 0x0000000613007c0c */ /* 0x000fe4000bfa6270 */
[----:B------:R-:W-:-:S02]  /*35b0*/  PLOP3.LUT P3, PT, P0, P3, PT, 0x80, 0x8 ;  /* 0x000000000008781c */ /* 0x000fc40000767070 */
[----:B------:R-:W-:-:S03]  /*35c0*/  ISETP.GT.AND P5, PT, R19, -0x1, !P5 ;  /* 0xffffffff1300780c */ /* 0x000fc60006fa4270 */
[----:B------:R-:W0:Y:S01]  /*35d0*/  @P1 LDC R24, c[0x0][0x3a4] ;  /* 0x0000e900ff181b82 */ /* 0x000e220000000800 */
[----:B------:R-:W-:Y:S01]  /*35e0*/  PLOP3.LUT P5, PT, P0, P5, PT, 0x80, 0x8 ;  /* 0x000000000008781c */ /* 0x000fe200007ab070 */
[C---:B------:R-:W-:Y:S02]  /*35f0*/  @P1 IMAD R21, R16.reuse, UR6, R21 ;  /* 0x0000000610151c24 */ /* 0x040fe4000f8e0215 */
[----:B------:R-:W-:-:S04]  /*3600*/  @P2 IMAD R22, R16, UR6, R23 ;  /* 0x0000000610162c24 */ /* 0x000fc8000f8e0217 */
[----:B------:R-:W1:Y:S01]  /*3610*/  @P2 LDC R27, c[0x0][0x3a4] ;  /* 0x0000e900ff1b2b82 */ /* 0x000e620000000800 */
[----:B------:R-:W-:-:S07]  /*3620*/  @P3 IMAD R25, R16, UR6, R25 ;  /* 0x0000000610193c24 */ /* 0x000fce000f8e0219 */
[----:B------:R-:W2:Y:S08]  /*3630*/  @P1 LDC.64 R12, c[0x0][0x388] ;  /* 0x0000e200ff0c1b82 */ /* 0x000eb00000000a00 */
[----:B------:R-:W3:Y:S01]  /*3640*/  @P3 LDC R18, c[0x0][0x3a4] ;  /* 0x0000e900ff123b82 */ /* 0x000ee20000000800 */
[----:B0-----:R-:W-:-:S07]  /*3650*/  @P1 IMAD R21, R21, R24, UR14 ;  /* 0x0000000e15151e24 */ /* 0x001fce000f8e0218 */
[----:B------:R-:W0:Y:S01]  /*3660*/  @P2 LDC.64 R10, c[0x0][0x388] ;  /* 0x0000e200ff0a2b82 */ /* 0x000e220000000a00 */
[----:B-1----:R-:W-:-:S07]  /*3670*/  @P2 IMAD R23, R22, R27, UR14 ;  /* 0x0000000e16172e24 */ /* 0x002fce000f8e021b */
[----:B------:R-:W1:Y:S01]  /*3680*/  @P3 LDC.64 R4, c[0x0][0x388] ;  /* 0x0000e200ff043b82 */ /* 0x000e620000000a00 */
[----:B--2---:R-:W-:-:S06]  /*3690*/  @P1 IMAD.WIDE.U32 R12, R21, 0x4, R12 ;  /* 0x00000004150c1825 */ /* 0x004fcc00078e000c */
[----:B------:R2:W4:Y:S01]  /*36a0*/  @P1 LDG.E.CONSTANT R13, desc[UR10][R12.64] ;  /* 0x0000000a0c0d1981 */ /* 0x000522000c1e9900 */
[----:B------:R-:W5:Y:S01]  /*36b0*/  @P5 LDC R17, c[0x0][0x3a4] ;  /* 0x0000e900ff115b82 */ /* 0x000f620000000800 */
[----:B---3--:R-:W-:Y:S02]  /*36c0*/  @P3 IMAD R25, R25, R18, UR14 ;  /* 0x0000000e19193e24 */ /* 0x008fe4000f8e0212 */
[----:B------:R-:W-:-:S05]  /*36d0*/  @P5 IMAD R18, R16, UR6, R19 ;  /* 0x0000000610125c24 */ /* 0x000fca000f8e0213 */
[----:B------:R-:W3:Y:S01]  /*36e0*/  @P5 LDC.64 R2, c[0x0][0x388] ;  /* 0x0000e200ff025b82 */ /* 0x000ee20000000a00 */
[----:B0-----:R-:W-:-:S06]  /*36f0*/  @P2 IMAD.WIDE.U32 R10, R23, 0x4, R10 ;  /* 0x00000004170a2825 */ /* 0x001fcc00078e000a */
[----:B------:R0:W4:Y:S01]  /*3700*/  @P2 LDG.E.CONSTANT R11, desc[UR10][R10.64] ;  /* 0x0000000a0a0b2981 */ /* 0x000122000c1e9900 */
[----:B-1----:R-:W-:-:S06]  /*3710*/  @P3 IMAD.WIDE.U32 R4, R25, 0x4, R4 ;  /* 0x0000000419043825 */ /* 0x002fcc00078e0004 */
[----:B------:R1:W4:Y:S01]  /*3720*/  @P3 LDG.E.CONSTANT R5, desc[UR10][R4.64] ;  /* 0x0000000a04053981 */ /* 0x000322000c1e9900 */
[----:B-----5:R-:W-:-:S04]  /*3730*/  @P5 IMAD R17, R18, R17, UR14 ;  /* 0x0000000e12115e24 */ /* 0x020fc8000f8e0211 */
[----:B---3--:R-:W-:-:S06]  /*3740*/  @P5 IMAD.WIDE.U32 R2, R17, 0x4, R2 ;  /* 0x0000000411025825 */ /* 0x008fcc00078e0002 */
[----:B------:R-:W3:Y:S01]  /*3750*/  @P5 LDG.E.CONSTANT R3, desc[UR10][R2.64] ;  /* 0x0000000a02035981 */ /* 0x000ee2000c1e9900 */
[----:B------:R-:W5:Y:S01]  /*3760*/  S2R R19, SR_CgaCtaId ;  /* 0x0000000000137919 */ /* 0x000f620000008800 */
[----:B------:R-:W-:Y:S01]  /*3770*/  IMAD R17, R14, UR5, R15 ;  /* 0x000000050e117c24 */ /* 0x000fe2000f8e020f */
[----:B------:R-:W-:-:S04]  /*3780*/  MOV R18, 0x400 ;  /* 0x0000040000127802 */ /* 0x000fc80000000f00 */
[----:B------:R-:W-:Y:S02]  /*3790*/  LEA R17, R17, UR4, 0x7 ;  /* 0x0000000411117c11 */ /* 0x000fe4000f8e38ff */
[----:B-----5:R-:W-:-:S04]  /*37a0*/  LEA R18, R19, R18, 0x18 ;  /* 0x0000001213127211 */ /* 0x020fc800078ec0ff */
[----:B------:R-:W-:-:S05]  /*37b0*/  LEA R18, R17, R18, 0x2 ;  /* 0x0000001211127211 */ /* 0x000fca00078e10ff */
[----:B--2---:R-:W4:Y:S04]  /*37c0*/  @P1 LDS R12, [R18] ;  /* 0x00000000120c1984 */ /* 0x004f280000000800 */
[----:B0-----:R-:W0:Y:S04]  /*37d0*/  @P2 LDS R10, [R18+0x200] ;  /* 0x00020000120a2984 */ /* 0x001e280000000800 */
[----:B------:R-:W2:Y:S04]  /*37e0*/  @P3 LDS R17, [R18+0x400] ;  /* 0x0004000012113984 */ /* 0x000ea80000000800 */
[----:B-1----:R-:W3:Y:S01]  /*37f0*/  @P5 LDS R4, [R18+0x600] ;  /* 0x0006000012045984 */ /* 0x002ee20000000800 */
[----:B------:R-:W-:Y:S01]  /*3800*/  IADD3 R15, PT, PT, R15, 0x4, RZ ;  /* 0x000000040f0f7810 */ /* 0x000fe20007ffe0ff */
[----:B----4-:R-:W-:-:S04]  /*3810*/  @P1 FFMA R0, R13, R12, R0 ;  /* 0x0000000c0d001223 */ /* 0x010fc80000000000 */
[----:B0-----:R-:W-:-:S04]  /*3820*/  @P2 FFMA R0, R11, R10, R0 ;  /* 0x0000000a0b002223 */ /* 0x001fc80000000000 */
[----:B--2---:R-:W-:-:S04]  /*3830*/  @P3 FFMA R0, R5, R17, R0 ;  /* 0x0000001105003223 */ /* 0x004fc80000000000 */
[----:B---3--:R-:W-:-:S07]  /*3840*/  @P5 FFMA R0, R3, R4, R0 ;  /* 0x0000000403005223 */ /* 0x008fce0000000000 */
.L_x_91:
[----:B------:R-:W-:Y:S05]  /*3850*/  @!P4 BRA `(.L_x_90) ;  /* 0x000000040004c947 */ /* 0x000fea0003800000 */
[----:B------:R-:W-:Y:S02]  /*3860*/  ISETP.NE.AND P1, PT, R20, 0x1, PT ;  /* 0x000000011400780c */ /* 0x000fe40003f25270 */
[----:B------:R-:W-:-:S04]  /*3870*/  LOP3.LUT R2, R14, 0x1, RZ, 0xc0, !PT ;  /* 0x000000010e027812 */ /* 0x000fc800078ec0ff */
[----:B------:R-:W-:-:S07]  /*3880*/  ISETP.NE.U32.AND P3, PT, R2, 0x1, PT ;  /* 0x000000010200780c */ /* 0x000fce0003f65070 */
[----:B------:R-:W-:Y:S06]  /*3890*/  @!P1 BRA `(.L_x_92) ;  /* 0x0000000000989947 */ /* 0x000fec0003800000 */
[----:B------:R-:W1:Y:S01]  /*38a0*/  LDCU UR6, c[0x0][0x3ac] ;  /* 0x00007580ff0677ac */ /* 0x000e620008000800 */
[----:B------:R-:W-:-:S05]  /*38b0*/  IADD3 R11, PT, PT, R6, R15, RZ ;  /* 0x0000000f060b7210 */ /* 0x000fca0007ffe0ff */
[C---:B------:R-:W-:Y:S01]  /*38c0*/  VIADD R13, R11.reuse, 0x1 ;  /* 0x000000010b0d7836 */ /* 0x040fe20000000000 */
[----:B-1----:R-:W-:-:S04]  /*38d0*/  ISETP.GE.AND P1, PT, R11, UR6, PT ;  /* 0x000000060b007c0c */ /* 0x002fc8000bf26270 */
[----:B------:R-:W-:Y:S02]  /*38e0*/  ISETP.GE.AND P2, PT, R13, UR6, PT ;  /* 0x000000060d007c0c */ /* 0x000fe4000bf46270 */
[----:B------:R-:W-:Y:S02]  /*38f0*/  ISETP.GT.AND P1, PT, R11, -0x1, !P1 ;  /* 0xffffffff0b00780c */ /* 0x000fe40004f24270 */
[----:B------:R-:W-:Y:S02]  /*3900*/  ISETP.GT.AND P2, PT, R13, -0x1, !P2 ;  /* 0xffffffff0d00780c */ /* 0x000fe40005744270 */
[----:B------:R-:W-:Y:S02]  /*3910*/  PLOP3.LUT P1, PT, P0, P1, PT, 0x80, 0x8 ;  /* 0x000000000008781c */ /* 0x000fe40000723070 */
[----:B------:R-:W-:-:S11]  /*3920*/  PLOP3.LUT P2, PT, P0, P2, PT, 0x80, 0x8 ;  /* 0x000000000008781c */ /* 0x000fd60000745070 */
[----:B------:R-:W1:Y:S01]  /*3930*/  @P1 LDC R17, c[0x0][0x3a4] ;  /* 0x0000e900ff111b82 */ /* 0x000e620000000800 */
[----:B------:R-:W-:-:S07]  /*3940*/  @P1 IMAD R10, R16, UR6, R11 ;  /* 0x00000006100a1c24 */ /* 0x000fce000f8e020b */
[----:B------:R-:W2:Y:S08]  /*3950*/  @P1 LDC.64 R4, c[0x0][0x388] ;  /* 0x0000e200ff041b82 */ /* 0x000eb00000000a00 */
[----:B------:R-:W3:Y:S08]  /*3960*/  @P2 LDC R19, c[0x0][0x3a4] ;  /* 0x0000e900ff132b82 */ /* 0x000ef00000000800 */
[----:B------:R-:W4:Y:S01]  /*3970*/  @P2 LDC.64 R2, c[0x0][0x388] ;  /* 0x0000e200ff022b82 */ /* 0x000f220000000a00 */
[----:B-1----:R-:W-:-:S02]  /*3980*/  @P1 IMAD R11, R10, R17, UR14 ;  /* 0x0000000e0a0b1e24 */ /* 0x002fc4000f8e0211 */
[----:B------:R-:W-:Y:S02]  /*3990*/  @P2 IMAD R10, R16, UR6, R13 ;  /* 0x00000006100a2c24 */ /* 0x000fe4000f8e020d */
[----:B--2---:R-:W-:-:S06]  /*39a0*/  @P1 IMAD.WIDE.U32 R4, R11, 0x4, R4 ;  /* 0x000000040b041825 */ /* 0x004fcc00078e0004 */
[----:B------:R1:W2:Y:S01]  /*39b0*/  @P1 LDG.E.CONSTANT R5, desc[UR10][R4.64] ;  /* 0x0000000a04051981 */ /* 0x0002a2000c1e9900 */
[----:B---3--:R-:W-:-:S04]  /*39c0*/  @P2 IMAD R11, R10, R19, UR14 ;  /* 0x0000000e0a0b2e24 */ /* 0x008fc8000f8e0213 */
[----:B----4-:R-:W-:-:S06]  /*39d0*/  @P2 IMAD.WIDE.U32 R2, R11, 0x4, R2 ;  /* 0x000000040b022825 */ /* 0x010fcc00078e0002 */
[----:B------:R3:W4:Y:S01]  /*39e0*/  @P2 LDG.E.CONSTANT R3, desc[UR10][R2.64] ;  /* 0x0000000a02032981 */ /* 0x000722000c1e9900 */
[----:B0-----:R-:W0:Y:S01]  /*39f0*/  @P1 S2R R12, SR_CgaCtaId ;  /* 0x00000000000c1919 */ /* 0x001e220000008800 */
[----:B------:R-:W5:Y:S01]  /*3a00*/  @P2 S2R R18, SR_CgaCtaId ;  /* 0x0000000000122919 */ /* 0x000f620000008800 */
[----:B------:R-:W-:Y:S01]  /*3a10*/  @P1 MOV R11, 0x400 ;  /* 0x00000400000b1802 */ /* 0x000fe20000000f00 */
[----:B------:R-:W-:Y:S01]  /*3a20*/  @P1 IMAD R10, R14, UR5, R15 ;  /* 0x000000050e0a1c24 */ /* 0x000fe2000f8e020f */
[----:B------:R-:W-:-:S04]  /*3a30*/  @P2 MOV R13, 0x400 ;  /* 0x00000400000d2802 */ /* 0x000fc80000000f00 */
[----:B------:R-:W-:Y:S02]  /*3a40*/  @P1 LEA R10, R10, UR4, 0x7 ;  /* 0x000000040a0a1c11 */ /* 0x000fe4000f8e38ff */
[----:B0-----:R-:W-:Y:S01]  /*3a50*/  @P1 LEA R11, R12, R11, 0x18 ;  /* 0x0000000b0c0b1211 */ /* 0x001fe200078ec0ff */
[----:B------:R-:W-:Y:S01]  /*3a60*/  @P2 IMAD R12, R14, UR5, R15 ;  /* 0x000000050e0c2c24 */ /* 0x000fe2000f8e020f */
[----:B-----5:R-:W-:-:S04]  /*3a70*/  @P2 LEA R13, R18, R13, 0x18 ;  /* 0x0000000d120d2211 */ /* 0x020fc800078ec0ff */
[----:B------:R-:W-:Y:S02]  /*3a80*/  @P2 LEA R12, R12, UR4, 0x7 ;  /* 0x000000040c0c2c11 */ /* 0x000fe4000f8e38ff */
[----:B------:R-:W-:Y:S02]  /*3a90*/  @P1 LEA R10, R10, R11, 0x2 ;  /* 0x0000000b0a0a1211 */ /* 0x000fe400078e10ff */
[----:B-1----:R-:W-:-:S03]  /*3aa0*/  @P2 LEA R4, R12, R13, 0x2 ;  /* 0x0000000d0c042211 */ /* 0x002fc600078e10ff */
[----:B---3--:R-:W2:Y:S04]  /*3ab0*/  @P1 LDS R2, [R10] ;  /* 0x000000000a021984 */ /* 0x008ea80000000800 */
[----:B------:R-:W4:Y:S01]  /*3ac0*/  @P2 LDS R4, [R4+0x200] ;  /* 0x0002000004042984 */ /* 0x000f220000000800 */
[----:B------:R-:W-:Y:S01]  /*3ad0*/  IADD3 R15, PT, PT, R15, 0x2, RZ ;  /* 0x000000020f0f7810 */ /* 0x000fe20007ffe0ff */
[----:B--2---:R-:W-:-:S04]  /*3ae0*/  @P1 FFMA R0, R5, R2, R0 ;  /* 0x0000000205001223 */ /* 0x004fc80000000000 */
[----:B----4-:R-:W-:-:S07]  /*3af0*/  @P2 FFMA R0, R3, R4, R0 ;  /* 0x0000000403002223 */ /* 0x010fce0000000000 */
.L_x_92:
[----:B------:R-:W-:Y:S05]  /*3b00*/  @P3 BRA `(.L_x_90) ;  /* 0x0000000000583947 */ /* 0x000fea0003800000 */
[----:B------:R-:W1:Y:S01]  /*3b10*/  LDCU UR6, c[0x0][0x3ac] ;  /* 0x00007580ff0677ac */ /* 0x000e620008000800 */
[----:B------:R-:W-:Y:S01]  /*3b20*/  IMAD.IADD R5, R6, 0x1, R15 ;  /* 0x0000000106057824 */ /* 0x000fe200078e020f */
[----:B------:R-:W-:Y:S04]  /*3b30*/  BSSY.RECONVERGENT B0, `(.L_x_90) ;  /* 0x0000013000007945 */ /* 0x000fe80003800200 */
[----:B-1----:R-:W-:-:S04]  /*3b40*/  ISETP.GE.AND P1, PT, R5, UR6, PT ;  /* 0x0000000605007c0c */ /* 0x002fc8000bf26270 */
[----:B------:R-:W-:-:S04]  /*3b50*/  ISETP.GT.AND P1, PT, R5, -0x1, !P1 ;  /* 0xffffffff0500780c */ /* 0x000fc80004f24270 */
[----:B------:R-:W-:-:S13]  /*3b60*/  PLOP3.LUT P1, PT, P0, P1, PT, 0x80, 0x8 ;  /* 0x000000000008781c */ /* 0x000fda0000723070 */
[----:B------:R-:W-:Y:S05]  /*3b70*/  @!P1 BRA `(.L_x_93) ;  /* 0x0000000000389947 */ /* 0x000fea0003800000 */
[----:B------:R-:W1:Y:S01]  /*3b80*/  LDC R11, c[0x0][0x3a4] ;  /* 0x0000e900ff0b7b82 */ /* 0x000e620000000800 */
[----:B------:R-:W-:-:S07]  /*3b90*/  IMAD R16, R16, UR6, R5 ;  /* 0x0000000610107c24 */ /* 0x000fce000f8e0205 */
[----:B------:R-:W2:Y:S01]  /*3ba0*/  LDC.64 R2, c[0x0][0x388] ;  /* 0x0000e200ff027b82 */ /* 0x000ea20000000a00 */
[----:B-1----:R-:W-:-:S04]  /*3bb0*/  IMAD R5, R16, R11, UR14 ;  /* 0x0000000e10057e24 */ /* 0x002fc8000f8e020b */
[----:B--2---:R-:W-:-:S06]  /*3bc0*/  IMAD.WIDE.U32 R2, R5, 0x4, R2 ;  /* 0x0000000405027825 */ /* 0x004fcc00078e0002 */
[----:B------:R-:W2:Y:S01]  /*3bd0*/  LDG.E.CONSTANT R3, desc[UR10][R2.64] ;  /* 0x0000000a02037981 */ /* 0x000ea2000c1e9900 */
[----:B------:R-:W-:Y:S01]  /*3be0*/  IMAD R14, R14, UR5, R15 ;  /* 0x000000050e0e7c24 */ /* 0x000fe2000f8e020f */
[----:B------:R-:W-:Y:S01]  /*3bf0*/  MOV R4, 0x400 ;  /* 0x0000040000047802 */ /* 0x000fe20000000f00 */
[----:B------:R-:W1:Y:S03]  /*3c00*/  S2R R5, SR_CgaCtaId ;  /* 0x0000000000057919 */ /* 0x000e660000008800 */
[----:B------:R-:W-:Y:S02]  /*3c10*/  LEA R14, R14, UR4, 0x7 ;  /* 0x000000040e0e7c11 */ /* 0x000fe4000f8e38ff */
[----:B-1----:R-:W-:-:S04]  /*3c20*/  LEA R5, R5, R4, 0x18 ;  /* 0x0000000405057211 */ /* 0x002fc800078ec0ff */
[----:B------:R-:W-:-:S06]  /*3c30*/  LEA R14, R14, R5, 0x2 ;  /* 0x000000050e0e7211 */ /* 0x000fcc00078e10ff */
[----:B------:R-:W2:Y:S02]  /*3c40*/  LDS R14, [R14] ;  /* 0x000000000e0e7984 */ /* 0x000ea40000000800 */
[----:B--2---:R-:W-:-:S07]  /*3c50*/  FFMA R0, R3, R14, R0 ;  /* 0x0000000e03007223 */ /* 0x004fce0000000000 */
.L_x_93:
[----:B------:R-:W-:Y:S05]  /*3c60*/  BSYNC.RECONVERGENT B0 ;  /* 0x0000000000007941 */ /* 0x000fea0003800200 */
.L_x_90:
[----:B------:R-:W1:Y:S01]  /*3c70*/  LDCU UR6, c[0x0][0x3b0] ;  /* 0x00007600ff0677ac */ /* 0x000e620008000800 */
[----:B------:R-:W-:-:S04]  /*3c80*/  UIADD3 UR5, UPT, UPT, UR5, 0x1, URZ ;  /* 0x0000000105057890 */ /* 0x000fc8000fffe0ff */
[----:B-1----:R-:W-:-:S09]  /*3c90*/  UISETP.NE.AND UP0, UPT, UR5, UR6, UPT ;  /* 0x000000060500728c */ /* 0x002fd2000bf05270 */
[----:B------:R-:W-:Y:S05]  /*3ca0*/  BRA.U UP0, `(.L_x_94) ;  /* 0xfffffff100047547 */ /* 0x000fea000b83ffff */
[----:B------:R-:W1:Y:S01]  /*3cb0*/  LDC R5, c[0x0][0x3a4] ;  /* 0x0000e900ff057b82 */ /* 0x000e620000000800 */
[----:B------:R-:W-:-:S06]  /*3cc0*/  UIADD3 UR6, UPT, UPT, UR4, 0x1, URZ ;  /* 0x0000000104067890 */ /* 0x000fcc000fffe0ff */
[----:B------:R-:W-:Y:S01]  /*3cd0*/  ISETP.NE.AND P0, PT, R9, UR6, PT ;  /* 0x0000000609007c0c */ /* 0x000fe2000bf05270 */
[----:B------:R-:W2:Y:S01]  /*3ce0*/  LDC.64 R2, c[0x0][0x380] ;  /* 0x0000e000ff027b82 */ /* 0x000ea20000000a00 */
[----:B-1----:R-:W-:-:S04]  /*3cf0*/  IMAD R5, R8, R5, UR14 ;  /* 0x0000000e08057e24 */ /* 0x002fc8000f8e0205 */
[----:B--2---:R-:W-:-:S05]  /*3d00*/  IMAD.WIDE.U32 R2, R5, 0x4, R2 ;  /* 0x0000000405027825 */ /* 0x004fca00078e0002 */
[----:B------:R1:W-:Y:S02]  /*3d10*/  STG.E desc[UR10][R2.64], R0 ;  /* 0x0000000002007986 */ /* 0x0003e4000c10190a */
[----:B------:R-:W-:Y:S05]  /*3d20*/  @!P0 EXIT ;  /* 0x000000000000894d */ /* 0x000fea0003800000 */
[----:B------:R-:W-:Y:S01]  /*3d30*/  UMOV UR4, UR6 ;  /* 0x0000000600047c82 */ /* 0x000fe20008000000 */
[----:B------:R-:W-:Y:S05]  /*3d40*/  BRA `(.L_x_95) ;  /* 0xffffffec00d07947 */ /* 0x000fea000383ffff */
.L_x_87:
[----:B------:R-:W-:Y:S01]  /*3d50*/  HFMA2 R4, -RZ, RZ, 0, 0 ;  /* 0x00000000ff047431 */ /* 0x000fe200000001ff */
[----:B------:R-:W-:Y:S01]  /*3d60*/  VIMNMX.U32 R5, PT, PT, R9, 0x1, !PT ;  /* 0x0000000109057848 */ /* 0x000fe20007fe0000 */
[----:B------:R-:W-:Y:S02]  /*3d70*/  ULOP3.LUT UR12, UR17, 0x7, URZ, 0xc0, !UPT ;  /* 0x00000007110c7892 */ /* 0x000fe4000f8ec0ff */
[----:B------:R-:W-:-:S12]  /*3d80*/  ULOP3.LUT UR6, UR17, 0xfffffff8, URZ, 0xc0, !UPT ;  /* 0xfffffff811067892 */ /* 0x000fd8000f8ec0ff */
.L_x_103:
[----:B-1----:R-:W-:Y:S01]  /*3d90*/  IADD3 R3, PT, PT, R4, UR9, RZ ;  /* 0x0000000904037c10 */ /* 0x002fe2000fffe0ff */
[----:B------:R-:W-:Y:S01]  /*3da0*/  IMAD.MOV.U32 R2, RZ, RZ, RZ ;  /* 0x000000ffff027224 */ /* 0x000fe200078e00ff */
[----:B------:R-:W-:-:S06]  /*3db0*/  UMOV UR4, URZ ;  /* 0x000000ff00047c82 */ /* 0x000fcc0008000000 */
.L_x_102:
[----:B------:R-:W1:Y:S01]  /*3dc0*/  LDCU.64 UR14, c[0x0][0x3b0] ;  /* 0x00007600ff0e77ac */ /* 0x000e620008000a00 */
[----:B------:R-:W2:Y:S01]  /*3dd0*/  LDC R9, c[0x0][0x3a8] ;  /* 0x0000ea00ff097b82 */ /* 0x000ea20000000800 */
[----:B------:R-:W-:Y:S01]  /*3de0*/  IADD3 R0, PT, PT, R7, UR4, RZ ;  /* 0x0000000407007c10 */ /* 0x000fe2000fffe0ff */
[----:B------:R-:W-:Y:S01]  /*3df0*/  UMOV UR5, UR4 ;  /* 0x0000000400057c82 */ /* 0x000fe20008000000 */
[----:B------:R-:W-:Y:S01]  /*3e00*/  UIADD3 UR4, UPT, UPT, UR4, 0x1, URZ ;  /* 0x0000000104047890 */ /* 0x000fe2000fffe0ff */
[----:B-1----:R-:W-:-:S03]  /*3e10*/  MOV R24, UR15 ;  /* 0x0000000f00187c02 */ /* 0x002fc60008000f00 */
[----:B------:R-:W-:Y:S01]  /*3e20*/  UISETP.NE.AND UP0, UPT, UR4, UR14, UPT ;  /* 0x0000000e0400728c */ /* 0x000fe2000bf05270 */
[----:B------:R-:W-:Y:S02]  /*3e30*/  ISETP.GE.U32.AND P1, PT, R24, 0x8, PT ;  /* 0x000000081800780c */ /* 0x000fe40003f26070 */
[----:B--2---:R-:W-:-:S04]  /*3e40*/  ISETP.GE.AND P0, PT, R0, R9, PT ;  /* 0x000000090000720c */ /* 0x004fc80003f06270 */
[----:B------:R-:W-:Y:S01]  /*3e50*/  ISETP.GT.AND P0, PT, R0, -0x1, !P0 ;  /* 0xffffffff0000780c */ /* 0x000fe20004704270 */
[----:B------:R-:W-:Y:S02]  /*3e60*/  IMAD R0, R9, UR13, R0 ;  /* 0x0000000d09007c24 */ /* 0x000fe4000f8e0200 */
[----:B------:R-:W-:-:S04]  /*3e70*/  HFMA2 R9, -RZ, RZ, 0, 0 ;  /* 0x00000000ff097431 */ /* 0x000fc800000001ff */
[----:B------:R-:W-:Y:S06]  /*3e80*/  @!P1 BRA `(.L_x_96) ;  /* 0x0000000400b49947 */ /* 0x000fec0003800000 */
[----:B------:R-:W1:Y:S01]  /*3e90*/  S2UR UR8, SR_CgaCtaId ;  /* 0x00000000000879c3 */ /* 0x000e620000008800 */
[----:B------:R-:W-:Y:S01]  /*3ea0*/  IMAD.MOV.U32 R9, RZ, RZ, RZ ;  /* 0x000000ffff097224 */ /* 0x000fe200078e00ff */
[----:B------:R-:W-:Y:S01]  /*3eb0*/  UMOV UR7, 0x400 ;  /* 0x0000040000077882 */ /* 0x000fe20000000000 */
[----:B------:R-:W2:Y:S05]  /*3ec0*/  LDCU UR14, c[0x0][0x3ac] ;  /* 0x00007580ff0e77ac */ /* 0x000eaa0008000800 */
[----:B------:R-:W3:Y:S01]  /*3ed0*/  LDC R24, c[0x0][0x3b4] ;  /* 0x0000ed00ff187b82 */ /* 0x000ee20000000800 */
[----:B-12---:R-:W-:-:S12]  /*3ee0*/  ULEA UR7, UR8, UR7, 0x18 ;  /* 0x0000000708077291 */ /* 0x006fd8000f8ec0ff */
.L_x_97:
[----:B------:R-:W-:-:S04]  /*3ef0*/  IADD3 R25, PT, PT, R6, R9, RZ ;  /* 0x0000000906197210 */ /* 0x000fc80007ffe0ff */
[C---:B------:R-:W-:Y:S02]  /*3f00*/  ISETP.GE.AND P4, PT, R25.reuse, UR14, PT ;  /* 0x0000000e19007c0c */ /* 0x040fe4000bf86270 */
[C---:B------:R-:W-:Y:S02]  /*3f10*/  IADD3 R17, PT, PT, R25.reuse, 0x1, RZ ;  /* 0x0000000119117810 */ /* 0x040fe40007ffe0ff */
[----:B------:R-:W-:Y:S02]  /*3f20*/  ISETP.GT.AND P4, PT, R25, -0x1, !P4 ;  /* 0xffffffff1900780c */ /* 0x000fe40006784270 */
[C---:B------:R-:W-:Y:S02]  /*3f30*/  ISETP.GE.AND P5, PT, R17.reuse, UR14, PT ;  /* 0x0000000e11007c0c */ /* 0x040fe4000bfa6270 */
[----:B------:R-:W-:Y:S02]  /*3f40*/  PLOP3.LUT P4, PT, P0, P4, PT, 0x80, 0x8 ;  /* 0x000000000008781c */ /* 0x000fe40000789070 */
[----:B------:R-:W-:-:S04]  /*3f50*/  ISETP.GT.AND P5, PT, R17, -0x1, !P5 ;  /* 0xffffffff1100780c */ /* 0x000fc80006fa4270 */
[----:B------:R-:W-:-:S07]  /*3f60*/  PLOP3.LUT P5, PT, P0, P5, PT, 0x80, 0x8 ;  /* 0x000000000008781c */ /* 0x000fce00007ab070 */
[----:B------:R-:W1:Y:S01]  /*3f70*/  @P4 LDC R15, c[0x0][0x3a4] ;  /* 0x0000e900ff0f4b82 */ /* 0x000e620000000800 */
[----:B------:R-:W-:-:S07]  /*3f80*/  @P4 IMAD R14, R0, UR14, R25 ;  /* 0x0000000e000e4c24 */ /* 0x000fce000f8e0219 */
[----:B0-----:R-:W0:Y:S08]  /*3f90*/  @P4 LDC.64 R12, c[0x0][0x388] ;  /* 0x0000e200ff0c4b82 */ /* 0x001e300000000a00 */
[----:B------:R-:W2:Y:S08]  /*3fa0*/  @P5 LDC R16, c[0x0][0x3a4] ;  /* 0x0000e900ff105b82 */ /* 0x000eb00000000800 */
[----:B------:R-:W4:Y:S01]  /*3fb0*/  @P5 LDC.64 R10, c[0x0][0x388] ;  /* 0x0000e200ff0a5b82 */ /* 0x000f220000000a00 */
[----:B-1----:R-:W-:-:S02]  /*3fc0*/  @P4 IMAD R15, R14, R15, R3 ;  /* 0x0000000f0e0f4224 */ /* 0x002fc400078e0203 */
[----:B------:R-:W-:Y:S02]  /*3fd0*/  @P5 IMAD R14, R0, UR14, R17 ;  /* 0x0000000e000e5c24 */ /* 0x000fe4000f8e0211 */
[----:B0-----:R-:W-:-:S05]  /*3fe0*/  @P4 IMAD.WIDE.U32 R12, R15, 0x4, R12 ;  /* 0x000000040f0c4825 */ /* 0x001fca00078e000c */
[----:B------:R-:W5:Y:S01]  /*3ff0*/  @P4 LDG.E.CONSTANT R17, desc[UR10][R12.64] ;  /* 0x0000000a0c114981 */ /* 0x000f62000c1e9900 */
[----:B--2---:R-:W-:-:S04]  /*4000*/  @P5 IMAD R15, R14, R16, R3 ;  /* 0x000000100e0f5224 */ /* 0x004fc800078e0203 */
[----:B----4-:R-:W-:-:S06]  /*4010*/  @P5 IMAD.WIDE.U32 R14, R15, 0x4, R10 ;  /* 0x000000040f0e5825 */ /* 0x010fcc00078e000a */
[----:B------:R0:W2:Y:S01]  /*4020*/  @P5 LDG.E.CONSTANT R15, desc[UR10][R14.64] ;  /* 0x0000000a0e0f5981 */ /* 0x0000a2000c1e9900 */
[----:B---3--:R-:W-:-:S05]  /*4030*/  IMAD R11, R24, UR5, R9 ;  /* 0x00000005180b7c24 */ /* 0x008fca000f8e0209 */
[----:B------:R-:W-:-:S04]  /*4040*/  LEA R10, R11, R4, 0x7 ;  /* 0x000000040b0a7211 */ /* 0x000fc800078e38ff */
[----:B------:R-:W-:Y:S01]  /*4050*/  LEA R10, R10, UR7, 0x2 ;  /* 0x000000070a0a7c11 */ /* 0x000fe2000f8e10ff */
[----:B------:R-:W-:-:S04]  /*4060*/  VIADD R27, R25, 0x2 ;  /* 0x00000002191b7836 */ /* 0x000fc80000000000 */
[----:B------:R-:W5:Y:S01]  /*4070*/  @P4 LDS R11, [R10] ;  /* 0x000000000a0b4984 */ /* 0x000f620000000800 */
[----:B------:R-:W-:-:S03]  /*4080*/  ISETP.GE.AND P1, PT, R27, UR14, PT ;  /* 0x0000000e1b007c0c */ /* 0x000fc6000bf26270 */
[----:B------:R-:W2:Y:S01]  /*4090*/  @P5 LDS R16, [R10+0x200] ;  /* 0x000200000a105984 */ /* 0x000ea20000000800 */
[----:B------:R-:W-:-:S04]  /*40a0*/  ISETP.GT.AND P1, PT, R27, -0x1, !P1 ;  /* 0xffffffff1b00780c */ /* 0x000fc80004f24270 */
[----:B------:R-:W-:Y:S02]  /*40b0*/  PLOP3.LUT P1, PT, P0, P1, PT, 0x80, 0x8 ;  /* 0x000000000008781c */ /* 0x000fe40000723070 */
[C---:B------:R-:W-:Y:S02]  /*40c0*/  IADD3 R19, PT, PT, R25.reuse, 0x3, RZ ;  /* 0x0000000319137810 */ /* 0x040fe40007ffe0ff */
[----:B------:R-:W-:Y:S02]  /*40d0*/  IADD3 R23, PT, PT, R25, 0x4, RZ ;  /* 0x0000000419177810 */ /* 0x000fe40007ffe0ff */
[----:B------:R-:W-:Y:S02]  /*40e0*/  ISETP.GE.AND P2, PT, R19, UR14, PT ;  /* 0x0000000e13007c0c */ /* 0x000fe4000bf46270 */
[----:B------:R-:W-:Y:S02]  /*40f0*/  ISETP.GE.AND P3, PT, R23, UR14, PT ;  /* 0x0000000e17007c0c */ /* 0x000fe4000bf66270 */
[----:B------:R-:W-:-:S03]  /*4100*/  ISETP.GT.AND P2, PT, R19, -0x1, !P2 ;  /* 0xffffffff1300780c */ /* 0x000fc60005744270 */
[----:B------:R-:W1:Y:S01]  /*4110*/  @P1 LDC R22, c[0x0][0x3a4] ;  /* 0x0000e900ff161b82 */ /* 0x000e620000000800 */
[----:B------:R-:W-:Y:S02]  /*4120*/  ISETP.GT.AND P3, PT, R23, -0x1, !P3 ;  /* 0xffffffff1700780c */ /* 0x000fe40005f64270 */
[----:B------:R-:W-:Y:S02]  /*4130*/  PLOP3.LUT P2, PT, P0, P2, PT, 0x80, 0x8 ;  /* 0x000000000008781c */ /* 0x000fe40000745070 */
[----:B------:R-:W-:Y:S02]  /*4140*/  IADD3 R21, PT, PT, R25, 0x5, RZ ;  /* 0x0000000519157810 */ /* 0x000fe40007ffe0ff */
[----:B------:R-:W-:Y:S01]  /*4150*/  PLOP3.LUT P3, PT, P0, P3, PT, 0x80, 0x8 ;  /* 0x000000000008781c */ /* 0x000fe20000767070 */
[----:B0-----:R-:W-:Y:S01]  /*4160*/  @P1 IMAD R14, R0, UR14, R27 ;  /* 0x0000000e000e1c24 */ /* 0x001fe2000f8e021b */
[----:B------:R-:W-:Y:S01]  /*4170*/  ISETP.GE.AND P6, PT, R21, UR14, PT ;  /* 0x0000000e15007c0c */ /* 0x000fe2000bfc6270 */
[----:B------:R-:W0:Y:S08]  /*4180*/  @P1 LDC.64 R12, c[0x0][0x388] ;  /* 0x0000e200ff0c1b82 */ /* 0x000e300000000a00 */
[----:B------:R-:W3:Y:S01]  /*4190*/  @P2 LDC R18, c[0x0][0x3a4] ;  /* 0x0000e900ff122b82 */ /* 0x000ee20000000800 */
[----:B-1----:R-:W-:-:S07]  /*41a0*/  @P1 IMAD R27, R14, R22, R3 ;  /* 0x000000160e1b1224 */ /* 0x002fce00078e0203 */
[----:B------:R-:W1:Y:S01]  /*41b0*/  @P3 LDC R20, c[0x0][0x3a4] ;  /* 0x0000e900ff143b82 */ /* 0x000e620000000800 */
[C---:B------:R-:W-:Y:S02]  /*41c0*/  @P2 IMAD R19, R0.reuse, UR14, R19 ;  /* 0x0000000e00132c24 */ /* 0x040fe4000f8e0213 */
[----:B------:R-:W-:Y:S02]  /*41d0*/  @P3 IMAD R23, R0, UR14, R23 ;  /* 0x0000000e00173c24 */ /* 0x000fe4000f8e0217 */
[--C-:B---3--:R-:W-:Y:S02]  /*41e0*/  @P2 IMAD R19, R19, R18, R3.reuse ;  /* 0x0000001213132224 */ /* 0x108fe400078e0203 */
[----:B-1----:R-:W-:Y:S02]  /*41f0*/  @P3 IMAD R23, R23, R20, R3 ;  /* 0x0000001417173224 */ /* 0x002fe400078e0203 */
[----:B0-----:R-:W-:-:S06]  /*4200*/  @P1 IMAD.WIDE.U32 R12, R27, 0x4, R12 ;  /* 0x000000041b0c1825 */ /* 0x001fcc00078e000c */
[----:B------:R0:W3:Y:S04]  /*4210*/  @P1 LDG.E.CONSTANT R13, desc[UR10][R12.64] ;  /* 0x0000000a0c0d1981 */ /* 0x0000e8000c1e9900 */
[----:B0-----:R-:W-:Y:S01]  /*4220*/  @P2 LDS R12, [R10+0x600] ;  /* 0x000600000a0c2984 */ /* 0x001fe20000000800 */
[----:B-----5:R-:W-:Y:S01]  /*4230*/  @P4 FFMA R2, R17, R11, R2 ;  /* 0x0000000b11024223 */ /* 0x020fe20000000002 */
[----:B------:R-:W-:Y:S01]  /*4240*/  ISETP.GT.AND P4, PT, R21, -0x1, !P6 ;  /* 0xffffffff1500780c */ /* 0x000fe20007784270 */
[C---:B------:R-:W-:Y:S01]  /*4250*/  VIADD R11, R25.reuse, 0x6 ;  /* 0x00000006190b7836 */ /* 0x040fe20000000000 */
[----:B------:R-:W-:Y:S01]  /*4260*/  IADD3 R25, PT, PT, R25, 0x7, RZ ;  /* 0x0000000719197810 */ /* 0x000fe20007ffe0ff */
[----:B--2---:R-:W-:Y:S01]  /*4270*/  @P5 FFMA R2, R15, R16, R2 ;  /* 0x000000100f025223 */ /* 0x004fe20000000002 */
[----:B------:R-:W-:Y:S01]  /*4280*/  PLOP3.LUT P5, PT, P0, P4, PT, 0x80, 0x8 ;  /* 0x000000000008781c */ /* 0x000fe200007a9070 */
[----:B------:R-:W0:Y:S01]  /*4290*/  @P2 LDC.64 R14, c[0x0][0x388] ;  /* 0x0000e200ff0e2b82 */ /* 0x000e220000000a00 */
[----:B------:R-:W-:-:S07]  /*42a0*/  ISETP.GE.AND P4, PT, R11, UR14, PT ;  /* 0x0000000e0b007c0c */ /* 0x000fce000bf86270 */
[----:B------:R-:W1:Y:S01]  /*42b0*/  @P3 LDC.64 R16, c[0x0][0x388] ;  /* 0x0000e200ff103b82 */ /* 0x000e620000000a00 */
[----:B------:R-:W-:Y:S02]  /*42c0*/  ISETP.GT.AND P4, PT, R11, -0x1, !P4 ;  /* 0xffffffff0b00780c */ /* 0x000fe40006784270 */
[----:B------:R-:W-:-:S05]  /*42d0*/  ISETP.GE.AND P6, PT, R25, UR14, PT ;  /* 0x0000000e19007c0c */ /* 0x000fca000bfc6270 */
[----:B------:R-:W2:Y:S01]  /*42e0*/  @P5 LDC R22, c[0x0][0x3a4] ;  /* 0x0000e900ff165b82 */ /* 0x000ea20000000800 */
[----:B------:R-:W-:Y:S02]  /*42f0*/  PLOP3.LUT P4, PT, P0, P4, PT, 0x80, 0x8 ;  /* 0x000000000008781c */ /* 0x000fe40000789070 */
[----:B------:R-:W-:-:S04]  /*4300*/  ISETP.GT.AND P6, PT, R25, -0x1, !P6 ;  /* 0xffffffff1900780c */ /* 0x000fc800077c4270 */
[----:B------:R-:W-:Y:S01]  /*4310*/  PLOP3.LUT P6, PT, P0, P6, PT, 0x80, 0x8 ;  /* 0x000000000008781c */ /* 0x000fe200007cd070 */
[----:B0-----:R-:W-:Y:S02]  /*4320*/  @P2 IMAD.WIDE.U32 R14, R19, 0x4, R14 ;  /* 0x00000004130e2825 */ /* 0x001fe400078e000e */
[----:B------:R-:W0:Y:S02]  /*4330*/  @P5 LDC.64 R18, c[0x0][0x388] ;  /* 0x0000e200ff125b82 */ /* 0x000e240000000a00 */
[----:B-1----:R-:W-:Y:S02]  /*4340*/  @P3 IMAD.WIDE.U32 R16, R23, 0x4, R16 ;  /* 0x0000000417103825 */ /* 0x002fe400078e0010 */
[----:B------:R1:W4:Y:S04]  /*4350*/  @P2 LDG.E.CONSTANT R15, desc[UR10][R14.64] ;  /* 0x0000000a0e0f2981 */ /* 0x000328000c1e9900 */
[----:B------:R-:W5:Y:S01]  /*4360*/  @P4 LDC R26, c[0x0][0x3a4] ;  /* 0x0000e900ff1a4b82 */ /* 0x000f620000000800 */
[----:B------:R-:W-:-:S02]  /*4370*/  @P5 IMAD R23, R0, UR14, R21 ;  /* 0x0000000e00175c24 */ /* 0x000fc4000f8e0215 */
[C---:B------:R-:W-:Y:S01]  /*4380*/  @P4 IMAD R11, R0.reuse, UR14, R11 ;  /* 0x0000000e000b4c24 */ /* 0x040fe2000f8e020b */
[----:B------:R1:W4:Y:S04]  /*4390*/  @P3 LDG.E.CONSTANT R17, desc[UR10][R16.64] ;  /* 0x0000000a10113981 */ /* 0x000328000c1e9900 */
[----:B------:R-:W5:Y:S01]  /*43a0*/  @P4 LDC.64 R20, c[0x0][0x388] ;  /* 0x0000e200ff144b82 */ /* 0x000f620000000a00 */
[----:B--2---:R-:W-:Y:S01]  /*43b0*/  @P5 IMAD R27, R23, R22, R3 ;  /* 0x00000016171b5224 */ /* 0x004fe200078e0203 */
[----:B-1----:R-:W-:Y:S01]  /*43c0*/  @P3 LDS R14, [R10+0x800] ;  /* 0x000800000a0e3984 */ /* 0x002fe20000000800 */
[----:B------:R-:W-:-:S03]  /*43d0*/  @P6 IMAD R25, R0, UR14, R25 ;  /* 0x0000000e00196c24 */ /* 0x000fc6000f8e0219 */
[----:B------:R-:W-:Y:S02]  /*43e0*/  @P5 LDS R16, [R10+0xa00] ;  /* 0x000a00000a105984 */ /* 0x000fe40000000800 */
[----:B------:R-:W1:Y:S08]  /*43f0*/  @P6 LDC R28, c[0x0][0x3a4] ;  /* 0x0000e900ff1c6b82 */ /* 0x000e700000000800 */
[----:B------:R-:W2:Y:S01]  /*4400*/  @P6 LDC.64 R22, c[0x0][0x388] ;  /* 0x0000e200ff166b82 */ /* 0x000ea20000000a00 */
[----:B0-----:R-:W-:-:S04]  /*4410*/  @P5 IMAD.WIDE.U32 R18, R27, 0x4, R18 ;  /* 0x000000041b125825 */ /* 0x001fc800078e0012 */
[----:B-----5:R-:W-:Y:S02]  /*4420*/  @P4 IMAD R11, R11, R26, R3 ;  /* 0x0000001a0b0b4224 */ /* 0x020fe400078e0203 */
[----:B------:R-:W5:Y:S02]  /*4430*/  @P5 LDG.E.CONSTANT R19, desc[UR10][R18.64] ;  /* 0x0000000a12135981 */ /* 0x000f64000c1e9900 */
[----:B------:R-:W-:Y:S02]  /*4440*/  @P4 IMAD.WIDE.U32 R20, R11, 0x4, R20 ;  /* 0x000000040b144825 */ /* 0x000fe400078e0014 */
[----:B------:R-:W3:Y:S04]  /*4450*/  @P1 LDS R11, [R10+0x400] ;  /* 0x000400000a0b1984 */ /* 0x000ee80000000800 */
[----:B------:R-:W5:Y:S01]  /*4460*/  @P4 LDG.E.CONSTANT R21, desc[UR10][R20.64] ;  /* 0x0000000a14154981 */ /* 0x000f62000c1e9900 */
[----:B-1----:R-:W-:-:S03]  /*4470*/  @P6 IMAD R25, R25, R28, R3 ;  /* 0x0000001c19196224 */ /* 0x002fc600078e0203 */
[----:B------:R-:W-:Y:S01]  /*4480*/  @P6 LDS R26, [R10+0xe00] ;  /* 0x000e00000a1a6984 */ /* 0x000fe20000000800 */
[----:B--2---:R-:W-:-:S03]  /*4490*/  @P6 IMAD.WIDE.U32 R22, R25, 0x4, R22 ;  /* 0x0000000419166825 */ /* 0x004fc600078e0016 */
[----:B------:R-:W0:Y:S04]  /*44a0*/  @P4 LDS R25, [R10+0xc00] ;  /* 0x000c00000a194984 */ /* 0x000e280000000800 */
[----:B------:R-:W2:Y:S01]  /*44b0*/  @P6 LDG.E.CONSTANT R23, desc[UR10][R22.64] ;  /* 0x0000000a16176981 */ /* 0x000ea2000c1e9900 */
[----:B------:R-:W-:Y:S01]  /*44c0*/  IADD3 R9, PT, PT, R9, 0x8, RZ ;  /* 0x0000000809097810 */ /* 0x000fe20007ffe0ff */
[----:B---3--:R-:W-:-:S03]  /*44d0*/  @P1 FFMA R2, R13, R11, R2 ;  /* 0x0000000b0d021223 */ /* 0x008fc60000000002 */
[----:B------:R-:W-:Y:S01]  /*44e0*/  ISETP.NE.AND P1, PT, R9, UR6, PT ;  /* 0x0000000609007c0c */ /* 0x000fe2000bf25270 */
[----:B----4-:R-:W-:-:S04]  /*44f0*/  @P2 FFMA R2, R15, R12, R2 ;  /* 0x0000000c0f022223 */ /* 0x010fc80000000002 */
[----:B------:R-:W-:-:S04]  /*4500*/  @P3 FFMA R2, R17, R14, R2 ;  /* 0x0000000e11023223 */ /* 0x000fc80000000002 */
[----:B-----5:R-:W-:-:S04]  /*4510*/  @P5 FFMA R2, R19, R16, R2 ;  /* 0x0000001013025223 */ /* 0x020fc80000000002 */
[----:B0-----:R-:W-:-:S04]  /*4520*/  @P4 FFMA R2, R21, R25, R2 ;  /* 0x0000001915024223 */ /* 0x001fc80000000002 */
[----:B--2---:R-:W-:Y:S01]  /*4530*/  @P6 FFMA R2, R23, R26, R2 ;  /* 0x0000001a17026223 */ /* 0x004fe20000000002 */
[----:B------:R-:W-:Y:S06]  /*4540*/  @P1 BRA `(.L_x_97) ;  /* 0xfffffff800681947 */ /* 0x000fec000383ffff */
[----:B------:R-:W-:-:S07]  /*4550*/  MOV R9, UR6 ;  /* 0x0000000600097c02 */ /* 0x000fce0008000f00 */
.L_x_96:
[----:B------:R-:W-:-:S09]  /*4560*/  UISETP.NE.AND UP1, UPT, UR12, URZ, UPT ;  /* 0x000000ff0c00728c */ /* 0x000fd2000bf25270 */
[----:B------:R-:W-:Y:S05]  /*4570*/  BRA.U !UP1, `(.L_x_98) ;  /* 0x0000000909407547 */ /* 0x000fea000b800000 */
[----:B------:R-:W-:Y:S01]  /*4580*/  UIADD3 UR7, UPT, UPT, UR12, -0x1, URZ ;  /* 0xffffffff0c077890 */ /* 0x000fe2000fffe0ff */
[----:B------:R-:W-:-:S03]  /*4590*/  LOP3.LUT P5, R19, R24, 0x3, RZ, 0xc0, !PT ;  /* 0x0000000318137812 */ /* 0x000fc600078ac0ff */
[----:B------:R-:W-:-:S09]  /*45a0*/  UISETP.GE.U32.AND UP1, UPT, UR7, 0x3, UPT ;  /* 0x000000030700788c */ /* 0x000fd2000bf26070 */
[----:B------:R-:W-:Y:S05]  /*45b0*/  BRA.U !UP1, `(.L_x_99) ;  /* 0x0000000509287547 */ /* 0x000fea000b800000 */
[----:B------:R-:W1:Y:S01]  /*45c0*/  LDCU UR7, c[0x0][0x3ac] ;  /* 0x00007580ff0777ac */ /* 0x000e620008000800 */
[----:B------:R-:W-:-:S05]  /*45d0*/  IMAD.IADD R11, R6, 0x1, R9 ;  /* 0x00000001060b7824 */ /* 0x000fca00078e0209 */
[C---:B------:R-:W-:Y:S02]  /*45e0*/  IADD3 R27, PT, PT, R11.reuse, 0x1, RZ ;  /* 0x000000010b1b7810 */ /* 0x040fe40007ffe0ff */
[C---:B------:R-:W-:Y:S02]  /*45f0*/  IADD3 R23, PT, PT, R11.reuse, 0x2, RZ ;  /* 0x000000020b177810 */ /* 0x040fe40007ffe0ff */
[C---:B0-----:R-:W-:Y:S02]  /*4600*/  IADD3 R21, PT, PT, R11.reuse, 0x3, RZ ;  /* 0x000000030b157810 */ /* 0x041fe40007ffe0ff */
[----:B-1----:R-:W-:Y:S02]  /*4610*/  ISETP.GE.AND P1, PT, R11, UR7, PT ;  /* 0x000000070b007c0c */ /* 0x002fe4000bf26270 */
[----:B------:R-:W-:Y:S02]  /*4620*/  ISETP.GE.AND P3, PT, R27, UR7, PT ;  /* 0x000000071b007c0c */ /* 0x000fe4000bf66270 */
[----:B------:R-:W-:-:S02]  /*4630*/  ISETP.GT.AND P1, PT, R11, -0x1, !P1 ;  /* 0xffffffff0b00780c */ /* 0x000fc40004f24270 */
[----:B------:R-:W-:Y:S02]  /*4640*/  ISETP.GT.AND P3, PT, R27, -0x1, !P3 ;  /* 0xffffffff1b00780c */ /* 0x000fe40005f64270 */
[----:B------:R-:W-:Y:S02]  /*4650*/  PLOP3.LUT P1, PT, P0, P1, PT, 0x80, 0x8 ;  /* 0x000000000008781c */ /* 0x000fe40000723070 */
[----:B------:R-:W-:Y:S02]  /*4660*/  ISETP.GE.AND P4, PT, R23, UR7, PT ;  /* 0x0000000717007c0c */ /* 0x000fe4000bf86270 */
[----:B------:R-:W-:Y:S02]  /*4670*/  ISETP.GE.AND P2, PT, R21, UR7, PT ;  /* 0x0000000715007c0c */ /* 0x000fe4000bf46270 */
[----:B------:R-:W-:Y:S02]  /*4680*/  PLOP3.LUT P3, PT, P0, P3, PT, 0x80, 0x8 ;  /* 0x000000000008781c */ /* 0x000fe40000767070 */
[----:B------:R-:W-:-:S02]  /*4690*/  ISETP.GT.AND P4, PT, R23, -0x1, !P4 ;  /* 0xffffffff1700780c */ /* 0x000fc40006784270 */
[----:B------:R-:W-:Y:S02]  /*46a0*/  ISETP.GT.AND P2, PT, R21, -0x1, !P2 ;  /* 0xffffffff1500780c */ /* 0x000fe40005744270 */
[----:B------:R-:W-:Y:S01]  /*46b0*/  PLOP3.LUT P4, PT, P0, P4, PT, 0x80, 0x8 ;  /* 0x000000000008781c */ /* 0x000fe20000789070 */
[----:B------:R-:W0:Y:S01]  /*46c0*/  @P1 LDC R25, c[0x0][0x3a4] ;  /* 0x0000e900ff191b82 */ /* 0x000e220000000800 */
[----:B------:R-:W-:Y:S01]  /*46d0*/  PLOP3.LUT P2, PT, P0, P2, PT, 0x80, 0x8 ;  /* 0x000000000008781c */ /* 0x000fe20000745070 */
[----:B------:R-:W-:-:S04]  /*46e0*/  @P1 IMAD R12, R0, UR7, R11 ;  /* 0x00000007000c1c24 */ /* 0x000fc8000f8e020b */
[C---:B------:R-:W-:Y:S02]  /*46f0*/  @P3 IMAD R26, R0.reuse, UR7, R27 ;  /* 0x00000007001a3c24 */ /* 0x040fe4000f8e021b */
[----:B------:R-:W1:Y:S04]  /*4700*/  @P3 LDC R22, c[0x0][0x3a4] ;  /* 0x0000e900ff163b82 */ /* 0x000e680000000800 */
[C---:B------:R-:W-:Y:S02]  /*4710*/  @P4 IMAD R23, R0.reuse, UR7, R23 ;  /* 0x0000000700174c24 */ /* 0x040fe4000f8e0217 */
[----:B------:R-:W-:Y:S02]  /*4720*/  @P2 IMAD R21, R0, UR7, R21 ;  /* 0x0000000700152c24 */ /* 0x000fe4000f8e0215 */
[----:B------:R-:W2:Y:S08]  /*4730*/  @P1 LDC.64 R16, c[0x0][0x388] ;  /* 0x0000e200ff101b82 */ /* 0x000eb00000000a00 */
[----:B------:R-:W3:Y:S01]  /*4740*/  @P3 LDC.64 R14, c[0x0][0x388] ;  /* 0x0000e200ff0e3b82 */ /* 0x000ee20000000a00 */
[----:B0-----:R-:W-:-:S07]  /*4750*/  @P1 IMAD R25, R12, R25, R3 ;  /* 0x000000190c191224 */ /* 0x001fce00078e0203 */
[----:B------:R-:W0:Y:S01]  /*4760*/  @P4 LDC R20, c[0x0][0x3a4] ;  /* 0x0000e900ff144b82 */ /* 0x000e220000000800 */
[----:B-1----:R-:W-:-:S07]  /*4770*/  @P3 IMAD R27, R26, R22, R3 ;  /* 0x000000161a1b3224 */ /* 0x002fce00078e0203 */
[----:B------:R-:W1:Y:S01]  /*4780*/  @P4 LDC.64 R10, c[0x0][0x388] ;  /* 0x0000e200ff0a4b82 */ /* 0x000e620000000a00 */
[----:B--2---:R-:W-:-:S06]  /*4790*/  @P1 IMAD.WIDE.U32 R16, R25, 0x4, R16 ;  /* 0x0000000419101825 */ /* 0x004fcc00078e0010 */
[----:B------:R2:W4:Y:S01]  /*47a0*/  @P1 LDG.E.CONSTANT R17, desc[UR10][R16.64] ;  /* 0x0000000a10111981 */ /* 0x000522000c1e9900 */
[----:B------:R-:W5:Y:S01]  /*47b0*/  @P2 LDC R18, c[0x0][0x3a4] ;  /* 0x0000e900ff122b82 */ /* 0x000f620000000800 */
[----:B---3--:R-:W-:-:S06]  /*47c0*/  @P3 IMAD.WIDE.U32 R14, R27, 0x4, R14 ;  /* 0x000000041b0e3825 */ /* 0x008fcc00078e000e */
[----:B------:R3:W4:Y:S01]  /*47d0*/  @P3 LDG.E.CONSTANT R15, desc[UR10][R14.64] ;  /* 0x0000000a0e0f3981 */ /* 0x000722000c1e9900 */
[----:B------:R-:W2:Y:S01]  /*47e0*/  @P2 LDC.64 R12, c[0x0][0x388] ;  /* 0x0000e200ff0c2b82 */ /* 0x000ea20000000a00 */
[----:B0-----:R-:W-:-:S04]  /*47f0*/  @P4 IMAD R23, R23, R20, R3 ;  /* 0x0000001417174224 */ /* 0x001fc800078e0203 */
[----:B-1----:R-:W-:-:S06]  /*4800*/  @P4 IMAD.WIDE.U32 R10, R23, 0x4, R10 ;  /* 0x00000004170a4825 */ /* 0x002fcc00078e000a */
[----:B------:R-:W4:Y:S01]  /*4810*/  @P4 LDG.E.CONSTANT R11, desc[UR10][R10.64] ;  /* 0x0000000a0a0b4981 */ /* 0x000f22000c1e9900 */
[----:B-----5:R-:W-:-:S04]  /*4820*/  @P2 IMAD R21, R21, R18, R3 ;  /* 0x0000001215152224 */ /* 0x020fc800078e0203 */
[----:B--2---:R-:W-:-:S06]  /*4830*/  @P2 IMAD.WIDE.U32 R12, R21, 0x4, R12 ;  /* 0x00000004150c2825 */ /* 0x004fcc00078e000c */
[----:B------:R0:W2:Y:S01]  /*4840*/  @P2 LDG.E.CONSTANT R13, desc[UR10][R12.64] ;  /* 0x0000000a0c0d2981 */ /* 0x0000a2000c1e9900 */
[----:B------:R-:W1:Y:S01]  /*4850*/  @P1 S2R R23, SR_CgaCtaId ;  /* 0x0000000000171919 */ /* 0x000e620000008800 */
[----:B------:R-:W5:Y:S01]  /*4860*/  @P3 S2R R25, SR_CgaCtaId ;  /* 0x0000000000193919 */ /* 0x000f620000008800 */
[----:B------:R-:W5:Y:S01]  /*4870*/  @P4 S2R R27, SR_CgaCtaId ;  /* 0x00000000001b4919 */ /* 0x000f620000008800 */
[----:B------:R-:W5:Y:S01]  /*4880*/  @P2 S2R R18, SR_CgaCtaId ;  /* 0x0000000000122919 */ /* 0x000f620000008800 */
[----:B------:R-:W-:Y:S01]  /*4890*/  @P1 MOV R16, 0x400 ;  /* 0x0000040000101802 */ /* 0x000fe20000000f00 */
[----:B------:R-:W-:Y:S01]  /*48a0*/  @P1 IMAD R21, R24, UR5, R9 ;  /* 0x0000000518151c24 */ /* 0x000fe2000f8e0209 */
[----:B---3--:R-:W-:-:S03]  /*48b0*/  @P3 MOV R14, 0x400 ;  /* 0x00000400000e3802 */ /* 0x008fc60000000f00 */
[----:B------:R-:W-:Y:S01]  /*48c0*/  @P1 IMAD R21, R21, 0x80, R4 ;  /* 0x0000008015151824 */ /* 0x000fe200078e0204 */
[----:B0-----:R-:W-:Y:S02]  /*48d0*/  @P4 MOV R12, 0x400 ;  /* 0x00000400000c4802 */ /* 0x001fe40000000f00 */
[----:B-1----:R-:W-:Y:S01]  /*48e0*/  @P1 LEA R16, R23, R16, 0x18 ;  /* 0x0000001017101211 */ /* 0x002fe200078ec0ff */
[----:B------:R-:W-:-:S03]  /*48f0*/  @P3 IMAD R23, R24, UR5, R9 ;  /* 0x0000000518173c24 */ /* 0x000fc6000f8e0209 */
[----:B------:R-:W-:Y:S01]  /*4900*/  @P1 LEA R10, R21, R16, 0x2 ;  /* 0x00000010150a1211 */ /* 0x000fe200078e10ff */
[C-C-:B------:R-:W-:Y:S01]  /*4910*/  @P4 IMAD R21, R24.reuse, UR5, R9.reuse ;  /* 0x0000000518154c24 */ /* 0x140fe2000f8e0209 */
[----:B-----5:R-:W-:Y:S02]  /*4920*/  @P3 LEA R14, R25, R14, 0x18 ;  /* 0x0000000e190e3211 */ /* 0x020fe400078ec0ff */
[----:B------:R-:W-:Y:S01]  /*4930*/  @P3 LEA R23, R23, R4, 0x7 ;  /* 0x0000000417173211 */ /* 0x000fe200078e38ff */
[----:B------:R-:W-:Y:S01]  /*4940*/  @P2 IMAD R25, R24, UR5, R9 ;  /* 0x0000000518192c24 */ /* 0x000fe2000f8e0209 */
[----:B------:R-:W-:Y:S01]  /*4950*/  @P4 LEA R16, R27, R12, 0x18 ;  /* 0x0000000c1b104211 */ /* 0x000fe200078ec0ff */
[----:B------:R-:W4:Y:S01]  /*4960*/  @P1 LDS R10, [R10] ;  /* 0x000000000a0a1984 */ /* 0x000f220000000800 */
[----:B------:R-:W-:Y:S01]  /*4970*/  @P2 MOV R27, 0x400 ;  /* 0x00000400001b2802 */ /* 0x000fe20000000f00 */
[----:B------:R-:W-:Y:S01]  /*4980*/  @P3 IMAD R12, R23, 0x4, R14 ;  /* 0x00000004170c3824 */ /* 0x000fe200078e020e */
[----:B------:R-:W-:-:S02]  /*4990*/  @P4 LEA R21, R21, R4, 0x7 ;  /* 0x0000000415154211 */ /* 0x000fc400078e38ff */
[----:B------:R-:W-:Y:S02]  /*49a0*/  @P2 LEA R18, R18, R27, 0x18 ;  /* 0x0000001b12122211 */ /* 0x000fe400078ec0ff */
[----:B------:R-:W-:Y:S01]  /*49b0*/  @P4 LEA R14, R21, R16, 0x2 ;  /* 0x00000010150e4211 */ /* 0x000fe200078e10ff */
[----:B------:R-:W0:Y:S01]  /*49c0*/  @P3 LDS R12, [R12+0x200] ;  /* 0x000200000c0c3984 */ /* 0x000e220000000800 */
[----:B------:R-:W-:-:S04]  /*49d0*/  @P2 LEA R25, R25, R4, 0x7 ;  /* 0x0000000419192211 */ /* 0x000fc800078e38ff */
[----:B------:R-:W-:Y:S01]  /*49e0*/  @P2 LEA R16, R25, R18, 0x2 ;  /* 0x0000001219102211 */ /* 0x000fe200078e10ff */
[----:B------:R-:W1:Y:S05]  /*49f0*/  @P4 LDS R14, [R14+0x400] ;  /* 0x000400000e0e4984 */ /* 0x000e6a0000000800 */
[----:B------:R-:W2:Y:S01]  /*4a00*/  @P2 LDS R16, [R16+0x600] ;  /* 0x0006000010102984 */ /* 0x000ea20000000800 */
[----:B------:R-:W-:Y:S02]  /*4a10*/  VIADD R9, R9, 0x4 ;  /* 0x0000000409097836 */ /* 0x000fe40000000000 */
[----:B----4-:R-:W-:-:S04]  /*4a20*/  @P1 FFMA R2, R17, R10, R2 ;  /* 0x0000000a11021223 */ /* 0x010fc80000000002 */
[----:B0-----:R-:W-:-:S04]  /*4a30*/  @P3 FFMA R2, R15, R12, R2 ;  /* 0x0000000c0f023223 */ /* 0x001fc80000000002 */
[----:B-1----:R-:W-:-:S04]  /*4a40*/  @P4 FFMA R2, R11, R14, R2 ;  /* 0x0000000e0b024223 */ /* 0x002fc80000000002 */
[----:B--2---:R-:W-:-:S07]  /*4a50*/  @P2 FFMA R2, R13, R16, R2 ;  /* 0x000000100d022223 */ /* 0x004fce0000000002 */
.L_x_99:
[----:B------:R-:W-:Y:S05]  /*4a60*/  @!P5 BRA `(.L_x_98) ;  /* 0x000000040004d947 */ /* 0x000fea0003800000 */
[----:B------:R-:W-:Y:S02]  /*4a70*/  ISETP.NE.AND P1, PT, R19, 0x1, PT ;  /* 0x000000011300780c */ /* 0x000fe40003f25270 */
[----:B------:R-:W-:-:S04]  /*4a80*/  LOP3.LUT R10, R24, 0x1, RZ, 0xc0, !PT ;  /* 0x00000001180a7812 */ /* 0x000fc800078ec0ff */
[----:B------:R-:W-:-:S07]  /*4a90*/  ISETP.NE.U32.AND P3, PT, R10, 0x1, PT ;  /* 0x000000010a00780c */ /* 0x000fce0003f65070 */
[----:B------:R-:W-:Y:S06]  /*4aa0*/  @!P1 BRA `(.L_x_100) ;  /* 0x0000000000989947 */ /* 0x000fec0003800000 */
[----:B------:R-:W1:Y:S01]  /*4ab0*/  LDCU UR7, c[0x0][0x3ac] ;  /* 0x00007580ff0777ac */ /* 0x000e620008000800 */
[----:B------:R-:W-:-:S04]  /*4ac0*/  IADD3 R15, PT, PT, R6, R9, RZ ;  /* 0x00000009060f7210 */ /* 0x000fc80007ffe0ff */
[C---:B------:R-:W-:Y:S02]  /*4ad0*/  IADD3 R17, PT, PT, R15.reuse, 0x1, RZ ;  /* 0x000000010f117810 */ /* 0x040fe40007ffe0ff */
[----:B-1----:R-:W-:Y:S02]  /*4ae0*/  ISETP.GE.AND P1, PT, R15, UR7, PT ;  /* 0x000000070f007c0c */ /* 0x002fe4000bf26270 */
[----:B------:R-:W-:Y:S02]  /*4af0*/  ISETP.GE.AND P2, PT, R17, UR7, PT ;  /* 0x0000000711007c0c */ /* 0x000fe4000bf46270 */
[----:B------:R-:W-:Y:S02]  /*4b00*/  ISETP.GT.AND P1, PT, R15, -0x1, !P1 ;  /* 0xffffffff0f00780c */ /* 0x000fe40004f24270 */
[----:B------:R-:W-:Y:S02]  /*4b10*/  ISETP.GT.AND P2, PT, R17, -0x1, !P2 ;  /* 0xffffffff1100780c */ /* 0x000fe40005744270 */
[----:B------:R-:W-:-:S02]  /*4b20*/  PLOP3.LUT P1, PT, P0, P1, PT, 0x80, 0x8 ;  /* 0x000000000008781c */ /* 0x000fc40000723070 */
[----:B------:R-:W-:-:S11]  /*4b30*/  PLOP3.LUT P2, PT, P0, P2, PT, 0x80, 0x8 ;  /* 0x000000000008781c */ /* 0x000fd60000745070 */
[----:B------:R-:W1:Y:S01]  /*4b40*/  @P1 LDC R16, c[0x0][0x3a4] ;  /* 0x0000e900ff101b82 */ /* 0x000e620000000800 */
[----:B------:R-:W-:-:S07]  /*4b50*/  @P1 IMAD R14, R0, UR7, R15 ;  /* 0x00000007000e1c24 */ /* 0x000fce000f8e020f */
[----:B0-----:R-:W0:Y:S08]  /*4b60*/  @P1 LDC.64 R12, c[0x0][0x388] ;  /* 0x0000e200ff0c1b82 */ /* 0x001e300000000a00 */
[----:B------:R-:W2:Y:S08]  /*4b70*/  @P2 LDC R18, c[0x0][0x3a4] ;  /* 0x0000e900ff122b82 */ /* 0x000eb00000000800 */
[----:B------:R-:W3:Y:S01]  /*4b80*/  @P2 LDC.64 R10, c[0x0][0x388] ;  /* 0x0000e200ff0a2b82 */ /* 0x000ee20000000a00 */
[----:B-1----:R-:W-:-:S02]  /*4b90*/  @P1 IMAD R15, R14, R16, R3 ;  /* 0x000000100e0f1224 */ /* 0x002fc400078e0203 */
[----:B------:R-:W-:Y:S02]  /*4ba0*/  @P2 IMAD R14, R0, UR7, R17 ;  /* 0x00000007000e2c24 */ /* 0x000fe4000f8e0211 */
[----:B0-----:R-:W-:-:S06]  /*4bb0*/  @P1 IMAD.WIDE.U32 R12, R15, 0x4, R12 ;  /* 0x000000040f0c1825 */ /* 0x001fcc00078e000c */
[----:B------:R-:W4:Y:S01]  /*4bc0*/  @P1 LDG.E.CONSTANT R13, desc[UR10][R12.64] ;  /* 0x0000000a0c0d1981 */ /* 0x000f22000c1e9900 */
[----:B--2---:R-:W-:-:S04]  /*4bd0*/  @P2 IMAD R15, R14, R18, R3 ;  /* 0x000000120e0f2224 */ /* 0x004fc800078e0203 */
[----:B---3--:R-:W-:-:S06]  /*4be0*/  @P2 IMAD.WIDE.U32 R10, R15, 0x4, R10 ;  /* 0x000000040f0a2825 */ /* 0x008fcc00078e000a */
[----:B------:R-:W2:Y:S01]  /*4bf0*/  @P2 LDG.E.CONSTANT R11, desc[UR10][R10.64] ;  /* 0x0000000a0a0b2981 */ /* 0x000ea2000c1e9900 */
[----:B------:R-:W0:Y:S01]  /*4c00*/  @P1 S2R R17, SR_CgaCtaId ;  /* 0x0000000000111919 */ /* 0x000e220000008800 */
[----:B------:R-:W1:Y:S01]  /*4c10*/  @P2 S2R R19, SR_CgaCtaId ;  /* 0x0000000000132919 */ /* 0x000e620000008800 */
[----:B------:R-:W-:Y:S01]  /*4c20*/  @P1 MOV R14, 0x400 ;  /* 0x00000400000e1802 */ /* 0x000fe20000000f00 */
[----:B------:R-:W-:Y:S01]  /*4c30*/  @P1 IMAD R15, R24, UR5, R9 ;  /* 0x00000005180f1c24 */ /* 0x000fe2000f8e0209 */
[----:B------:R-:W-:-:S04]  /*4c40*/  @P2 MOV R16, 0x400 ;  /* 0x0000040000102802 */ /* 0x000fc80000000f00 */
[----:B------:R-:W-:Y:S02]  /*4c50*/  @P1 LEA R15, R15, R4, 0x7 ;  /* 0x000000040f0f1211 */ /* 0x000fe400078e38ff */
[----:B0-----:R-:W-:Y:S01]  /*4c60*/  @P1 LEA R14, R17, R14, 0x18 ;  /* 0x0000000e110e1211 */ /* 0x001fe200078ec0ff */
[----:B------:R-:W-:Y:S01]  /*4c70*/  @P2 IMAD R17, R24, UR5, R9 ;  /* 0x0000000518112c24 */ /* 0x000fe2000f8e0209 */
[----:B-1----:R-:W-:-:S03]  /*4c80*/  @P2 LEA R16, R19, R16, 0x18 ;  /* 0x0000001013102211 */ /* 0x002fc600078ec0ff */
[----:B------:R-:W-:Y:S01]  /*4c90*/  @P1 IMAD R14, R15, 0x4, R14 ;  /* 0x000000040f0e1824 */ /* 0x000fe200078e020e */
[----:B------:R-:W-:-:S04]  /*4ca0*/  @P2 LEA R17, R17, R4, 0x7 ;  /* 0x0000000411112211 */ /* 0x000fc800078e38ff */
[----:B------:R-:W-:Y:S01]  /*4cb0*/  @P2 LEA R16, R17, R16, 0x2 ;  /* 0x0000001011102211 */ /* 0x000fe200078e10ff */
[----:B------:R-:W4:Y:S04]  /*4cc0*/  @P1 LDS R15, [R14] ;  /* 0x000000000e0f1984 */ /* 0x000f280000000800 */
[----:B------:R-:W2:Y:S01]  /*4cd0*/  @P2 LDS R17, [R16+0x200] ;  /* 0x0002000010112984 */ /* 0x000ea20000000800 */
[----:B------:R-:W-:Y:S01]  /*4ce0*/  IADD3 R9, PT, PT, R9, 0x2, RZ ;  /* 0x0000000209097810 */ /* 0x000fe20007ffe0ff */
[----:B----4-:R-:W-:-:S04]  /*4cf0*/  @P1 FFMA R2, R15, R13, R2 ;  /* 0x0000000d0f021223 */ /* 0x010fc80000000002 */
[----:B--2---:R-:W-:-:S07]  /*4d00*/  @P2 FFMA R2, R17, R11, R2 ;  /* 0x0000000b11022223 */ /* 0x004fce0000000002 */
.L_x_100:
        /* <DEDUP_REMOVED lines=8> */
[----:B------:R-:W1:Y:S01]  /*4d90*/  LDC.64 R10, c[0x0][0x388] ;  /* 0x0000e200ff0a7b82 */ /* 0x000e620000000a00 */
[----:B------:R-:W2:Y:S01]  /*4da0*/  LDCU UR8, c[0x0][0x3a4] ;  /* 0x00007480ff0877ac */ /* 0x000ea20008000800 */
[----:B------:R-:W-:-:S04]  /*4db0*/  IMAD R0, R0, UR7, R13 ;  /* 0x0000000700007c24 */ /* 0x000fc8000f8e020d */
[----:B--2---:R-:W-:-:S04]  /*4dc0*/  IMAD R13, R0, UR8, R3 ;  /* 0x00000008000d7c24 */ /* 0x004fc8000f8e0203 */
[----:B-1----:R-:W-:-:S06]  /*4dd0*/  IMAD.WIDE.U32 R10, R13, 0x4, R10 ;  /* 0x000000040d0a7825 */ /* 0x002fcc00078e000a */
[----:B------:R-:W2:Y:S01]  /*4de0*/  LDG.E.CONSTANT R11, desc[UR10][R10.64] ;  /* 0x0000000a0a0b7981 */ /* 0x000ea2000c1e9900 */
[----:B------:R-:W-:Y:S01]  /*4df0*/  IMAD R9, R24, UR5, R9 ;  /* 0x0000000518097c24 */ /* 0x000fe2000f8e0209 */
[----:B------:R-:W-:Y:S01]  /*4e00*/  MOV R0, 0x400 ;  /* 0x0000040000007802 */ /* 0x000fe20000000f00 */
[----:B------:R-:W1:Y:S03]  /*4e10*/  S2R R13, SR_CgaCtaId ;  /* 0x00000000000d7919 */ /* 0x000e660000008800 */
[----:B------:R-:W-:Y:S02]  /*4e20*/  LEA R9, R9, R4, 0x7 ;  /* 0x0000000409097211 */ /* 0x000fe400078e38ff */
[----:B-1----:R-:W-:-:S04]  /*4e30*/  LEA R0, R13, R0, 0x18 ;  /* 0x000000000d007211 */ /* 0x002fc800078ec0ff */
[----:B------:R-:W-:-:S06]  /*4e40*/  LEA R9, R9, R0, 0x2 ;  /* 0x0000000009097211 */ /* 0x000fcc00078e10ff */
[----:B------:R-:W2:Y:S02]  /*4e50*/  LDS R9, [R9] ;  /* 0x0000000009097984 */ /* 0x000ea40000000800 */
[----:B--2---:R-:W-:-:S07]  /*4e60*/  FFMA R2, R11, R9, R2 ;  /* 0x000000090b027223 */ /* 0x004fce0000000002 */
.L_x_101:
[----:B------:R-:W-:Y:S05]  /*4e70*/  BSYNC.RECONVERGENT B0 ;  /* 0x0000000000007941 */ /* 0x000fea0003800200 */
.L_x_98:
[----:B------:R-:W-:Y:S05]  /*4e80*/  BRA.U UP0, `(.L_x_102) ;  /* 0xffffffed00cc7547 */ /* 0x000fea000b83ffff */
[----:B------:R-:W1:Y:S01]  /*4e90*/  LDC.64 R10, c[0x0][0x398] ;  /* 0x0000e600ff0a7b82 */ /* 0x000e620000000a00 */
[----:B------:R-:W2:Y:S07]  /*4ea0*/  LDCU UR4, c[0x0][0x3a4] ;  /* 0x00007480ff0477ac */ /* 0x000eae0008000800 */
[----:B0-----:R-:W0:Y:S01]  /*4eb0*/  LDC.64 R12, c[0x0][0x380] ;  /* 0x0000e000ff0c7b82 */ /* 0x001e220000000a00 */
[----:B-1----:R-:W-:-:S06]  /*4ec0*/  IMAD.WIDE.U32 R10, R3, 0x4, R10 ;  /* 0x00000004030a7825 */ /* 0x002fcc00078e000a */
[----:B------:R-:W3:Y:S01]  /*4ed0*/  LDG.E.CONSTANT R11, desc[UR10][R10.64] ;  /* 0x0000000a0a0b7981 */ /* 0x000ee2000c1e9900 */
[----:B--2---:R-:W-:Y:S01]  /*4ee0*/  IMAD R3, R8, UR4, R3 ;  /* 0x0000000408037c24 */ /* 0x004fe2000f8e0203 */
[----:B------:R-:W-:-:S03]  /*4ef0*/  IADD3 R4, PT, PT, R4, 0x1, RZ ;  /* 0x0000000104047810 */ /* 0x000fc60007ffe0ff */
[----:B0-----:R-:W-:Y:S01]  /*4f00*/  IMAD.WIDE.U32 R12, R3, 0x4, R12 ;  /* 0x00000004030c7825 */ /* 0x001fe200078e000c */
[----:B------:R-:W-:-:S03]  /*4f10*/  ISETP.NE.AND P0, PT, R4, R5, PT ;  /* 0x000000050400720c */ /* 0x000fc60003f05270 */
[----:B---3--:R-:W-:-:S05]  /*4f20*/  FADD R3, R2, R11 ;  /* 0x0000000b02037221 */ /* 0x008fca0000000000 */
[----:B------:R1:W-:Y:S05]  /*4f30*/  STG.E desc[UR10][R12.64], R3 ;  /* 0x000000030c007986 */ /* 0x0003ea000c10190a */
[----:B------:R-:W-:Y:S05]  /*4f40*/  @P0 BRA `(.L_x_103) ;  /* 0xffffffec00900947 */ /* 0x000fea000383ffff */
[----:B------:R-:W-:Y:S05]  /*4f50*/  EXIT ;  /* 0x000000000000794d */ /* 0x000fea0003800000 */
.L_x_104:
        /* <DEDUP_REMOVED lines=10> */
.L_x_116:


//--------------------- .text.steel_depthwise_conv2d_nchw_kernel --------------------------
	.section	.text.steel_depthwise_conv2d_nchw_kernel,"ax",@progbits
	.align	128
        .global         steel_depthwise_conv2d_nchw_kernel
        .type           steel_depthwise_conv2d_nchw_kernel,@function
        .size           steel_depthwise_conv2d_nchw_kernel,(.L_x_117 - steel_depthwise_conv2d_nchw_kernel)
        .other          steel_depthwise_conv2d_nchw_kernel,@"STO_CUDA_ENTRY STV_DEFAULT"
steel_depthwise_conv2d_nchw_kernel:
.text.steel_depthwise_conv2d_nchw_kernel:
[----:B------:R-:W-:Y:S08]  /*0000*/  LDC R1, c[0x0][0x37c] ;  /* 0x0000df00ff017b82 */ /* 0x000ff00000000800 */
[----:B------:R-:W0:Y:S01]  /*0010*/  LDC.64 R8, c[0x0][0x3b8] ;  /* 0x0000ee00ff087b82 */ /* 0x000e220000000a00 */
[----:B------:R-:W1:Y:S01]  /*0020*/  LDCU.128 UR12, c[0x0][0x3a0] ;  /* 0x00007400ff0c77ac */ /* 0x000e620008000c00 */
[----:B------:R-:W2:Y:S06]  /*0030*/  LDCU.128 UR8, c[0x0][0x3c0] ;  /* 0x00007800ff0877ac */ /* 0x000eac0008000c00 */
[----:B------:R-:W3:Y:S01]  /*0040*/  LDC.64 R12, c[0x0][0x3b0] ;  /* 0x0000ec00ff0c7b82 */ /* 0x000ee20000000a00 */
[----:B-1----:R-:W-:Y:S01]  /*0050*/  I2F.U32.RP R6, UR13 ;  /* 0x0000000d00067d06 */ /* 0x002fe20008209000 */
[----:B--2---:R-:W-:Y:S01]  /*0060*/  ULEA UR4, UR8, UR14, 0x1 ;  /* 0x0000000e08047291 */ /* 0x004fe2000f8e08ff */
[----:B0-----:R-:W-:Y:S01]  /*0070*/  ISETP.NE.U32.AND P0, PT, R8, RZ, PT ;  /* 0x000000ff0800720c */ /* 0x001fe20003f05070 */
[----:B------:R-:W-:Y:S01]  /*0080*/  ULEA UR5, UR9, UR15, 0x1 ;  /* 0x0000000f09057291 */ /* 0x000fe2000f8e08ff */
[----:B------:R-:W-:-:S04]  /*0090*/  ISETP.NE.U32.AND P2, PT, R9, RZ, PT ;  /* 0x000000ff0900720c */ /* 0x000fc80003f45070 */
[----:B------:R-:W0:Y:S08]  /*00a0*/  I2F.U32.RP R0, R8 ;  /* 0x0000000800007306 */ /* 0x000e300000209000 */
[----:B------:R-:W1:Y:S08]  /*00b0*/  I2F.U32.RP R2, R9 ;  /* 0x0000000900027306 */ /* 0x000e700000209000 */
[----:B0-----:R-:W0:Y:S08]  /*00c0*/  MUFU.RCP R0, R0 ;  /* 0x0000000000007308 */ /* 0x001e300000001000 */
[----:B-1----:R-:W1:Y:S08]  /*00d0*/  MUFU.RCP R2, R2 ;  /* 0x0000000200027308 */ /* 0x002e700000001000 */
[----:B------:R-:W2:Y:S01]  /*00e0*/  MUFU.RCP R6, R6 ;  /* 0x0000000600067308 */ /* 0x000ea20000001000 */
[----:B0-----:R-:W-:-:S02]  /*00f0*/  IADD3 R10, PT, PT, R0, 0xffffffe, RZ ;  /* 0x0ffffffe000a7810 */ /* 0x001fc40007ffe0ff */
[----:B---3--:R-:W-:-:S05]  /*0100*/  IADD3 R0, PT, PT, R12, -0x1, RZ ;  /* 0xffffffff0c007810 */ /* 0x008fca0007ffe0ff */
[----:B------:R0:W3:Y:S01]  /*0110*/  F2I.FTZ.U32.TRUNC.NTZ R11, R10 ;  /* 0x0000000a000b7305 */ /* 0x0000e2000021f000 */
[----:B-1----:R-:W-:Y:S01]  /*0120*/  IADD3 R4, PT, PT, R2, 0xffffffe, RZ ;  /* 0x0ffffffe02047810 */ /* 0x002fe20007ffe0ff */
[----:B------:R-:W-:Y:S02]  /*0130*/  VIADD R2, R13, 0xffffffff ;  /* 0xffffffff0d027836 */ /* 0x000fe40000000000 */
[----:B------:R-:W-:Y:S02]  /*0140*/  IMAD R0, R0, UR10, RZ ;  /* 0x0000000a00007c24 */ /* 0x000fe4000f8e02ff */
[----:B------:R-:W-:Y:S02]  /*0150*/  IMAD R2, R2, UR11, RZ ;  /* 0x0000000b02027c24 */ /* 0x000fe4000f8e02ff */
[----:B------:R-:W1:Y:S01]  /*0160*/  F2I.FTZ.U32.TRUNC.NTZ R5, R4 ;  /* 0x0000000400057305 */ /* 0x000e62000021f000 */
[----:B0-----:R-:W-:Y:S01]  /*0170*/  HFMA2 R10, -RZ, RZ, 0, 0 ;  /* 0x00000000ff0a7431 */ /* 0x001fe200000001ff */
[----:B--2---:R-:W-:-:S02]  /*0180*/  IADD3 R3, PT, PT, R6, 0xffffffe, RZ ;  /* 0x0ffffffe06037810 */ /* 0x004fc40007ffe0ff */
[----:B------:R-:W0:Y:S01]  /*0190*/  S2R R6, SR_CTAID.Z ;  /* 0x0000000000067919 */ /* 0x000e220000002700 */
[----:B------:R-:W-:Y:S01]  /*01a0*/  LOP3.LUT R0, RZ, R0, RZ, 0x33, !PT ;  /* 0x00000000ff007212 */ /* 0x000fe200078e33ff */
[----:B---3--:R-:W-:Y:S02]  /*01b0*/  IMAD.MOV R7, RZ, RZ, -R11 ;  /* 0x000000ffff077224 */ /* 0x008fe400078e0a0b */
[----:B------:R-:W2:Y:S01]  /*01c0*/  F2I.FTZ.U32.TRUNC.NTZ R3, R3 ;  /* 0x0000000300037305 */ /* 0x000ea2000021f000 */
[----:B------:R-:W-:Y:S01]  /*01d0*/  LOP3.LUT R2, RZ, R2, RZ, 0x33, !PT ;  /* 0x00000002ff027212 */ /* 0x000fe200078e33ff */
[----:B------:R-:W-:Y:S01]  /*01e0*/  IMAD R7, R7, R8, RZ ;  /* 0x0000000807077224 */ /* 0x000fe200078e02ff */
[----:B-1----:R-:W-:-:S03]  /*01f0*/  IADD3 R4, PT, PT, RZ, -R5, RZ ;  /* 0x80000005ff047210 */ /* 0x002fc60007ffe0ff */
[----:B------:R-:W-:-:S04]  /*0200*/  IMAD.HI.U32 R10, R11, R7, R10 ;  /* 0x000000070b0a7227 */ /* 0x000fc800078e000a */
[----:B------:R-:W-:Y:S01]  /*0210*/  IMAD R11, R4, R9, RZ ;  /* 0x00000009040b7224 */ /* 0x000fe200078e02ff */
[----:B------:R-:W-:Y:S01]  /*0220*/  MOV R4, RZ ;  /* 0x000000ff00047202 */ /* 0x000fe20000000f00 */
[----:B--2---:R-:W-:-:S04]  /*0230*/  IMAD.MOV R15, RZ, RZ, -R3 ;  /* 0x000000ffff0f7224 */ /* 0x004fc800078e0a03 */
[----:B------:R-:W-:Y:S01]  /*0240*/  IMAD.HI.U32 R11, R5, R11, R4 ;  /* 0x0000000b050b7227 */ /* 0x000fe200078e0004 */
[----:B------:R-:W-:Y:S01]  /*0250*/  IADD3 R5, PT, PT, R0, UR4, RZ ;  /* 0x0000000400057c10 */ /* 0x000fe2000fffe0ff */
[----:B------:R-:W1:Y:S02]  /*0260*/  S2UR UR4, SR_CTAID.X ;  /* 0x00000000000479c3 */ /* 0x000e640000002500 */
[----:B------:R-:W-:Y:S02]  /*0270*/  VIADD R0, R2, UR5 ;  /* 0x0000000502007c36 */ /* 0x000fe40008000000 */
[----:B------:R-:W-:Y:S02]  /*0280*/  HFMA2 R2, -RZ, RZ, 0, 0 ;  /* 0x00000000ff027431 */ /* 0x000fe400000001ff */
[----:B------:R-:W-:Y:S02]  /*0290*/  IMAD R15, R15, UR13, RZ ;  /* 0x0000000d0f0f7c24 */ /* 0x000fe4000f8e02ff */
[----:B------:R-:W-:-:S04]  /*02a0*/  IMAD.HI.U32 R7, R10, R5, RZ ;  /* 0x000000050a077227 */ /* 0x000fc800078e00ff */
[----:B------:R-:W-:Y:S02]  /*02b0*/  IMAD.HI.U32 R4, R11, R0, RZ ;  /* 0x000000000b047227 */ /* 0x000fe400078e00ff */
[----:B------:R-:W1:Y:S02]  /*02c0*/  LDC R11, c[0x0][0x360] ;  /* 0x0000d800ff0b7b82 */ /* 0x000e640000000800 */
[----:B------:R-:W-:Y:S01]  /*02d0*/  IMAD.HI.U32 R3, R3, R15, R2 ;  /* 0x0000000f03037227 */ /* 0x000fe200078e0002 */
[----:B------:R-:W-:-:S03]  /*02e0*/  IADD3 R2, PT, PT, -R7, RZ, RZ ;  /* 0x000000ff07027210 */ /* 0x000fc60007ffe1ff */
[----:B------:R-:W-:Y:S02]  /*02f0*/  IMAD.MOV R10, RZ, RZ, -R4 ;  /* 0x000000ffff0a7224 */ /* 0x000fe400078e0a04 */
[----:B------:R-:W-:Y:S02]  /*0300*/  IMAD R5, R8, R2, R5 ;  /* 0x0000000208057224 */ /* 0x000fe400078e0205 */
[----:B------:R-:W-:Y:S02]  /*0310*/  IMAD R2, R9, R10, R0 ;  /* 0x0000000a09027224 */ /* 0x000fe400078e0200 */
[----:B0-----:R-:W-:Y:S01]  /*0320*/  IMAD.HI.U32 R0, R3, R6, RZ ;  /* 0x0000000603007227 */ /* 0x001fe200078e00ff */
[----:B------:R-:W-:Y:S01]  /*0330*/  ISETP.GE.U32.AND P5, PT, R5, R8, PT ;  /* 0x000000080500720c */ /* 0x000fe20003fa6070 */
[----:B------:R-:W1:Y:S01]  /*0340*/  S2R R10, SR_TID.X ;  /* 0x00000000000a7919 */ /* 0x000e620000002100 */
[----:B------:R-:W-:Y:S02]  /*0350*/  ISETP.GE.U32.AND P6, PT, R2, R9, PT ;  /* 0x000000090200720c */ /* 0x000fe40003fc6070 */
[----:B------:R-:W-:-:S05]  /*0360*/  IADD3 R3, PT, PT, -R0, RZ, RZ ;  /* 0x000000ff00037210 */ /* 0x000fca0007ffe1ff */
[----:B------:R-:W-:-:S04]  /*0370*/  IMAD R3, R3, UR13, R6 ;  /* 0x0000000d03037c24 */ /* 0x000fc8000f8e0206 */
[-C--:B------:R-:W-:Y:S02]  /*0380*/  @P5 IADD3 R5, PT, PT, R5, -R8.reuse, RZ ;  /* 0x8000000805055210 */ /* 0x080fe40007ffe0ff */
[----:B------:R-:W-:Y:S01]  /*0390*/  @P6 IMAD.IADD R2, R2, 0x1, -R9 ;  /* 0x0000000102026824 */ /* 0x000fe200078e0a09 */
[----:B------:R-:W-:Y:S02]  /*03a0*/  ISETP.GE.U32.AND P1, PT, R3, UR13, PT ;  /* 0x0000000d03007c0c */ /* 0x000fe4000bf26070 */
[----:B------:R-:W-:Y:S02]  /*03b0*/  ISETP.GE.U32.AND P4, PT, R5, R8, PT ;  /* 0x000000080500720c */ /* 0x000fe40003f86070 */
[----:B------:R-:W-:Y:S02]  /*03c0*/  ISETP.GE.U32.AND P3, PT, R2, R9, PT ;  /* 0x000000090200720c */ /* 0x000fe40003f66070 */
[----:B------:R-:W-:Y:S02]  /*03d0*/  @P5 IADD3 R7, PT, PT, R7, 0x1, RZ ;  /* 0x0000000107075810 */ /* 0x000fe40007ffe0ff */
[----:B------:R-:W-:-:S05]  /*03e0*/  @P6 IADD3 R4, PT, PT, R4, 0x1, RZ ;  /* 0x0000000104046810 */ /* 0x000fca0007ffe0ff */
[----:B------:R-:W-:Y:S02]  /*03f0*/  @P1 IADD3 R3, PT, PT, R3, -UR13, RZ ;  /* 0x8000000d03031c10 */ /* 0x000fe4000fffe0ff */
[----:B------:R-:W-:Y:S01]  /*0400*/  @P4 VIADD R7, R7, 0x1 ;  /* 0x0000000107074836 */ /* 0x000fe20000000000 */
[----:B------:R-:W-:Y:S01]  /*0410*/  @!P0 LOP3.LUT R7, RZ, R8, RZ, 0x33, !PT ;  /* 0x00000008ff078212 */ /* 0x000fe200078e33ff */
[----:B-1----:R-:W-:Y:S01]  /*0420*/  IMAD R11, R11, UR4, R10 ;  /* 0x000000040b0b7c24 */ /* 0x002fe2000f8e020a */
[----:B------:R-:W-:Y:S02]  /*0430*/  @P3 IADD3 R4, PT, PT, R4, 0x1, RZ ;  /* 0x0000000104043810 */ /* 0x000fe40007ffe0ff */
[----:B------:R-:W-:Y:S02]  /*0440*/  ISETP.GE.U32.AND P5, PT, R3, UR13, PT ;  /* 0x0000000d03007c0c */ /* 0x000fe4000bfa6070 */
[----:B------:R-:W-:Y:S02]  /*0450*/  @!P2 LOP3.LUT R4, RZ, R9, RZ, 0x33, !PT ;  /* 0x00000009ff04a212 */ /* 0x000fe400078e33ff */
[----:B------:R-:W-:-:S02]  /*0460*/  ISETP.NE.U32.AND P3, PT, RZ, UR13, PT ;  /* 0x0000000dff007c0c */ /* 0x000fc4000bf65070 */
[----:B------:R-:W-:Y:S01]  /*0470*/  IADD3 R2, PT, PT, R4, 0x1, RZ ;  /* 0x0000000104027810 */ /* 0x000fe20007ffe0ff */
[----:B------:R-:W-:Y:S01]  /*0480*/  IMAD R3, R7, R4, R7 ;  /* 0x0000000407037224 */ /* 0x000fe200078e0207 */
[----:B------:R-:W-:-:S04]  /*0490*/  @P1 IADD3 R0, PT, PT, R0, 0x1, RZ ;  /* 0x0000000100001810 */ /* 0x000fc80007ffe0ff */
[----:B------:R-:W-:Y:S01]  /*04a0*/  IADD3 R4, PT, PT, R2, R3, RZ ;  /* 0x0000000302047210 */ /* 0x000fe20007ffe0ff */
[----:B------:R-:W-:-:S03]  /*04b0*/  @P5 VIADD R0, R0, 0x1 ;  /* 0x0000000100005836 */ /* 0x000fc60000000000 */
        /* <DEDUP_REMOVED lines=9> */
[----:B------:R-:W1:Y:S05]  /*0550*/  LDCU.64 UR6, c[0x0][0x358] ;  /* 0x00006b00ff0677ac */ /* 0x000e6a0008000a00 */
[----:B0-----:R-:W0:Y:S02]  /*0560*/  MUFU.RCP R6, R6 ;  /* 0x0000000600067308 */ /* 0x001e240000001000 */
[----:B0-----:R-:W-:-:S02]  /*0570*/  IADD3 R4, PT, PT, R6, 0xffffffe, RZ ;  /* 0x0ffffffe06047810 */ /* 0x001fc40007ffe0ff */
[----:B------:R-:W-:Y:S01]  /*0580*/  IADD3 R6, PT, PT, R7, 0x1, RZ ;  /* 0x0000000107067810 */ /* 0x000fe20007ffe0ff */
[----:B------:R-:W-:-:S03]  /*0590*/  IMAD.MOV.U32 R7, RZ, RZ, RZ ;  /* 0x000000ffff077224 */ /* 0x000fc600078e00ff */
        /* <DEDUP_REMOVED lines=9> */
[----:B------:R-:W-:Y:S01]  /*0630*/  @P0 VIADD R5, R5, 0x1 ;  /* 0x0000000105050836 */ /* 0x000fe20000000000 */
[----:B------:R-:W-:Y:S02]  /*0640*/  ISETP.NE.AND P0, PT, R12, RZ, PT ;  /* 0x000000ff0c00720c */ /* 0x000fe40003f05270 */
[----:B------:R-:W-:-:S13]  /*0650*/  ISETP.GE.U32.AND P1, PT, R15, R2, PT ;  /* 0x000000020f00720c */ /* 0x000fda0003f26070 */
[----:B------:R-:W-:Y:S02]  /*0660*/  @P1 IADD3 R5, PT, PT, R5, 0x1, RZ ;  /* 0x0000000105051810 */ /* 0x000fe40007ffe0ff */
[----:B------:R-:W-:-:S04]  /*0670*/  @!P2 LOP3.LUT R5, RZ, R2, RZ, 0x33, !PT ;  /* 0x00000002ff05a212 */ /* 0x000fc800078e33ff */
[----:B------:R-:W-:-:S05]  /*0680*/  IADD3 R4, PT, PT, -R5, RZ, RZ ;  /* 0x000000ff05047210 */ /* 0x000fca0007ffe1ff */
[----:B------:R-:W-:Y:S01]  /*0690*/  IMAD R4, R2, R4, R11 ;  /* 0x0000000402047224 */ /* 0x000fe200078e020b */
[----:B-1----:R-:W-:Y:S06]  /*06a0*/  @!P0 BRA `(.L_x_105) ;  /* 0x0000001000548947 */ /* 0x002fec0003800000 */
[----:B------:R-:W-:Y:S01]  /*06b0*/  ISETP.NE.AND P0, PT, R13, RZ, PT ;  /* 0x000000ff0d00720c */ /* 0x000fe20003f05270 */
[----:B------:R-:W-:Y:S02]  /*06c0*/  IMAD R8, R5, R8, -UR8 ;  /* 0x8000000805087e24 */ /* 0x000fe4000f8e0208 */
[----:B------:R-:W-:-:S10]  /*06d0*/  IMAD R9, R4, R9, -UR9 ;  /* 0x8000000904097e24 */ /* 0x000fd4000f8e0209 */
[----:B------:R-:W-:Y:S05]  /*06e0*/  @!P0 BRA `(.L_x_105) ;  /* 0x0000001000448947 */ /* 0x000fea0003800000 */
[C---:B------:R-:W-:Y:S01]  /*06f0*/  LOP3.LUT R11, R13.reuse, 0xfffffff8, RZ, 0xc0, !PT ;  /* 0xfffffff80d0b7812 */ /* 0x040fe200078ec0ff */
[----:B------:R-:W-:Y:S01]  /*0700*/  UMOV UR4, URZ ;  /* 0x000000ff00047c82 */ /* 0x000fe20008000000 */
[C---:B------:R-:W-:Y:S02]  /*0710*/  LOP3.LUT R10, R13.reuse, 0x7, RZ, 0xc0, !PT ;  /* 0x000000070d0a7812 */ /* 0x040fe400078ec0ff */
[----:B------:R-:W-:Y:S01]  /*0720*/  LOP3.LUT R12, R13, 0x3, RZ, 0xc0, !PT ;  /* 0x000000030d0c7812 */ /* 0x000fe200078ec0ff */
[----:B------:R-:W-:Y:S01]  /*0730*/  IMAD R13, R0, UR13, R3 ;  /* 0x0000000d000d7c24 */ /* 0x000fe2000f8e0203 */
[----:B------:R-:W-:Y:S02]  /*0740*/  MOV R7, RZ ;  /* 0x000000ff00077202 */ /* 0x000fe40000000f00 */
[----:B------:R-:W-:-:S07]  /*0750*/  IADD3 R18, PT, PT, -R11, RZ, RZ ;  /* 0x000000ff0b127210 */ /* 0x000fce0007ffe1ff */
.L_x_112:
[----:B------:R-:W0:Y:S01]  /*0760*/  LDC.64 R14, c[0x0][0x3b0] ;  /* 0x0000ec00ff0e7b82 */ /* 0x000e220000000a00 */
[----:B------:R-:W1:Y:S01]  /*0770*/  LDCU UR5, c[0x0][0x3a8] ;  /* 0x00007500ff0577ac */ /* 0x000e620008000800 */
[----:B------:R-:W-:-:S06]  /*0780*/  HFMA2 R22, -RZ, RZ, 0, 0 ;  /* 0x00000000ff167431 */ /* 0x000fcc00000001ff */
[----:B------:R-:W2:Y:S01]  /*0790*/  LDC R17, c[0x0][0x3c8] ;  /* 0x0000f200ff117b82 */ /* 0x000ea20000000800 */
[----:B0-----:R-:W-:Y:S01]  /*07a0*/  ISETP.GE.U32.AND P1, PT, R15, 0x8, PT ;  /* 0x000000080f00780c */ /* 0x001fe20003f26070 */
[----:B------:R-:W-:Y:S02]  /*07b0*/  IMAD R19, R3, R14, UR4 ;  /* 0x0000000403137e24 */ /* 0x000fe4000f8e020e */
[----:B--2---:R-:W-:Y:S01]  /*07c0*/  IMAD R16, R17, UR4, R8 ;  /* 0x0000000411107c24 */ /* 0x004fe2000f8e0208 */
[----:B------:R-:W-:-:S03]  /*07d0*/  UIADD3 UR4, UPT, UPT, UR4, 0x1, URZ ;  /* 0x0000000104047890 */ /* 0x000fc6000fffe0ff */
[----:B-1----:R-:W-:Y:S01]  /*07e0*/  IMAD R21, R13, UR5, R16 ;  /* 0x000000050d157c24 */ /* 0x002fe2000f8e0210 */
[----:B------:R-:W-:Y:S02]  /*07f0*/  ISETP.GE.AND P0, PT, R16, UR5, PT ;  /* 0x0000000510007c0c */ /* 0x000fe4000bf06270 */
[----:B------:R-:W-:Y:S02]  /*0800*/  ISETP.NE.AND P3, PT, R14, UR4, PT ;  /* 0x000000040e007c0c */ /* 0x000fe4000bf65270 */
[----:B------:R-:W-:Y:S01]  /*0810*/  ISETP.GT.AND P0, PT, R16, -0x1, !P0 ;  /* 0xffffffff1000780c */ /* 0x000fe20004704270 */
[----:B------:R-:W-:-:S12]  /*0820*/  @!P1 BRA `(.L_x_106) ;  /* 0x0000000800009947 */ /* 0x000fd80003800000 */
[----:B------:R-:W0:Y:S01]  /*0830*/  LDC R20, c[0x0][0x3cc] ;  /* 0x0000f300ff147b82 */ /* 0x000e220000000800 */
[----:B------:R-:W-:Y:S01]  /*0840*/  IMAD.MOV.U32 R23, RZ, RZ, R18 ;  /* 0x000000ffff177224 */ /* 0x000fe200078e0012 */
[----:B------:R-:W1:Y:S01]  /*0850*/  LDCU UR10, c[0x0][0x3ac] ;  /* 0x00007580ff0a77ac */ /* 0x000e620008000800 */
[----:B------:R-:W-:-:S05]  /*0860*/  UMOV UR5, URZ ;  /* 0x000000ff00057c82 */ /* 0x000fca0008000000 */
.L_x_107:
[----:B0-----:R-:W-:-:S05]  /*0870*/  IMAD R22, R20, UR5, R9 ;  /* 0x0000000514167c24 */ /* 0x001fca000f8e0209 */
[----:B-1----:R-:W-:-:S04]  /*0880*/  ISETP.GE.AND P1, PT, R22, UR10, PT ;  /* 0x0000000a16007c0c */ /* 0x002fc8000bf26270 */
[----:B------:R-:W-:-:S04]  /*0890*/  ISETP.GT.AND P1, PT, R22, -0x1, !P1 ;  /* 0xffffffff1600780c */ /* 0x000fc80004f24270 */
[----:B------:R-:W-:-:S13]  /*08a0*/  PLOP3.LUT P2, PT, P0, P1, PT, 0x80, 0x8 ;  /* 0x000000000008781c */ /* 0x000fda0000743070 */
[----:B------:R-:W0:Y:S01]  /*08b0*/  @P2 LDC R24, c[0x0][0x3b4] ;  /* 0x0000ed00ff182b82 */ /* 0x000e220000000800 */
[----:B------:R-:W-:-:S07]  /*08c0*/  @P2 IMAD R25, R21, UR10, R22 ;  /* 0x0000000a15192c24 */ /* 0x000fce000f8e0216 */
[----:B------:R-:W1:Y:S08]  /*08d0*/  @P2 LDC.64 R16, c[0x0][0x388] ;  /* 0x0000e200ff102b82 */ /* 0x000e700000000a00 */
[----:B------:R-:W2:Y:S01]  /*08e0*/  @P2 LDC.64 R14, c[0x0][0x390] ;  /* 0x0000e400ff0e2b82 */ /* 0x000ea20000000a00 */
[----:B0-----:R-:W-:Y:S02]  /*08f0*/  @P2 IMAD R27, R19, R24, UR5 ;  /* 0x00000005131b2e24 */ /* 0x001fe4000f8e0218 */
[----:B-1----:R-:W-:-:S06]  /*0900*/  @P2 IMAD.WIDE.U32 R16, R25, 0x4, R16 ;  /* 0x0000000419102825 */ /* 0x002fcc00078e0010 */
[----:B------:R0:W3:Y:S01]  /*0910*/  @P2 LDG.E.CONSTANT R16, desc[UR6][R16.64] ;  /* 0x0000000610102981 */ /* 0x0000e2000c1e9900 */
[----:B--2---:R-:W-:-:S06]  /*0920*/  @P2 IMAD.WIDE.U32 R24, R27, 0x4, R14 ;  /* 0x000000041b182825 */ /* 0x004fcc00078e000e */
[----:B------:R-:W3:Y:S01]  /*0930*/  @P2 LDG.E.CONSTANT R24, desc[UR6][R24.64] ;  /* 0x0000000618182981 */ /* 0x000ee2000c1e9900 */
[----:B------:R-:W-:-:S04]  /*0940*/  IADD3 R22, PT, PT, R22, R20, RZ ;  /* 0x0000001416167210 */ /* 0x000fc80007ffe0ff */
[----:B------:R-:W-:-:S04]  /*0950*/  ISETP.GE.AND P1, PT, R22, UR10, PT ;  /* 0x0000000a16007c0c */ /* 0x000fc8000bf26270 */
[----:B------:R-:W-:-:S04]  /*0960*/  ISETP.GT.AND P1, PT, R22, -0x1, !P1 ;  /* 0xffffffff1600780c */ /* 0x000fc80004f24270 */
[----:B------:R-:W-:Y:S02]  /*0970*/  PLOP3.LUT P1, PT, P0, P1, PT, 0x80, 0x8 ;  /* 0x000000000008781c */ /* 0x000fe40000723070 */
[----:B------:R-:W-:-:S11]  /*0980*/  IADD3 R27, PT, PT, R22, R20, RZ ;  /* 0x00000014161b7210 */ /* 0x000fd60007ffe0ff */
[----:B------:R-:W0:Y:S01]  /*0990*/  @P1 LDC R26, c[0x0][0x3b4] ;  /* 0x0000ed00ff1a1b82 */ /* 0x000e220000000800 */
[----:B------:R-:W-:-:S07]  /*09a0*/  ISETP.GE.AND P4, PT, R27, UR10, PT ;  /* 0x0000000a1b007c0c */ /* 0x000fce000bf86270 */
[----:B------:R-:W1:Y:S01]  /*09b0*/  @P1 LDC.64 R14, c[0x0][0x390] ;  /* 0x0000e400ff0e1b82 */ /* 0x000e620000000a00 */
[----:B------:R-:W-:-:S04]  /*09c0*/  ISETP.GT.AND P4, PT, R27, -0x1, !P4 ;  /* 0xffffffff1b00780c */ /* 0x000fc80006784270 */
[----:B------:R-:W-:-:S03]  /*09d0*/  PLOP3.LUT P4, PT, P0, P4, PT, 0x80, 0x8 ;  /* 0x000000000008781c */ /* 0x000fc60000789070 */
[----:B------:R-:W2:Y:S01]  /*09e0*/  @P1 LDC.64 R28, c[0x0][0x388] ;  /* 0x0000e200ff1c1b82 */ /* 0x000ea20000000a00 */
[----:B0-----:R-:W-:-:S05]  /*09f0*/  @P1 IMAD R17, R19, R26, UR5 ;  /* 0x0000000513111e24 */ /* 0x001fca000f8e021a */
[----:B------:R-:W-:-:S05]  /*0a00*/  @P1 IADD3 R17, PT, PT, R17, 0x1, RZ ;  /* 0x0000000111111810 */ /* 0x000fca0007ffe0ff */
[----:B-1----:R-:W-:-:S04]  /*0a10*/  @P1 IMAD.WIDE.U32 R14, R17, 0x4, R14 ;  /* 0x00000004110e1825 */ /* 0x002fc800078e000e */
[----:B------:R-:W-:Y:S02]  /*0a20*/  @P1 IMAD R17, R21, UR10, R22 ;  /* 0x0000000a15111c24 */ /* 0x000fe4000f8e0216 */
[----:B------:R0:W4:Y:S02]  /*0a30*/  @P1 LDG.E.CONSTANT R22, desc[UR6][R14.64] ;  /* 0x000000060e161981 */ /* 0x000124000c1e9900 */
[----:B--2---:R-:W-:-:S05]  /*0a40*/  @P1 IMAD.WIDE.U32 R28, R17, 0x4, R28 ;  /* 0x00000004111c1825 */ /* 0x004fca00078e001c */
[----:B------:R-:W4:Y:S01]  /*0a50*/  @P1 LDG.E.CONSTANT R26, desc[UR6][R28.64] ;  /* 0x000000061c1a1981 */ /* 0x000f22000c1e9900 */
[----:B0-----:R-:W0:Y:S01]  /*0a60*/  @P4 LDC.64 R14, c[0x0][0x390] ;  /* 0x0000e400ff0e4b82 */ /* 0x001e220000000a00 */
[----:B---3--:R-:W-:-:S07]  /*0a70*/  @P2 FFMA R7, R16, R24, R7 ;  /* 0x0000001810072223 */ /* 0x008fce0000000007 */
[----:B------:R-:W1:Y:S08]  /*0a80*/  @P4 LDC R24, c[0x0][0x3b4] ;  /* 0x0000ed00ff184b82 */ /* 0x000e700000000800 */
[----:B------:R-:W2:Y:S01]  /*0a90*/  @P4 LDC.64 R16, c[0x0][0x388] ;  /* 0x0000e200ff104b82 */ /* 0x000ea20000000a00 */
[----:B-1----:R-:W-:-:S04]  /*0aa0*/  @P4 IMAD R24, R19, R24, UR5 ;  /* 0x0000000513184e24 */ /* 0x002fc8000f8e0218 */
[----:B------:R-:W-:-:S04]  /*0ab0*/  @P4 VIADD R25, R24, 0x2 ;  /* 0x0000000218194836 */ /* 0x000fc80000000000 */
[----:B0-----:R-:W-:-:S04]  /*0ac0*/  @P4 IMAD.WIDE.U32 R24, R25, 0x4, R14 ;  /* 0x0000000419184825 */ /* 0x001fc800078e000e */
[----:B------:R-:W-:Y:S02]  /*0ad0*/  @P4 IMAD R15, R21, UR10, R27 ;  /* 0x0000000a150f4c24 */ /* 0x000fe4000f8e021b */
[----:B------:R-:W3:Y:S02]  /*0ae0*/  @P4 LDG.E.CONSTANT R24, desc[UR6][R24.64] ;  /* 0x0000000618184981 */ /* 0x000ee4000c1e9900 */
[----:B--2---:R-:W-:-:S06]  /*0af0*/  @P4 IMAD.WIDE.U32 R16, R15, 0x4, R16 ;  /* 0x000000040f104825 */ /* 0x004fcc00078e0010 */
[----:B------:R0:W3:Y:S02]  /*0b00*/  @P4 LDG.E.CONSTANT R17, desc[UR6][R16.64] ;  /* 0x0000000610114981 */ /* 0x0000e4000c1e9900 */
[----:B0-----:R-:W-:-:S04]  /*0b10*/  IADD3 R16, PT, PT, R27, R20, RZ ;  /* 0x000000141b107210 */ /* 0x001fc80007ffe0ff */
[----:B------:R-:W-:-:S04]  /*0b20*/  ISETP.GE.AND P2, PT, R16, UR10, PT ;  /* 0x0000000a10007c0c */ /* 0x000fc8000bf46270 */
[----:B------:R-:W-:-:S04]  /*0b30*/  ISETP.GT.AND P2, PT, R16, -0x1, !P2 ;  /* 0xffffffff1000780c */ /* 0x000fc80005744270 */
[----:B------:R-:W-:Y:S02]  /*0b40*/  PLOP3.LUT P2, PT, P0, P2, PT, 0x80, 0x8 ;  /* 0x000000000008781c */ /* 0x000fe40000745070 */
[----:B------:R-:W-:Y:S01]  /*0b50*/  IADD3 R27, PT, PT, R16, R20, RZ ;  /* 0x00000014101b7210 */ /* 0x000fe20007ffe0ff */
[----:B----4-:R-:W-:-:S10]  /*0b60*/  @P1 FFMA R7, R26, R22, R7 ;  /* 0x000000161a071223 */ /* 0x010fd40000000007 */
[----:B------:R-:W0:Y:S01]  /*0b70*/  @P2 LDC R25, c[0x0][0x3b4] ;  /* 0x0000ed00ff192b82 */ /* 0x000e220000000800 */
[----:B------:R-:W-:-:S07]  /*0b80*/  ISETP.GE.AND P1, PT, R27, UR10, PT ;  /* 0x0000000a1b007c0c */ /* 0x000fce000bf26270 */
[----:B------:R-:W1:Y:S08]  /*0b90*/  @P2 LDC.64 R14, c[0x0][0x390] ;  /* 0x0000e400ff0e2b82 */ /* 0x000e700000000a00 */
[----:B------:R-:W2:Y:S01]  /*0ba0*/  @P2 LDC.64 R28, c[0x0][0x388] ;  /* 0x0000e200ff1c2b82 */ /* 0x000ea20000000a00 */
[----:B---3--:R-:W-:Y:S01]  /*0bb0*/  @P4 FFMA R7, R17, R24, R7 ;  /* 0x0000001811074223 */ /* 0x008fe20000000007 */
[----:B------:R-:W-:-:S04]  /*0bc0*/  ISETP.GT.AND P4, PT, R27, -0x1, !P1 ;  /* 0xffffffff1b00780c */ /* 0x000fc80004f84270 */
[----:B------:R-:W-:Y:S01]  /*0bd0*/  PLOP3.LUT P4, PT, P0, P4, PT, 0x80, 0x8 ;  /* 0x000000000008781c */ /* 0x000fe20000789070 */
[----:B0-----:R-:W-:-:S05]  /*0be0*/  @P2 IMAD R17, R19, R25, UR5 ;  /* 0x0000000513112e24 */ /* 0x001fca000f8e0219 */
[----:B------:R-:W-:-:S05]  /*0bf0*/  @P2 IADD3 R17, PT, PT, R17, 0x3, RZ ;  /* 0x0000000311112810 */ /* 0x000fca0007ffe0ff */
[----:B-1----:R-:W-:Y:S02]  /*0c00*/  @P2 IMAD.WIDE.U32 R14, R17, 0x4, R14 ;  /* 0x00000004110e2825 */ /* 0x002fe400078e000e */
[----:B------:R-:W0:Y:S02]  /*0c10*/  @P4 LDC R24, c[0x0][0x3b4] ;  /* 0x0000ed00ff184b82 */ /* 0x000e240000000800 */
[----:B------:R-:W-:Y:S01]  /*0c20*/  @P2 IMAD R17, R21, UR10, R16 ;  /* 0x0000000a15112c24 */ /* 0x000fe2000f8e0210 */
[----:B------:R1:W3:Y:S03]  /*0c30*/  @P2 LDG.E.CONSTANT R22, desc[UR6][R14.64] ;  /* 0x000000060e162981 */ /* 0x0002e6000c1e9900 */
[----:B--2---:R-:W-:Y:S02]  /*0c40*/  @P2 IMAD.WIDE.U32 R28, R17, 0x4, R28 ;  /* 0x00000004111c2825 */ /* 0x004fe400078e001c */
[----:B------:R-:W2:Y:S03]  /*0c50*/  @P4 LDC.64 R16, c[0x0][0x388] ;  /* 0x0000e200ff104b82 */ /* 0x000ea60000000a00 */
[----:B------:R4:W3:Y:S05]  /*0c60*/  @P2 LDG.E.CONSTANT R26, desc[UR6][R28.64] ;  /* 0x000000061c1a2981 */ /* 0x0008ea000c1e9900 */
[----:B-1----:R-:W1:Y:S01]  /*0c70*/  @P4 LDC.64 R14, c[0x0][0x390] ;  /* 0x0000e400ff0e4b82 */ /* 0x002e620000000a00 */
[----:B0-----:R-:W-:-:S04]  /*0c80*/  @P4 IMAD R24, R19, R24, UR5 ;  /* 0x0000000513184e24 */ /* 0x001fc8000f8e0218 */
[----:B------:R-:W-:-:S04]  /*0c90*/  @P4 VIADD R25, R24, 0x4 ;  /* 0x0000000418194836 */ /* 0x000fc80000000000 */
[----:B-1----:R-:W-:-:S04]  /*0ca0*/  @P4 IMAD.WIDE.U32 R24, R25, 0x4, R14 ;  /* 0x0000000419184825 */ /* 0x002fc800078e000e */
[----:B------:R-:W-:Y:S02]  /*0cb0*/  @P4 IMAD R15, R21, UR10, R27 ;  /* 0x0000000a150f4c24 */ /* 0x000fe4000f8e021b */
[----:B------:R-:W5:Y:S02]  /*0cc0*/  @P4 LDG.E.CONSTANT R24, desc[UR6][R24.64] ;  /* 0x0000000618184981 */ /* 0x000f64000c1e9900 */
[----:B--2---:R-:W-:-:S06]  /*0cd0*/  @P4 IMAD.WIDE.U32 R16, R15, 0x4, R16 ;  /* 0x000000040f104825 */ /* 0x004fcc00078e0010 */
[----:B------:R-:W5:Y:S01]  /*0ce0*/  @P4 LDG.E.CONSTANT R16, desc[UR6][R16.64] ;  /* 0x0000000610104981 */ /* 0x000f62000c1e9900 */
[----:B------:R-:W-:-:S04]  /*0cf0*/  IADD3 R27, PT, PT, R27, R20, RZ ;  /* 0x000000141b1b7210 */ /* 0x000fc80007ffe0ff */
[----:B------:R-:W-:-:S04]  /*0d00*/  ISETP.GE.AND P1, PT, R27, UR10, PT ;  /* 0x0000000a1b007c0c */ /* 0x000fc8000bf26270 */
[----:B------:R-:W-:-:S04]  /*0d10*/  ISETP.GT.AND P1, PT, R27, -0x1, !P1 ;  /* 0xffffffff1b00780c */ /* 0x000fc80004f24270 */
[----:B------:R-:W-:Y:S02]  /*0d20*/  PLOP3.LUT P1, PT, P0, P1, PT, 0x80, 0x8 ;  /* 0x000000000008781c */ /* 0x000fe40000723070 */
[----:B------:R-:W-:-:S11]  /*0d30*/  IADD3 R14, PT, PT, R27, R20, RZ ;  /* 0x000000141b0e7210 */ /* 0x000fd60007ffe0ff */
[----:B------:R-:W0:Y:S08]  /*0d40*/  @P1 LDC R15, c[0x0][0x3b4] ;  /* 0x0000ed00ff0f1b82 */ /* 0x000e300000000800 */
[----:B----4-:R-:W1:Y:S01]  /*0d50*/  @P1 LDC.64 R28, c[0x0][0x390] ;  /* 0x0000e400ff1c1b82 */ /* 0x010e620000000a00 */
[----:B------:R-:W-:Y:S02]  /*0d60*/  @P1 IMAD R27, R21, UR10, R27 ;  /* 0x0000000a151b1c24 */ /* 0x000fe4000f8e021b */
[----:B0-----:R-:W-:-:S05]  /*0d70*/  @P1 IMAD R15, R19, R15, UR5 ;  /* 0x00000005130f1e24 */ /* 0x001fca000f8e020f */
[----:B------:R-:W-:-:S05]  /*0d80*/  @P1 IADD3 R15, PT, PT, R15, 0x5, RZ ;  /* 0x000000050f0f1810 */ /* 0x000fca0007ffe0ff */
[----:B-1----:R-:W-:-:S04]  /*0d90*/  @P1 IMAD.WIDE.U32 R28, R15, 0x4, R28 ;  /* 0x000000040f1c1825 */ /* 0x002fc800078e001c */
[----:B---3--:R-:W-:Y:S01]  /*0da0*/  @P2 FFMA R7, R26, R22, R7 ;  /* 0x000000161a072223 */ /* 0x008fe20000000007 */
[C---:B------:R-:W-:Y:S01]  /*0db0*/  ISETP.GE.AND P2, PT, R14.reuse, UR10, PT ;  /* 0x0000000a0e007c0c */ /* 0x040fe2000bf46270 */
[----:B------:R0:W2:Y:S03]  /*0dc0*/  @P1 LDG.E.CONSTANT R22, desc[UR6][R28.64] ;  /* 0x000000061c161981 */ /* 0x0000a6000c1e9900 */
[----:B------:R-:W-:-:S04]  /*0dd0*/  ISETP.GT.AND P2, PT, R14, -0x1, !P2 ;  /* 0xffffffff0e00780c */ /* 0x000fc80005744270 */
[----:B------:R-:W-:Y:S01]  /*0de0*/  PLOP3.LUT P2, PT, P0, P2, PT, 0x80, 0x8 ;  /* 0x000000000008781c */ /* 0x000fe20000745070 */
[----:B-----5:R-:W-:Y:S02]  /*0df0*/  @P4 FFMA R7, R16, R24, R7 ;  /* 0x0000001810074223 */ /* 0x020fe40000000007 */
[----:B------:R-:W1:Y:S10]  /*0e00*/  @P1 LDC.64 R24, c[0x0][0x388] ;  /* 0x0000e200ff181b82 */ /* 0x000e740000000a00 */
[----:B------:R-:W3:Y:S01]  /*0e10*/  @P2 LDC R16, c[0x0][0x3b4] ;  /* 0x0000ed00ff102b82 */ /* 0x000ee20000000800 */
[----:B0-----:R-:W-:-:S04]  /*0e20*/  IADD3 R28, PT, PT, R14, R20, RZ ;  /* 0x000000140e1c7210 */ /* 0x001fc80007ffe0ff */
[C---:B------:R-:W-:Y:S01]  /*0e30*/  ISETP.GE.AND P4, PT, R28.reuse, UR10, PT ;  /* 0x0000000a1c007c0c */ /* 0x040fe2000bf86270 */
[----:B-1----:R-:W-:Y:S02]  /*0e40*/  @P1 IMAD.WIDE.U32 R24, R27, 0x4, R24 ;  /* 0x000000041b181825 */ /* 0x002fe400078e0018 */
[----:B------:R-:W0:Y:S02]  /*0e50*/  @P2 LDC.64 R26, c[0x0][0x390] ;  /* 0x0000e400ff1a2b82 */ /* 0x000e240000000a00 */
[----:B---3--:R-:W-:Y:S01]  /*0e60*/  @P2 IMAD R15, R19, R16, UR5 ;  /* 0x00000005130f2e24 */ /* 0x008fe2000f8e0210 */
[----:B------:R-:W-:-:S05]  /*0e70*/  ISETP.GT.AND P4, PT, R28, -0x1, !P4 ;  /* 0xffffffff1c00780c */ /* 0x000fca0006784270 */
[----:B------:R-:W1:Y:S01]  /*0e80*/  @P2 LDC.64 R16, c[0x0][0x388] ;  /* 0x0000e200ff102b82 */ /* 0x000e620000000a00 */
[----:B------:R3:W2:Y:S01]  /*0e90*/  @P1 LDG.E.CONSTANT R24, desc[UR6][R24.64] ;  /* 0x0000000618181981 */ /* 0x0006a2000c1e9900 */
[----:B------:R-:W-:Y:S01]  /*0ea0*/  PLOP3.LUT P4, PT, P0, P4, PT, 0x80, 0x8 ;  /* 0x000000000008781c */ /* 0x000fe20000789070 */
[----:B------:R-:W-:-:S04]  /*0eb0*/  @P2 VIADD R15, R15, 0x6 ;  /* 0x000000060f0f2836 */ /* 0x000fc80000000000 */
[----:B0-----:R-:W-:-:S04]  /*0ec0*/  @P2 IMAD.WIDE.U32 R26, R15, 0x4, R26 ;  /* 0x000000040f1a2825 */ /* 0x001fc800078e001a */
[----:B------:R-:W-:-:S04]  /*0ed0*/  @P2 IMAD R15, R21, UR10, R14 ;  /* 0x0000000a150f2c24 */ /* 0x000fc8000f8e020e */
[----:B---3--:R-:W-:Y:S01]  /*0ee0*/  @P4 IMAD R25, R21, UR10, R28 ;  /* 0x0000000a15194c24 */ /* 0x008fe2000f8e021c */
[----:B------:R-:W3:Y:S01]  /*0ef0*/  @P2 LDG.E.CONSTANT R26, desc[UR6][R26.64] ;  /* 0x000000061a1a2981 */ /* 0x000ee2000c1e9900 */
[----:B-1----:R-:W-:Y:S01]  /*0f00*/  @P2 IMAD.WIDE.U32 R16, R15, 0x4, R16 ;  /* 0x000000040f102825 */ /* 0x002fe200078e0010 */
[----:B------:R-:W0:Y:S05]  /*0f10*/  @P4 LDC.64 R28, c[0x0][0x390] ;  /* 0x0000e400ff1c4b82 */ /* 0x000e2a0000000a00 */
[----:B------:R-:W3:Y:S03]  /*0f20*/  @P2 LDG.E.CONSTANT R16, desc[UR6][R16.64] ;  /* 0x0000000610102981 */ /* 0x000ee6000c1e9900 */
[----:B------:R-:W1:Y:S02]  /*0f30*/  @P4 LDC.64 R14, c[0x0][0x388] ;  /* 0x0000e200ff0e4b82 */ /* 0x000e640000000a00 */
[----:B-1----:R-:W-:-:S06]  /*0f40*/  @P4 IMAD.WIDE.U32 R14, R25, 0x4, R14 ;  /* 0x00000004190e4825 */ /* 0x002fcc00078e000e */
[----:B------:R-:W1:Y:S01]  /*0f50*/  @P4 LDC R25, c[0x0][0x3b4] ;  /* 0x0000ed00ff194b82 */ /* 0x000e620000000800 */
[----:B------:R-:W4:Y:S01]  /*0f60*/  @P4 LDG.E.CONSTANT R14, desc[UR6][R14.64] ;  /* 0x000000060e0e4981 */ /* 0x000f22000c1e9900 */
[----:B-1----:R-:W-:-:S05]  /*0f70*/  @P4 IMAD R25, R19, R25, UR5 ;  /* 0x0000000513194e24 */ /* 0x002fca000f8e0219 */
[----:B------:R-:W-:-:S05]  /*0f80*/  @P4 IADD3 R25, PT, PT, R25, 0x7, RZ ;  /* 0x0000000719194810 */ /* 0x000fca0007ffe0ff */
[----:B0-----:R-:W-:-:S06]  /*0f90*/  @P4 IMAD.WIDE.U32 R28, R25, 0x4, R28 ;  /* 0x00000004191c4825 */ /* 0x001fcc00078e001c */
[----:B------:R-:W4:Y:S01]  /*0fa0*/  @P4 LDG.E.CONSTANT R28, desc[UR6][R28.64] ;  /* 0x000000061c1c4981 */ /* 0x000f22000c1e9900 */
[----:B------:R-:W-:Y:S01]  /*0fb0*/  IADD3 R23, PT, PT, R23, 0x8, RZ ;  /* 0x0000000817177810 */ /* 0x000fe20007ffe0ff */
[----:B------:R-:W-:Y:S01]  /*0fc0*/  UIADD3 UR5, UPT, UPT, UR5, 0x8, URZ ;  /* 0x0000000805057890 */ /* 0x000fe2000fffe0ff */
[----:B--2---:R-:W-:Y:S02]  /*0fd0*/  @P1 FFMA R7, R24, R22, R7 ;  /* 0x0000001618071223 */ /* 0x004fe40000000007 */
[----:B------:R-:W-:Y:S02]  /*0fe0*/  ISETP.NE.AND P1, PT, R23, RZ, PT ;  /* 0x000000ff1700720c */ /* 0x000fe40003f25270 */
[----:B---3--:R-:W-:-:S04]  /*0ff0*/  @P2 FFMA R7, R16, R26, R7 ;  /* 0x0000001a10072223 */ /* 0x008fc80000000007 */
[----:B----4-:R-:W-:-:S07]  /*1000*/  @P4 FFMA R7, R14, R28, R7 ;  /* 0x0000001c0e074223 */ /* 0x010fce0000000007 */
[----:B------:R-:W-:Y:S05]  /*1010*/  @P1 BRA `(.L_x_107) ;  /* 0xfffffff800141947 */ /* 0x000fea000383ffff */
[----:B------:R-:W-:-:S07]  /*1020*/  IMAD.MOV.U32 R22, RZ, RZ, R11 ;  /* 0x000000ffff167224 */ /* 0x000fce00078e000b */
.L_x_106:
[----:B------:R-:W-:-:S13]  /*1030*/  ISETP.NE.AND P1, PT, R10, RZ, PT ;  /* 0x000000ff0a00720c */ /* 0x000fda0003f25270 */
[----:B------:R-:W-:Y:S05]  /*1040*/  @!P1 BRA `(.L_x_108) ;  /* 0x0000000400e89947 */ /* 0x000fea0003800000 */
[----:B------:R-:W-:Y:S02]  /*1050*/  IADD3 R14, PT, PT, R10, -0x1, RZ ;  /* 0xffffffff0a0e7810 */ /* 0x000fe40007ffe0ff */
[----:B------:R-:W-:Y:S02]  /*1060*/  ISETP.NE.AND P5, PT, R12, RZ, PT ;  /* 0x000000ff0c00720c */ /* 0x000fe40003fa5270 */
[----:B------:R-:W-:-:S13]  /*1070*/  ISETP.GE.U32.AND P1, PT, R14, 0x3, PT ;  /* 0x000000030e00780c */ /* 0x000fda0003f26070 */
[----:B------:R-:W-:Y:S05]  /*1080*/  @!P1 BRA `(.L_x_109) ;  /* 0x0000000000f89947 */ /* 0x000fea0003800000 */
[----:B------:R-:W0:Y:S01]  /*1090*/  LDCU UR5, c[0x0][0x3cc] ;  /* 0x00007980ff0577ac */ /* 0x000e220008000800 */
[----:B------:R-:W1:Y:S01]  /*10a0*/  LDCU UR10, c[0x0][0x3ac] ;  /* 0x00007580ff0a77ac */ /* 0x000e620008000800 */
        /* <DEDUP_REMOVED lines=13> */
[----:B------:R-:W-:-:S04]  /*1180*/  IADD3 R28, PT, PT, R28, UR5, RZ ;  /* 0x000000051c1c7c10 */ /* 0x000fc8000fffe0ff */
[----:B------:R-:W-:-:S04]  /*1190*/  ISETP.GE.AND P2, PT, R28, UR10, PT ;  /* 0x0000000a1c007c0c */ /* 0x000fc8000bf46270 */
[----:B------:R-:W-:-:S04]  /*11a0*/  ISETP.GT.AND P2, PT, R28, -0x1, !P2 ;  /* 0xffffffff1c00780c */ /* 0x000fc80005744270 */
[----:B------:R-:W-:Y:S02]  /*11b0*/  PLOP3.LUT P2, PT, P0, P2, PT, 0x80, 0x8 ;  /* 0x000000000008781c */ /* 0x000fe40000745070 */
[----:B------:R-:W-:-:S04]  /*11c0*/  IADD3 R17, PT, PT, R28, UR5, RZ ;  /* 0x000000051c117c10 */ /* 0x000fc8000fffe0ff */
[----:B------:R-:W-:-:S07]  /*11d0*/  ISETP.GE.AND P4, PT, R17, UR10, PT ;  /* 0x0000000a11007c0c */ /* 0x000fce000bf86270 */
[----:B------:R-:W1:Y:S01]  /*11e0*/  @P2 LDC R16, c[0x0][0x3b4] ;  /* 0x0000ed00ff102b82 */ /* 0x000e620000000800 */
[----:B------:R-:W-:-:S04]  /*11f0*/  ISETP.GT.AND P4, PT, R17, -0x1, !P4 ;  /* 0xffffffff1100780c */ /* 0x000fc80006784270 */
[----:B------:R-:W-:-:S03]  /*1200*/  PLOP3.LUT P4, PT, P0, P4, PT, 0x80, 0x8 ;  /* 0x000000000008781c */ /* 0x000fc60000789070 */
[----:B------:R-:W2:Y:S10]  /*1210*/  @P2 LDC.64 R14, c[0x0][0x390] ;  /* 0x0000e400ff0e2b82 */ /* 0x000eb40000000a00 */
[----:B------:R-:W4:Y:S01]  /*1220*/  @P4 LDC R23, c[0x0][0x3b4] ;  /* 0x0000ed00ff174b82 */ /* 0x000f220000000800 */
[----:B-1----:R-:W-:-:S04]  /*1230*/  @P2 IMAD R16, R19, R16, R22 ;  /* 0x0000001013102224 */ /* 0x002fc800078e0216 */
[----:B0-----:R-:W-:-:S04]  /*1240*/  @P2 VIADD R25, R16, 0x1 ;  /* 0x0000000110192836 */ /* 0x001fc80000000000 */
[----:B--2---:R-:W-:Y:S01]  /*1250*/  @P2 IMAD.WIDE.U32 R14, R25, 0x4, R14 ;  /* 0x00000004190e2825 */ /* 0x004fe200078e000e */
[----:B------:R-:W-:-:S04]  /*1260*/  IADD3 R16, PT, PT, R17, UR5, RZ ;  /* 0x0000000511107c10 */ /* 0x000fc8000fffe0ff */
[----:B------:R0:W2:Y:S01]  /*1270*/  @P2 LDG.E.CONSTANT R20, desc[UR6][R14.64] ;  /* 0x000000060e142981 */ /* 0x0000a2000c1e9900 */
[----:B----4-:R-:W-:-:S05]  /*1280*/  @P4 IMAD R29, R19, R23, R22 ;  /* 0x00000017131d4224 */ /* 0x010fca00078e0216 */
[----:B------:R-:W-:Y:S01]  /*1290*/  @P4 IADD3 R29, PT, PT, R29, 0x2, RZ ;  /* 0x000000021d1d4810 */ /* 0x000fe20007ffe0ff */
[C---:B------:R-:W-:Y:S02]  /*12a0*/  @P2 IMAD R23, R21.reuse, UR10, R28 ;  /* 0x0000000a15172c24 */ /* 0x040fe4000f8e021c */
[----:B------:R-:W-:Y:S02]  /*12b0*/  @P4 IMAD R17, R21, UR10, R17 ;  /* 0x0000000a15114c24 */ /* 0x000fe4000f8e0211 */
[----:B---3--:R-:W-:Y:S02]  /*12c0*/  @P1 FFMA R7, R24, R26, R7 ;  /* 0x0000001a18071223 */ /* 0x008fe40000000007 */
[----:B------:R-:W1:Y:S01]  /*12d0*/  @P4 LDC.64 R24, c[0x0][0x390] ;  /* 0x0000e400ff184b82 */ /* 0x000e620000000a00 */
[----:B------:R-:W-:-:S04]  /*12e0*/  ISETP.GE.AND P1, PT, R16, UR10, PT ;  /* 0x0000000a10007c0c */ /* 0x000fc8000bf26270 */
[----:B------:R-:W-:-:S03]  /*12f0*/  ISETP.GT.AND P1, PT, R16, -0x1, !P1 ;  /* 0xffffffff1000780c */ /* 0x000fc60004f24270 */
[----:B------:R-:W3:Y:S01]  /*1300*/  @P2 LDC.64 R26, c[0x0][0x388] ;  /* 0x0000e200ff1a2b82 */ /* 0x000ee20000000a00 */
[----:B------:R-:W-:-:S13]  /*1310*/  PLOP3.LUT P1, PT, P0, P1, PT, 0x80, 0x8 ;  /* 0x000000000008781c */ /* 0x000fda0000723070 */
[----:B0-----:R-:W0:Y:S01]  /*1320*/  @P1 LDC.64 R14, c[0x0][0x388] ;  /* 0x0000e200ff0e1b82 */ /* 0x001e220000000a00 */
[----:B-1----:R-:W-:-:S07]  /*1330*/  @P4 IMAD.WIDE.U32 R24, R29, 0x4, R24 ;  /* 0x000000041d184825 */ /* 0x002fce00078e0018 */
[----:B------:R-:W1:Y:S01]  /*1340*/  @P4 LDC.64 R28, c[0x0][0x388] ;  /* 0x0000e200ff1c4b82 */ /* 0x000e620000000a00 */
[----:B------:R-:W4:Y:S01]  /*1350*/  @P4 LDG.E.CONSTANT R24, desc[UR6][R24.64] ;  /* 0x0000000618184981 */ /* 0x000f22000c1e9900 */
[----:B---3--:R-:W-:-:S06]  /*1360*/  @P2 IMAD.WIDE.U32 R26, R23, 0x4, R26 ;  /* 0x00000004171a2825 */ /* 0x008fcc00078e001a */
[----:B------:R-:W3:Y:S01]  /*1370*/  @P1 LDC R23, c[0x0][0x3b4] ;  /* 0x0000ed00ff171b82 */ /* 0x000ee20000000800 */
[----:B------:R-:W2:Y:S01]  /*1380*/  @P2 LDG.E.CONSTANT R26, desc[UR6][R26.64] ;  /* 0x000000061a1a2981 */ /* 0x000ea2000c1e9900 */
[----:B-1----:R-:W-:-:S04]  /*1390*/  @P4 IMAD.WIDE.U32 R28, R17, 0x4, R28 ;  /* 0x00000004111c4825 */ /* 0x002fc800078e001c */
[----:B------:R-:W-:Y:S02]  /*13a0*/  @P1 IMAD R17, R21, UR10, R16 ;  /* 0x0000000a15111c24 */ /* 0x000fe4000f8e0210 */
[----:B------:R-:W4:Y:S02]  /*13b0*/  @P4 LDG.E.CONSTANT R28, desc[UR6][R28.64] ;  /* 0x000000061c1c4981 */ /* 0x000f24000c1e9900 */
[----:B0-----:R-:W-:Y:S02]  /*13c0*/  @P1 IMAD.WIDE.U32 R14, R17, 0x4, R14 ;  /* 0x00000004110e1825 */ /* 0x001fe400078e000e */
[----:B------:R-:W0:Y:S02]  /*13d0*/  @P1 LDC.64 R16, c[0x0][0x390] ;  /* 0x0000e400ff101b82 */ /* 0x000e240000000a00 */
[----:B---3--:R-:W-:Y:S02]  /*13e0*/  @P1 IMAD R23, R19, R23, R22 ;  /* 0x0000001713171224 */ /* 0x008fe400078e0216 */
[----:B------:R-:W3:Y:S03]  /*13f0*/  @P1 LDG.E.CONSTANT R14, desc[UR6][R14.64] ;  /* 0x000000060e0e1981 */ /* 0x000ee6000c1e9900 */
[----:B------:R-:W-:-:S05]  /*1400*/  @P1 IADD3 R23, PT, PT, R23, 0x3, RZ ;  /* 0x0000000317171810 */ /* 0x000fca0007ffe0ff */
[----:B0-----:R-:W-:-:S06]  /*1410*/  @P1 IMAD.WIDE.U32 R16, R23, 0x4, R16 ;  /* 0x0000000417101825 */ /* 0x001fcc00078e0010 */
[----:B------:R-:W3:Y:S01]  /*1420*/  @P1 LDG.E.CONSTANT R16, desc[UR6][R16.64] ;  /* 0x0000000610101981 */ /* 0x000ee2000c1e9900 */
[----:B------:R-:W-:Y:S02]  /*1430*/  VIADD R22, R22, 0x4 ;  /* 0x0000000416167836 */ /* 0x000fe40000000000 */
[----:B--2---:R-:W-:-:S04]  /*1440*/  @P2 FFMA R7, R26, R20, R7 ;  /* 0x000000141a072223 */ /* 0x004fc80000000007 */
[----:B----4-:R-:W-:-:S04]  /*1450*/  @P4 FFMA R7, R28, R24, R7 ;  /* 0x000000181c074223 */ /* 0x010fc80000000007 */
[----:B---3--:R-:W-:-:S07]  /*1460*/  @P1 FFMA R7, R14, R16, R7 ;  /* 0x000000100e071223 */ /* 0x008fce0000000007 */
.L_x_109:
[----:B------:R-:W-:Y:S05]  /*1470*/  @!P5 BRA `(.L_x_108) ;  /* 0x0000000000dcd947 */ /* 0x000fea0003800000 */
[----:B------:R-:W0:Y:S01]  /*1480*/  LDCU UR11, c[0x0][0x3b4] ;  /* 0x00007680ff0b77ac */ /* 0x000e220008000800 */
[----:B------:R-:W-:Y:S01]  /*1490*/  ISETP.NE.AND P1, PT, R12, 0x1, PT ;  /* 0x000000010c00780c */ /* 0x000fe20003f25270 */
[----:B0-----:R-:W-:-:S12]  /*14a0*/  ULOP3.LUT UP0, URZ, UR11, 0x1, URZ, 0xc0, !UPT ;  /* 0x000000010bff7892 */ /* 0x001fd8000f80c0ff */
[----:B------:R-:W-:Y:S05]  /*14b0*/  @!P1 BRA `(.L_x_110) ;  /* 0x0000000000809947 */ /* 0x000fea0003800000 */
[----:B------:R-:W0:Y:S01]  /*14c0*/  LDCU UR5, c[0x0][0x3cc] ;  /* 0x00007980ff0577ac */ /* 0x000e220008000800 */
[----:B------:R-:W1:Y:S01]  /*14d0*/  LDCU UR10, c[0x0][0x3ac] ;  /* 0x00007580ff0a77ac */ /* 0x000e620008000800 */
[----:B0-----:R-:W-:-:S05]  /*14e0*/  IMAD R14, R22, UR5, R9 ;  /* 0x00000005160e7c24 */ /* 0x001fca000f8e0209 */
[C---:B-1----:R-:W-:Y:S02]  /*14f0*/  ISETP.GE.AND P1, PT, R14.reuse, UR10, PT ;  /* 0x0000000a0e007c0c */ /* 0x042fe4000bf26270 */
[C---:B------:R-:W-:Y:S02]  /*1500*/  IADD3 R20, PT, PT, R14.reuse, UR5, RZ ;  /* 0x000000050e147c10 */ /* 0x040fe4000fffe0ff */
[----:B------:R-:W-:Y:S02]  /*1510*/  ISETP.GT.AND P1, PT, R14, -0x1, !P1 ;  /* 0xffffffff0e00780c */ /* 0x000fe40004f24270 */
[C---:B------:R-:W-:Y:S02]  /*1520*/  ISETP.GE.AND P2, PT, R20.reuse, UR10, PT ;  /* 0x0000000a14007c0c */ /* 0x040fe4000bf46270 */
[----:B------:R-:W-:Y:S02]  /*1530*/  PLOP3.LUT P1, PT, P0, P1, PT, 0x80, 0x8 ;  /* 0x000000000008781c */ /* 0x000fe40000723070 */
[----:B------:R-:W-:-:S04]  /*1540*/  ISETP.GT.AND P2, PT, R20, -0x1, !P2 ;  /* 0xffffffff1400780c */ /* 0x000fc80005744270 */
[----:B------:R-:W-:-:S07]  /*1550*/  PLOP3.LUT P2, PT, P0, P2, PT, 0x80, 0x8 ;  /* 0x000000000008781c */ /* 0x000fce0000745070 */
[----:B------:R-:W0:Y:S08]  /*1560*/  @P1 LDC R15, c[0x0][0x3b4] ;  /* 0x0000ed00ff0f1b82 */ /* 0x000e300000000800 */
[----:B------:R-:W1:Y:S08]  /*1570*/  @P1 LDC.64 R26, c[0x0][0x390] ;  /* 0x0000e400ff1a1b82 */ /* 0x000e700000000a00 */
[----:B------:R-:W2:Y:S01]  /*1580*/  @P1 LDC.64 R24, c[0x0][0x388] ;  /* 0x0000e200ff181b82 */ /* 0x000ea20000000a00 */
[----:B0-----:R-:W-:-:S07]  /*1590*/  @P1 IMAD R15, R19, R15, R22 ;  /* 0x0000000f130f1224 */ /* 0x001fce00078e0216 */
[----:B------:R-:W0:Y:S01]  /*15a0*/  @P2 LDC R23, c[0x0][0x3b4] ;  /* 0x0000ed00ff172b82 */ /* 0x000e220000000800 */
[----:B-1----:R-:W-:-:S07]  /*15b0*/  @P1 IMAD.WIDE.U32 R26, R15, 0x4, R26 ;  /* 0x000000040f1a1825 */ /* 0x002fce00078e001a */
[----:B------:R-:W1:Y:S01]  /*15c0*/  @P2 LDC.64 R16, c[0x0][0x388] ;  /* 0x0000e200ff102b82 */ /* 0x000e620000000a00 */
[----:B------:R-:W-:Y:S01]  /*15d0*/  @P1 IMAD R15, R21, UR10, R14 ;  /* 0x0000000a150f1c24 */ /* 0x000fe2000f8e020e */
[----:B------:R-:W3:Y:S03]  /*15e0*/  @P1 LDG.E.CONSTANT R26, desc[UR6][R26.64] ;  /* 0x000000061a1a1981 */ /* 0x000ee6000c1e9900 */
[----:B--2---:R-:W-:-:S03]  /*15f0*/  @P1 IMAD.WIDE.U32 R24, R15, 0x4, R24 ;  /* 0x000000040f181825 */ /* 0x004fc600078e0018 */
[----:B------:R-:W2:Y:S03]  /*1600*/  @P2 LDC.64 R14, c[0x0][0x390] ;  /* 0x0000e400ff0e2b82 */ /* 0x000ea60000000a00 */
[----:B------:R-:W3:Y:S01]  /*1610*/  @P1 LDG.E.CONSTANT R24, desc[UR6][R24.64] ;  /* 0x0000000618181981 */ /* 0x000ee2000c1e9900 */
[----:B0-----:R-:W-:Y:S02]  /*1620*/  @P2 IMAD R28, R19, R23, R22 ;  /* 0x00000017131c2224 */ /* 0x001fe400078e0216 */
[----:B------:R-:W-:-:S03]  /*1630*/  @P2 IMAD R23, R21, UR10, R20 ;  /* 0x0000000a15172c24 */ /* 0x000fc6000f8e0214 */
[----:B------:R-:W-:Y:S01]  /*1640*/  @P2 IADD3 R29, PT, PT, R28, 0x1, RZ ;  /* 0x000000011c1d2810 */ /* 0x000fe20007ffe0ff */
[----:B-1----:R-:W-:-:S06]  /*1650*/  @P2 IMAD.WIDE.U32 R16, R23, 0x4, R16 ;  /* 0x0000000417102825 */ /* 0x002fcc00078e0010 */
[----:B------:R-:W4:Y:S01]  /*1660*/  @P2 LDG.E.CONSTANT R16, desc[UR6][R16.64] ;  /* 0x0000000610102981 */ /* 0x000f22000c1e9900 */
[----:B--2---:R-:W-:-:S06]  /*1670*/  @P2 IMAD.WIDE.U32 R14, R29, 0x4, R14 ;  /* 0x000000041d0e2825 */ /* 0x004fcc00078e000e */
[----:B------:R-:W4:Y:S01]  /*1680*/  @P2 LDG.E.CONSTANT R14, desc[UR6][R14.64] ;  /* 0x000000060e0e2981 */ /* 0x000f22000c1e9900 */
[----:B------:R-:W-:Y:S01]  /*1690*/  IADD3 R22, PT, PT, R22, 0x2, RZ ;  /* 0x0000000216167810 */ /* 0x000fe20007ffe0ff */
[----:B---3--:R-:W-:-:S04]  /*16a0*/  @P1 FFMA R7, R26, R24, R7 ;  /* 0x000000181a071223 */ /* 0x008fc80000000007 */
[----:B----4-:R-:W-:-:S07]  /*16b0*/  @P2 FFMA R7, R14, R16, R7 ;  /* 0x000000100e072223 */ /* 0x010fce0000000007 */
.L_x_110:
[----:B------:R-:W-:Y:S05]  /*16c0*/  BRA.U !UP0, `(.L_x_108) ;  /* 0x0000000108487547 */ /* 0x000fea000b800000 */
[----:B------:R-:W0:Y:S01]  /*16d0*/  LDCU UR5, c[0x0][0x3cc] ;  /* 0x00007980ff0577ac */ /* 0x000e220008000800 */
[----:B------:R-:W-:Y:S01]  /*16e0*/  BSSY.RECONVERGENT B0, `(.L_x_108) ;  /* 0x0000010000007945 */ /* 0x000fe20003800200 */
[----:B------:R-:W1:Y:S01]  /*16f0*/  LDCU UR10, c[0x0][0x3ac] ;  /* 0x00007580ff0a77ac */ /* 0x000e620008000800 */
[----:B0-----:R-:W-:-:S05]  /*1700*/  IMAD R20, R22, UR5, R9 ;  /* 0x0000000516147c24 */ /* 0x001fca000f8e0209 */
[----:B-1----:R-:W-:-:S04]  /*1710*/  ISETP.GE.AND P1, PT, R20, UR10, PT ;  /* 0x0000000a14007c0c */ /* 0x002fc8000bf26270 */
[----:B------:R-:W-:-:S04]  /*1720*/  ISETP.GT.AND P1, PT, R20, -0x1, !P1 ;  /* 0xffffffff1400780c */ /* 0x000fc80004f24270 */
[----:B------:R-:W-:-:S13]  /*1730*/  PLOP3.LUT P1, PT, P0, P1, PT, 0x80, 0x8 ;  /* 0x000000000008781c */ /* 0x000fda0000723070 */
[----:B------:R-:W-:Y:S05]  /*1740*/  @!P1 BRA `(.L_x_111) ;  /* 0x0000000000249947 */ /* 0x000fea0003800000 */
[----:B------:R-:W0:Y:S01]  /*1750*/  LDC.64 R16, c[0x0][0x388] ;  /* 0x0000e200ff107b82 */ /* 0x000e220000000a00 */
[----:B------:R-:W-:Y:S02]  /*1760*/  IMAD R21, R21, UR10, R20 ;  /* 0x0000000a15157c24 */ /* 0x000fe4000f8e0214 */
[----:B------:R-:W-:-:S05]  /*1770*/  IMAD R19, R19, UR11, R22 ;  /* 0x0000000b13137c24 */ /* 0x000fca000f8e0216 */
[----:B------:R-:W1:Y:S01]  /*1780*/  LDC.64 R14, c[0x0][0x390] ;  /* 0x0000e400ff0e7b82 */ /* 0x000e620000000a00 */
[----:B0-----:R-:W-:-:S06]  /*1790*/  IMAD.WIDE.U32 R16, R21, 0x4, R16 ;  /* 0x0000000415107825 */ /* 0x001fcc00078e0010 */
[----:B------:R-:W2:Y:S01]  /*17a0*/  LDG.E.CONSTANT R16, desc[UR6][R16.64] ;  /* 0x0000000610107981 */ /* 0x000ea2000c1e9900 */
[----:B-1----:R-:W-:-:S06]  /*17b0*/  IMAD.WIDE.U32 R14, R19, 0x4, R14 ;  /* 0x00000004130e7825 */ /* 0x002fcc00078e000e */
[----:B------:R-:W2:Y:S02]  /*17c0*/  LDG.E.CONSTANT R14, desc[UR6][R14.64] ;  /* 0x000000060e0e7981 */ /* 0x000ea4000c1e9900 */
[----:B--2---:R-:W-:-:S07]  /*17d0*/  FFMA R7, R16, R14, R7 ;  /* 0x0000000e10077223 */ /* 0x004fce0000000007 */
.L_x_111:
[----:B------:R-:W-:Y:S05]  /*17e0*/  BSYNC.RECONVERGENT B0 ;  /* 0x0000000000007941 */ /* 0x000fea0003800200 */
.L_x_108:
[----:B------:R-:W-:Y:S05]  /*17f0*/  @P3 BRA `(.L_x_112) ;  /* 0xffffffec00d83947 */ /* 0x000fea000383ffff */
.L_x_105:
[----:B------:R-:W0:Y:S08]  /*1800*/  LDC.64 R8, c[0x0][0x398] ;  /* 0x0000e600ff087b82 */ /* 0x000e300000000a00 */
[----:B------:R-:W1:Y:S08]  /*1810*/  LDC R12, c[0x0][0x3a4] ;  /* 0x0000e900ff0c7b82 */ /* 0x000e700000000800 */
[----:B------:R-:W2:Y:S01]  /*1820*/  LDC.64 R10, c[0x0][0x380] ;  /* 0x0000e000ff0a7b82 */ /* 0x000ea20000000a00 */
[----:B0-----:R-:W-:-:S04]  /*1830*/  ISETP.NE.U32.AND P0, PT, R8, RZ, PT ;  /* 0x000000ff0800720c */ /* 0x001fc80003f05070 */
[----:B------:R-:W-:-:S13]  /*1840*/  ISETP.NE.AND.EX P0, PT, R9, RZ, PT, P0 ;  /* 0x000000ff0900720c */ /* 0x000fda0003f05300 */
[----:B------:R-:W0:Y:S02]  /*1850*/  @P0 LDC.64 R8, c[0x0][0x398] ;  /* 0x0000e600ff080b82 */ /* 0x000e240000000a00 */
[----:B0-----:R-:W-:-:S06]  /*1860*/  @P0 IMAD.WIDE.U32 R8, R3, 0x4, R8 ;  /* 0x0000000403080825 */ /* 0x001fcc00078e0008 */
[----:B------:R-:W3:Y:S01]  /*1870*/  @P0 LDG.E.CONSTANT R8, desc[UR6][R8.64] ;  /* 0x0000000608080981 */ /* 0x000ee2000c1e9900 */
[----:B-1----:R-:W-:-:S04]  /*1880*/  IMAD R12, R0, R12, R3 ;  /* 0x0000000c000c7224 */ /* 0x002fc800078e0203 */
[----:B------:R-:W-:-:S04]  /*1890*/  IMAD R5, R6, R12, R5 ;  /* 0x0000000c06057224 */ /* 0x000fc800078e0205 */
[----:B------:R-:W-:-:S04]  /*18a0*/  IMAD R3, R2, R5, R4 ;  /* 0x0000000502037224 */ /* 0x000fc800078e0204 */
[----:B--2---:R-:W-:-:S04]  /*18b0*/  IMAD.WIDE.U32 R2, R3, 0x4, R10 ;  /* 0x0000000403027825 */ /* 0x004fc800078e000a */
[----:B---3--:R-:W-:-:S05]  /*18c0*/  @P0 FADD R7, R8, R7 ;  /* 0x0000000708070221 */ /* 0x008fca0000000000 */
[----:B------:R-:W-:Y:S01]  /*18d0*/  STG.E desc[UR6][R2.64], R7 ;  /* 0x0000000702007986 */ /* 0x000fe2000c101906 */
[----:B------:R-:W-:Y:S05]  /*18e0*/  EXIT ;  /* 0x000000000000794d */ /* 0x000fea0003800000 */
.L_x_113:
        /* <DEDUP_REMOVED lines=9> */
.L_x_117:


//--------------------- .nv.shared.steel_separable_conv2d_kernel --------------------------
	.section	.nv.shared.steel_separable_conv2d_kernel,"aw",@nobits
	.sectionflags	@""
	.align	4
.nv.shared.steel_separable_conv2d_kernel:
	.zero		33792


//--------------------- .nv.shared.reserved.0     --------------------------
	.section	.nv.shared.reserved.0,"aw",@nobits
	.weak		__nv_reservedSMEM_offset_0_alias
	.size		__nv_reservedSMEM_offset_0_alias, 0, 64
	.other		__nv_reservedSMEM_offset_0_alias,@"STO_CUDA_RESERVED_SHARED STV_DEFAULT"
__nv_reservedSMEM_offset_0_alias:
	.zero		0
	.zero		64


//--------------------- .nv.shared.steel_depthwise_conv2d_nhwc_kernel --------------------------
	.section	.nv.shared.steel_depthwise_conv2d_nhwc_kernel,"aw",@nobits
	.sectionflags	@""
	.align	4
.nv.shared.steel_depthwise_conv2d_nhwc_kernel:
	.zero		5632


//--------------------- .nv.constant0.steel_separable_conv2d_kernel --------------------------
	.section	.nv.constant0.steel_separable_conv2d_kernel,"a",@progbits
	.sectionflags	@""
	.align	4
.nv.constant0.steel_separable_conv2d_kernel:
	.zero		980


//--------------------- .nv.constant0.steel_depthwise_conv2d_multiplier_kernel --------------------------
	.section	.nv.constant0.steel_depthwise_conv2d_multiplier_kernel,"a",@progbits
	.sectionflags	@""
	.align	4
.nv.constant0.steel_depthwise_conv2d_multiplier_kernel:
	.zero		972


//--------------------- .nv.constant0.steel_depthwise_conv2d_nhwc_kernel --------------------------
	.section	.nv.constant0.steel_depthwise_conv2d_nhwc_kernel,"a",@progbits
	.sectionflags	@""
	.align	4
.nv.constant0.steel_depthwise_conv2d_nhwc_kernel:
	.zero		968


//--------------------- .nv.constant0.steel_depthwise_conv2d_nchw_kernel --------------------------
	.section	.nv.constant0.steel_depthwise_conv2d_nchw_kernel,"a",@progbits
	.sectionflags	@""
	.align	4
.nv.constant0.steel_depthwise_conv2d_nchw_kernel:
	.zero		976


//--------------------- SYMBOLS --------------------------

	.type		.nv.reservedSmem.offset0,@object
	.size		.nv.reservedSmem.offset0,0x4
	.type		.nv.reservedSmem.cap,@object
	.size		.nv.reservedSmem.cap,0x4
